//
// Generated by NVIDIA NVVM Compiler
//
// Compiler Build ID: CL-36424714
// Cuda compilation tools, release 13.0, V13.0.88
// Based on NVVM 20.0.0
//

.version 9.0
.target sm_100
.address_size 64

	// .globl	contiguous_reduce_bool
.extern .shared .align 16 .b8 sdata_bool[];
.extern .shared .align 16 .b8 sdata_i8[];
.extern .shared .align 16 .b8 sdata_i16[];
.extern .shared .align 16 .b8 sdata_i32[];
.extern .shared .align 16 .b8 sdata_i64[];
.extern .shared .align 16 .b8 sdata_u8[];
.extern .shared .align 16 .b8 sdata_u16[];
.extern .shared .align 16 .b8 sdata_u32[];
.extern .shared .align 16 .b8 sdata_u64[];
.extern .shared .align 16 .b8 sdata_f32[];
.extern .shared .align 16 .b8 sdata_f64[];
.extern .shared .align 16 .b8 sdata_f16[];
.extern .shared .align 16 .b8 sdata_bf16[];

.visible .entry contiguous_reduce_bool(
	.param .u64 .ptr .align 1 contiguous_reduce_bool_param_0,
	.param .u64 .ptr .align 1 contiguous_reduce_bool_param_1,
	.param .u64 .ptr .align 1 contiguous_reduce_bool_param_2,
	.param .u64 contiguous_reduce_bool_param_3
)
{
	.reg .pred 	%p<24>;
	.reg .b16 	%rs<42>;
	.reg .b32 	%r<37>;
	.reg .b64 	%rd<25>;

	ld.param.u64 	%rd4, [contiguous_reduce_bool_param_0];
	ld.param.u64 	%rd5, [contiguous_reduce_bool_param_1];
	ld.param.u64 	%rd7, [contiguous_reduce_bool_param_2];
	ld.param.u64 	%rd6, [contiguous_reduce_bool_param_3];
	cvta.to.global.u64 	%rd1, %rd7;
	mov.u32 	%r36, %ntid.x;
	mov.u32 	%r9, sdata_bool;
	add.s32 	%r2, %r9, %r36;
	mov.u32 	%r3, %tid.x;
	mov.u32 	%r4, %ctaid.x;
	mul.lo.s32 	%r10, %r4, %r36;
	shl.b32 	%r11, %r10, 1;
	add.s32 	%r12, %r11, %r3;
	cvt.u64.u32 	%rd2, %r12;
	shl.b32 	%r13, %r3, 3;
	add.s32 	%r5, %r2, %r13;
	st.shared.u64 	[%r5], %rd2;
	add.s32 	%r6, %r9, %r3;
	mov.b16 	%rs4, 0;
	st.shared.u8 	[%r6], %rs4;
	add.s32 	%r14, %r12, %r36;
	cvt.u64.u32 	%rd3, %r14;
	setp.le.u64 	%p1, %rd6, %rd3;
	@%p1 bra 	$L__BB0_4;
	add.s64 	%rd9, %rd1, %rd2;
	ld.global.u8 	%rs1, [%rd9];
	add.s64 	%rd10, %rd1, %rd3;
	ld.global.u8 	%rs2, [%rd10];
	or.b16  	%rs6, %rs2, %rs1;
	and.b16  	%rs7, %rs6, 255;
	setp.ne.s16 	%p3, %rs7, 0;
	selp.u32 	%r15, 1, 0, %p3;
	cvt.u32.u16 	%r16, %rs2;
	cvt.s32.s8 	%r17, %r16;
	setp.ne.s32 	%p4, %r15, %r17;
	@%p4 bra 	$L__BB0_3;
	st.shared.u8 	[%r6], %rs2;
	st.shared.u64 	[%r5], %rd3;
	bra.uni 	$L__BB0_6;
$L__BB0_3:
	st.shared.u8 	[%r6], %rs1;
	bra.uni 	$L__BB0_6;
$L__BB0_4:
	setp.le.u64 	%p2, %rd6, %rd2;
	@%p2 bra 	$L__BB0_6;
	add.s64 	%rd8, %rd1, %rd2;
	ld.global.u8 	%rs5, [%rd8];
	st.shared.u8 	[%r6], %rs5;
$L__BB0_6:
	bar.sync 	0;
	setp.lt.u32 	%p5, %r36, 66;
	@%p5 bra 	$L__BB0_11;
$L__BB0_7:
	mov.u32 	%r7, %r36;
	shr.u32 	%r36, %r7, 1;
	setp.ge.u32 	%p6, %r3, %r36;
	@%p6 bra 	$L__BB0_10;
	ld.shared.u8 	%rs8, [%r6];
	add.s32 	%r18, %r6, %r36;
	ld.shared.u8 	%rs3, [%r18];
	or.b16  	%rs9, %rs3, %rs8;
	and.b16  	%rs10, %rs9, 255;
	setp.ne.s16 	%p7, %rs10, 0;
	selp.u32 	%r19, 1, 0, %p7;
	cvt.u32.u16 	%r20, %rs3;
	cvt.s32.s8 	%r21, %r20;
	setp.ne.s32 	%p8, %r19, %r21;
	@%p8 bra 	$L__BB0_10;
	st.shared.u8 	[%r6], %rs3;
	shl.b32 	%r22, %r36, 3;
	add.s32 	%r23, %r5, %r22;
	ld.shared.u64 	%rd11, [%r23];
	st.shared.u64 	[%r5], %rd11;
$L__BB0_10:
	bar.sync 	0;
	setp.gt.u32 	%p9, %r7, 131;
	@%p9 bra 	$L__BB0_7;
$L__BB0_11:
	setp.gt.u32 	%p10, %r3, 31;
	@%p10 bra 	$L__BB0_26;
	ld.volatile.shared.u8 	%rs11, [%r6];
	ld.volatile.shared.u8 	%rs12, [%r6+32];
	or.b16  	%rs13, %rs12, %rs11;
	and.b16  	%rs14, %rs13, 255;
	setp.ne.s16 	%p11, %rs14, 0;
	selp.u32 	%r24, 1, 0, %p11;
	ld.volatile.shared.s8 	%r25, [%r6+32];
	setp.ne.s32 	%p12, %r24, %r25;
	@%p12 bra 	$L__BB0_14;
	ld.volatile.shared.u64 	%rd12, [%r5+256];
	st.volatile.shared.u64 	[%r5], %rd12;
	ld.volatile.shared.u8 	%rs15, [%r6+32];
	st.volatile.shared.u8 	[%r6], %rs15;
$L__BB0_14:
	ld.volatile.shared.u8 	%rs16, [%r6];
	ld.volatile.shared.u8 	%rs17, [%r6+16];
	or.b16  	%rs18, %rs17, %rs16;
	and.b16  	%rs19, %rs18, 255;
	setp.ne.s16 	%p13, %rs19, 0;
	selp.u32 	%r26, 1, 0, %p13;
	ld.volatile.shared.s8 	%r27, [%r6+16];
	setp.ne.s32 	%p14, %r26, %r27;
	@%p14 bra 	$L__BB0_16;
	ld.volatile.shared.u64 	%rd13, [%r5+128];
	st.volatile.shared.u64 	[%r5], %rd13;
	ld.volatile.shared.u8 	%rs20, [%r6+16];
	st.volatile.shared.u8 	[%r6], %rs20;
$L__BB0_16:
	ld.volatile.shared.u8 	%rs21, [%r6];
	ld.volatile.shared.u8 	%rs22, [%r6+8];
	or.b16  	%rs23, %rs22, %rs21;
	and.b16  	%rs24, %rs23, 255;
	setp.ne.s16 	%p15, %rs24, 0;
	selp.u32 	%r28, 1, 0, %p15;
	ld.volatile.shared.s8 	%r29, [%r6+8];
	setp.ne.s32 	%p16, %r28, %r29;
	@%p16 bra 	$L__BB0_18;
	ld.volatile.shared.u64 	%rd14, [%r5+64];
	st.volatile.shared.u64 	[%r5], %rd14;
	ld.volatile.shared.u8 	%rs25, [%r6+8];
	st.volatile.shared.u8 	[%r6], %rs25;
$L__BB0_18:
	ld.volatile.shared.u8 	%rs26, [%r6];
	ld.volatile.shared.u8 	%rs27, [%r6+4];
	or.b16  	%rs28, %rs27, %rs26;
	and.b16  	%rs29, %rs28, 255;
	setp.ne.s16 	%p17, %rs29, 0;
	selp.u32 	%r30, 1, 0, %p17;
	ld.volatile.shared.s8 	%r31, [%r6+4];
	setp.ne.s32 	%p18, %r30, %r31;
	@%p18 bra 	$L__BB0_20;
	ld.volatile.shared.u64 	%rd15, [%r5+32];
	st.volatile.shared.u64 	[%r5], %rd15;
	ld.volatile.shared.u8 	%rs30, [%r6+4];
	st.volatile.shared.u8 	[%r6], %rs30;
$L__BB0_20:
	ld.volatile.shared.u8 	%rs31, [%r6];
	ld.volatile.shared.u8 	%rs32, [%r6+2];
	or.b16  	%rs33, %rs32, %rs31;
	and.b16  	%rs34, %rs33, 255;
	setp.ne.s16 	%p19, %rs34, 0;
	selp.u32 	%r32, 1, 0, %p19;
	ld.volatile.shared.s8 	%r33, [%r6+2];
	setp.ne.s32 	%p20, %r32, %r33;
	@%p20 bra 	$L__BB0_22;
	ld.volatile.shared.u64 	%rd16, [%r5+16];
	st.volatile.shared.u64 	[%r5], %rd16;
	ld.volatile.shared.u8 	%rs35, [%r6+2];
	st.volatile.shared.u8 	[%r6], %rs35;
$L__BB0_22:
	ld.volatile.shared.u8 	%rs36, [%r6];
	ld.volatile.shared.u8 	%rs37, [%r6+1];
	or.b16  	%rs38, %rs37, %rs36;
	and.b16  	%rs39, %rs38, 255;
	setp.ne.s16 	%p21, %rs39, 0;
	selp.u32 	%r34, 1, 0, %p21;
	ld.volatile.shared.s8 	%r35, [%r6+1];
	setp.ne.s32 	%p22, %r34, %r35;
	@%p22 bra 	$L__BB0_24;
	ld.volatile.shared.u64 	%rd17, [%r5+8];
	st.volatile.shared.u64 	[%r5], %rd17;
	ld.volatile.shared.u8 	%rs40, [%r6+1];
	st.volatile.shared.u8 	[%r6], %rs40;
$L__BB0_24:
	setp.ne.s32 	%p23, %r3, 0;
	@%p23 bra 	$L__BB0_26;
	ld.shared.u8 	%rs41, [sdata_bool];
	cvt.u64.u32 	%rd18, %r4;
	cvta.to.global.u64 	%rd19, %rd4;
	add.s64 	%rd20, %rd19, %rd18;
	st.global.u8 	[%rd20], %rs41;
	ld.shared.u64 	%rd21, [%r2];
	cvta.to.global.u64 	%rd22, %rd5;
	mul.wide.u32 	%rd23, %r4, 8;
	add.s64 	%rd24, %rd22, %rd23;
	st.global.u64 	[%rd24], %rd21;
$L__BB0_26:
	ret;

}
	// .globl	contiguous_reduce2_bool
.visible .entry contiguous_reduce2_bool(
	.param .u64 .ptr .align 1 contiguous_reduce2_bool_param_0,
	.param .u64 .ptr .align 1 contiguous_reduce2_bool_param_1,
	.param .u64 .ptr .align 1 contiguous_reduce2_bool_param_2,
	.param .u64 .ptr .align 1 contiguous_reduce2_bool_param_3,
	.param .u64 contiguous_reduce2_bool_param_4
)
{
	.reg .pred 	%p<24>;
	.reg .b16 	%rs<42>;
	.reg .b32 	%r<37>;
	.reg .b64 	%rd<38>;

	ld.param.u64 	%rd5, [contiguous_reduce2_bool_param_0];
	ld.param.u64 	%rd6, [contiguous_reduce2_bool_param_1];
	ld.param.u64 	%rd8, [contiguous_reduce2_bool_param_2];
	ld.param.u64 	%rd9, [contiguous_reduce2_bool_param_3];
	ld.param.u64 	%rd7, [contiguous_reduce2_bool_param_4];
	cvta.to.global.u64 	%rd1, %rd9;
	cvta.to.global.u64 	%rd2, %rd8;
	mov.u32 	%r36, %ntid.x;
	mov.u32 	%r10, sdata_bool;
	add.s32 	%r2, %r10, %r36;
	mov.u32 	%r3, %tid.x;
	mov.u32 	%r4, %ctaid.x;
	mul.lo.s32 	%r11, %r4, %r36;
	shl.b32 	%r12, %r11, 1;
	add.s32 	%r5, %r12, %r3;
	shl.b32 	%r13, %r3, 3;
	add.s32 	%r6, %r2, %r13;
	mov.b64 	%rd10, -9223372036854775808;
	st.shared.u64 	[%r6], %rd10;
	add.s32 	%r7, %r10, %r3;
	mov.b16 	%rs4, 0;
	st.shared.u8 	[%r7], %rs4;
	add.s32 	%r14, %r5, %r36;
	cvt.u64.u32 	%rd3, %r14;
	setp.le.u64 	%p1, %rd7, %rd3;
	@%p1 bra 	$L__BB1_4;
	cvt.u64.u32 	%rd15, %r5;
	add.s64 	%rd16, %rd2, %rd15;
	ld.global.u8 	%rs1, [%rd16];
	add.s64 	%rd17, %rd2, %rd3;
	ld.global.u8 	%rs2, [%rd17];
	or.b16  	%rs6, %rs2, %rs1;
	and.b16  	%rs7, %rs6, 255;
	setp.ne.s16 	%p3, %rs7, 0;
	selp.u32 	%r15, 1, 0, %p3;
	cvt.u32.u16 	%r16, %rs2;
	cvt.s32.s8 	%r17, %r16;
	setp.ne.s32 	%p4, %r15, %r17;
	@%p4 bra 	$L__BB1_3;
	st.shared.u8 	[%r7], %rs2;
	shl.b64 	%rd21, %rd3, 3;
	add.s64 	%rd22, %rd1, %rd21;
	ld.global.u64 	%rd23, [%rd22];
	st.shared.u64 	[%r6], %rd23;
	bra.uni 	$L__BB1_6;
$L__BB1_3:
	st.shared.u8 	[%r7], %rs1;
	mul.wide.u32 	%rd18, %r5, 8;
	add.s64 	%rd19, %rd1, %rd18;
	ld.global.u64 	%rd20, [%rd19];
	st.shared.u64 	[%r6], %rd20;
	bra.uni 	$L__BB1_6;
$L__BB1_4:
	cvt.u64.u32 	%rd4, %r5;
	setp.le.u64 	%p2, %rd7, %rd4;
	@%p2 bra 	$L__BB1_6;
	add.s64 	%rd11, %rd2, %rd4;
	ld.global.u8 	%rs5, [%rd11];
	st.shared.u8 	[%r7], %rs5;
	shl.b64 	%rd12, %rd4, 3;
	add.s64 	%rd13, %rd1, %rd12;
	ld.global.u64 	%rd14, [%rd13];
	st.shared.u64 	[%r6], %rd14;
$L__BB1_6:
	bar.sync 	0;
	setp.lt.u32 	%p5, %r36, 66;
	@%p5 bra 	$L__BB1_11;
$L__BB1_7:
	mov.u32 	%r8, %r36;
	shr.u32 	%r36, %r8, 1;
	setp.ge.u32 	%p6, %r3, %r36;
	@%p6 bra 	$L__BB1_10;
	ld.shared.u8 	%rs8, [%r7];
	add.s32 	%r18, %r7, %r36;
	ld.shared.u8 	%rs3, [%r18];
	or.b16  	%rs9, %rs3, %rs8;
	and.b16  	%rs10, %rs9, 255;
	setp.ne.s16 	%p7, %rs10, 0;
	selp.u32 	%r19, 1, 0, %p7;
	cvt.u32.u16 	%r20, %rs3;
	cvt.s32.s8 	%r21, %r20;
	setp.ne.s32 	%p8, %r19, %r21;
	@%p8 bra 	$L__BB1_10;
	st.shared.u8 	[%r7], %rs3;
	shl.b32 	%r22, %r36, 3;
	add.s32 	%r23, %r6, %r22;
	ld.shared.u64 	%rd24, [%r23];
	st.shared.u64 	[%r6], %rd24;
$L__BB1_10:
	bar.sync 	0;
	setp.gt.u32 	%p9, %r8, 131;
	@%p9 bra 	$L__BB1_7;
$L__BB1_11:
	setp.gt.u32 	%p10, %r3, 31;
	@%p10 bra 	$L__BB1_26;
	ld.volatile.shared.u8 	%rs11, [%r7];
	ld.volatile.shared.u8 	%rs12, [%r7+32];
	or.b16  	%rs13, %rs12, %rs11;
	and.b16  	%rs14, %rs13, 255;
	setp.ne.s16 	%p11, %rs14, 0;
	selp.u32 	%r24, 1, 0, %p11;
	ld.volatile.shared.s8 	%r25, [%r7+32];
	setp.ne.s32 	%p12, %r24, %r25;
	@%p12 bra 	$L__BB1_14;
	ld.volatile.shared.u64 	%rd25, [%r6+256];
	st.volatile.shared.u64 	[%r6], %rd25;
	ld.volatile.shared.u8 	%rs15, [%r7+32];
	st.volatile.shared.u8 	[%r7], %rs15;
$L__BB1_14:
	ld.volatile.shared.u8 	%rs16, [%r7];
	ld.volatile.shared.u8 	%rs17, [%r7+16];
	or.b16  	%rs18, %rs17, %rs16;
	and.b16  	%rs19, %rs18, 255;
	setp.ne.s16 	%p13, %rs19, 0;
	selp.u32 	%r26, 1, 0, %p13;
	ld.volatile.shared.s8 	%r27, [%r7+16];
	setp.ne.s32 	%p14, %r26, %r27;
	@%p14 bra 	$L__BB1_16;
	ld.volatile.shared.u64 	%rd26, [%r6+128];
	st.volatile.shared.u64 	[%r6], %rd26;
	ld.volatile.shared.u8 	%rs20, [%r7+16];
	st.volatile.shared.u8 	[%r7], %rs20;
$L__BB1_16:
	ld.volatile.shared.u8 	%rs21, [%r7];
	ld.volatile.shared.u8 	%rs22, [%r7+8];
	or.b16  	%rs23, %rs22, %rs21;
	and.b16  	%rs24, %rs23, 255;
	setp.ne.s16 	%p15, %rs24, 0;
	selp.u32 	%r28, 1, 0, %p15;
	ld.volatile.shared.s8 	%r29, [%r7+8];
	setp.ne.s32 	%p16, %r28, %r29;
	@%p16 bra 	$L__BB1_18;
	ld.volatile.shared.u64 	%rd27, [%r6+64];
	st.volatile.shared.u64 	[%r6], %rd27;
	ld.volatile.shared.u8 	%rs25, [%r7+8];
	st.volatile.shared.u8 	[%r7], %rs25;
$L__BB1_18:
	ld.volatile.shared.u8 	%rs26, [%r7];
	ld.volatile.shared.u8 	%rs27, [%r7+4];
	or.b16  	%rs28, %rs27, %rs26;
	and.b16  	%rs29, %rs28, 255;
	setp.ne.s16 	%p17, %rs29, 0;
	selp.u32 	%r30, 1, 0, %p17;
	ld.volatile.shared.s8 	%r31, [%r7+4];
	setp.ne.s32 	%p18, %r30, %r31;
	@%p18 bra 	$L__BB1_20;
	ld.volatile.shared.u64 	%rd28, [%r6+32];
	st.volatile.shared.u64 	[%r6], %rd28;
	ld.volatile.shared.u8 	%rs30, [%r7+4];
	st.volatile.shared.u8 	[%r7], %rs30;
$L__BB1_20:
	ld.volatile.shared.u8 	%rs31, [%r7];
	ld.volatile.shared.u8 	%rs32, [%r7+2];
	or.b16  	%rs33, %rs32, %rs31;
	and.b16  	%rs34, %rs33, 255;
	setp.ne.s16 	%p19, %rs34, 0;
	selp.u32 	%r32, 1, 0, %p19;
	ld.volatile.shared.s8 	%r33, [%r7+2];
	setp.ne.s32 	%p20, %r32, %r33;
	@%p20 bra 	$L__BB1_22;
	ld.volatile.shared.u64 	%rd29, [%r6+16];
	st.volatile.shared.u64 	[%r6], %rd29;
	ld.volatile.shared.u8 	%rs35, [%r7+2];
	st.volatile.shared.u8 	[%r7], %rs35;
$L__BB1_22:
	ld.volatile.shared.u8 	%rs36, [%r7];
	ld.volatile.shared.u8 	%rs37, [%r7+1];
	or.b16  	%rs38, %rs37, %rs36;
	and.b16  	%rs39, %rs38, 255;
	setp.ne.s16 	%p21, %rs39, 0;
	selp.u32 	%r34, 1, 0, %p21;
	ld.volatile.shared.s8 	%r35, [%r7+1];
	setp.ne.s32 	%p22, %r34, %r35;
	@%p22 bra 	$L__BB1_24;
	ld.volatile.shared.u64 	%rd30, [%r6+8];
	st.volatile.shared.u64 	[%r6], %rd30;
	ld.volatile.shared.u8 	%rs40, [%r7+1];
	st.volatile.shared.u8 	[%r7], %rs40;
$L__BB1_24:
	setp.ne.s32 	%p23, %r3, 0;
	@%p23 bra 	$L__BB1_26;
	ld.shared.u8 	%rs41, [sdata_bool];
	cvt.u64.u32 	%rd31, %r4;
	cvta.to.global.u64 	%rd32, %rd5;
	add.s64 	%rd33, %rd32, %rd31;
	st.global.u8 	[%rd33], %rs41;
	ld.shared.u64 	%rd34, [%r2];
	cvta.to.global.u64 	%rd35, %rd6;
	mul.wide.u32 	%rd36, %r4, 8;
	add.s64 	%rd37, %rd35, %rd36;
	st.global.u64 	[%rd37], %rd34;
$L__BB1_26:
	ret;

}
	// .globl	uncontiguous_reduce_bool
.visible .entry uncontiguous_reduce_bool(
	.param .u64 .ptr .align 1 uncontiguous_reduce_bool_param_0,
	.param .u64 .ptr .align 1 uncontiguous_reduce_bool_param_1,
	.param .u64 .ptr .align 1 uncontiguous_reduce_bool_param_2,
	.param .u64 .ptr .align 1 uncontiguous_reduce_bool_param_3,
	.param .u64 .ptr .align 1 uncontiguous_reduce_bool_param_4,
	.param .u64 uncontiguous_reduce_bool_param_5,
	.param .u64 uncontiguous_reduce_bool_param_6
)
{
	.reg .pred 	%p<68>;
	.reg .b16 	%rs<42>;
	.reg .b32 	%r<235>;
	.reg .b64 	%rd<570>;

	ld.param.u64 	%rd261, [uncontiguous_reduce_bool_param_2];
	ld.param.u64 	%rd264, [uncontiguous_reduce_bool_param_3];
	ld.param.u64 	%rd265, [uncontiguous_reduce_bool_param_4];
	ld.param.u64 	%rd262, [uncontiguous_reduce_bool_param_5];
	ld.param.u64 	%rd263, [uncontiguous_reduce_bool_param_6];
	cvta.to.global.u64 	%rd1, %rd265;
	cvta.to.global.u64 	%rd2, %rd264;
	cvta.to.global.u64 	%rd3, %rd261;
	mov.u32 	%r234, %ntid.x;
	mov.u32 	%r51, sdata_bool;
	add.s32 	%r2, %r51, %r234;
	mov.u32 	%r3, %tid.x;
	mov.u32 	%r4, %ctaid.x;
	mul.lo.s32 	%r52, %r4, %r234;
	shl.b32 	%r53, %r52, 1;
	add.s32 	%r54, %r53, %r3;
	add.s32 	%r5, %r51, %r3;
	mov.b16 	%rs4, 0;
	st.shared.u8 	[%r5], %rs4;
	cvt.u64.u32 	%rd510, %r54;
	shl.b32 	%r55, %r3, 3;
	add.s32 	%r6, %r2, %r55;
	st.shared.u64 	[%r6], %rd510;
	add.s32 	%r56, %r54, %r234;
	cvt.u64.u32 	%rd5, %r56;
	setp.le.u64 	%p1, %rd263, %rd5;
	@%p1 bra 	$L__BB2_56;
	cvt.u32.u64 	%r7, %rd262;
	add.s32 	%r228, %r7, -1;
	setp.lt.s32 	%p27, %r228, 0;
	mov.b64 	%rd527, 0;
	mov.u64 	%rd528, %rd527;
	@%p27 bra 	$L__BB2_53;
	setp.lt.u32 	%p28, %r228, 3;
	mov.b64 	%rd528, 0;
	mov.u64 	%rd527, %rd528;
	mov.u64 	%rd523, %rd5;
	@%p28 bra 	$L__BB2_30;
	add.s32 	%r226, %r7, -2;
	and.b32  	%r132, %r7, -4;
	neg.s32 	%r225, %r132;
	mov.b64 	%rd528, 0;
	mov.u64 	%rd523, %rd5;
$L__BB2_4:
	.pragma "nounroll";
	add.s32 	%r13, %r226, 1;
	mul.wide.u32 	%rd396, %r13, 8;
	add.s64 	%rd397, %rd2, %rd396;
	ld.global.u64 	%rd10, [%rd397];
	or.b64  	%rd398, %rd510, %rd10;
	and.b64  	%rd399, %rd398, -4294967296;
	setp.ne.s64 	%p29, %rd399, 0;
	@%p29 bra 	$L__BB2_6;
	cvt.u32.u64 	%r133, %rd10;
	cvt.u32.u64 	%r134, %rd510;
	div.u32 	%r135, %r134, %r133;
	mul.lo.s32 	%r136, %r135, %r133;
	sub.s32 	%r137, %r134, %r136;
	cvt.u64.u32 	%rd489, %r135;
	cvt.u64.u32 	%rd490, %r137;
	bra.uni 	$L__BB2_7;
$L__BB2_6:
	div.s64 	%rd489, %rd510, %rd10;
	mul.lo.s64 	%rd400, %rd489, %rd10;
	sub.s64 	%rd490, %rd510, %rd400;
$L__BB2_7:
	mul.wide.u32 	%rd401, %r13, 8;
	add.s64 	%rd402, %rd1, %rd401;
	ld.global.u64 	%rd17, [%rd402];
	mad.lo.s64 	%rd18, %rd17, %rd490, %rd527;
	or.b64  	%rd403, %rd523, %rd10;
	and.b64  	%rd404, %rd403, -4294967296;
	setp.ne.s64 	%p30, %rd404, 0;
	@%p30 bra 	$L__BB2_9;
	cvt.u32.u64 	%r138, %rd10;
	cvt.u32.u64 	%r139, %rd523;
	div.u32 	%r140, %r139, %r138;
	mul.lo.s32 	%r141, %r140, %r138;
	sub.s32 	%r142, %r139, %r141;
	cvt.u64.u32 	%rd491, %r140;
	cvt.u64.u32 	%rd492, %r142;
	bra.uni 	$L__BB2_10;
$L__BB2_9:
	div.s64 	%rd491, %rd523, %rd10;
	mul.lo.s64 	%rd405, %rd491, %rd10;
	sub.s64 	%rd492, %rd523, %rd405;
$L__BB2_10:
	mad.lo.s64 	%rd25, %rd492, %rd17, %rd528;
	mul.wide.u32 	%rd406, %r226, 8;
	add.s64 	%rd407, %rd2, %rd406;
	ld.global.u64 	%rd26, [%rd407];
	or.b64  	%rd408, %rd489, %rd26;
	and.b64  	%rd409, %rd408, -4294967296;
	setp.ne.s64 	%p31, %rd409, 0;
	@%p31 bra 	$L__BB2_12;
	cvt.u32.u64 	%r143, %rd26;
	cvt.u32.u64 	%r144, %rd489;
	div.u32 	%r145, %r144, %r143;
	mul.lo.s32 	%r146, %r145, %r143;
	sub.s32 	%r147, %r144, %r146;
	cvt.u64.u32 	%rd493, %r145;
	cvt.u64.u32 	%rd494, %r147;
	bra.uni 	$L__BB2_13;
$L__BB2_12:
	div.s64 	%rd493, %rd489, %rd26;
	mul.lo.s64 	%rd410, %rd493, %rd26;
	sub.s64 	%rd494, %rd489, %rd410;
$L__BB2_13:
	mul.wide.u32 	%rd411, %r226, 8;
	add.s64 	%rd412, %rd1, %rd411;
	ld.global.u64 	%rd33, [%rd412];
	mad.lo.s64 	%rd34, %rd33, %rd494, %rd18;
	or.b64  	%rd413, %rd491, %rd26;
	and.b64  	%rd414, %rd413, -4294967296;
	setp.ne.s64 	%p32, %rd414, 0;
	@%p32 bra 	$L__BB2_15;
	cvt.u32.u64 	%r148, %rd26;
	cvt.u32.u64 	%r149, %rd491;
	div.u32 	%r150, %r149, %r148;
	mul.lo.s32 	%r151, %r150, %r148;
	sub.s32 	%r152, %r149, %r151;
	cvt.u64.u32 	%rd495, %r150;
	cvt.u64.u32 	%rd496, %r152;
	bra.uni 	$L__BB2_16;
$L__BB2_15:
	div.s64 	%rd495, %rd491, %rd26;
	mul.lo.s64 	%rd415, %rd495, %rd26;
	sub.s64 	%rd496, %rd491, %rd415;
$L__BB2_16:
	mad.lo.s64 	%rd41, %rd496, %rd33, %rd25;
	add.s32 	%r14, %r226, -1;
	mul.wide.u32 	%rd416, %r14, 8;
	add.s64 	%rd417, %rd2, %rd416;
	ld.global.u64 	%rd42, [%rd417];
	or.b64  	%rd418, %rd493, %rd42;
	and.b64  	%rd419, %rd418, -4294967296;
	setp.ne.s64 	%p33, %rd419, 0;
	@%p33 bra 	$L__BB2_18;
	cvt.u32.u64 	%r153, %rd42;
	cvt.u32.u64 	%r154, %rd493;
	div.u32 	%r155, %r154, %r153;
	mul.lo.s32 	%r156, %r155, %r153;
	sub.s32 	%r157, %r154, %r156;
	cvt.u64.u32 	%rd497, %r155;
	cvt.u64.u32 	%rd498, %r157;
	bra.uni 	$L__BB2_19;
$L__BB2_18:
	div.s64 	%rd497, %rd493, %rd42;
	mul.lo.s64 	%rd420, %rd497, %rd42;
	sub.s64 	%rd498, %rd493, %rd420;
$L__BB2_19:
	mul.wide.u32 	%rd421, %r14, 8;
	add.s64 	%rd422, %rd1, %rd421;
	ld.global.u64 	%rd49, [%rd422];
	mad.lo.s64 	%rd50, %rd49, %rd498, %rd34;
	or.b64  	%rd423, %rd495, %rd42;
	and.b64  	%rd424, %rd423, -4294967296;
	setp.ne.s64 	%p34, %rd424, 0;
	@%p34 bra 	$L__BB2_21;
	cvt.u32.u64 	%r158, %rd42;
	cvt.u32.u64 	%r159, %rd495;
	div.u32 	%r160, %r159, %r158;
	mul.lo.s32 	%r161, %r160, %r158;
	sub.s32 	%r162, %r159, %r161;
	cvt.u64.u32 	%rd499, %r160;
	cvt.u64.u32 	%rd500, %r162;
	bra.uni 	$L__BB2_22;
$L__BB2_21:
	div.s64 	%rd499, %rd495, %rd42;
	mul.lo.s64 	%rd425, %rd499, %rd42;
	sub.s64 	%rd500, %rd495, %rd425;
$L__BB2_22:
	mad.lo.s64 	%rd57, %rd500, %rd49, %rd41;
	add.s32 	%r163, %r226, -2;
	mul.wide.u32 	%rd426, %r163, 8;
	add.s64 	%rd427, %rd2, %rd426;
	ld.global.u64 	%rd58, [%rd427];
	or.b64  	%rd428, %rd497, %rd58;
	and.b64  	%rd429, %rd428, -4294967296;
	setp.ne.s64 	%p35, %rd429, 0;
	@%p35 bra 	$L__BB2_24;
	cvt.u32.u64 	%r164, %rd58;
	cvt.u32.u64 	%r165, %rd497;
	div.u32 	%r166, %r165, %r164;
	mul.lo.s32 	%r167, %r166, %r164;
	sub.s32 	%r168, %r165, %r167;
	cvt.u64.u32 	%rd510, %r166;
	cvt.u64.u32 	%rd502, %r168;
	bra.uni 	$L__BB2_25;
$L__BB2_24:
	div.s64 	%rd510, %rd497, %rd58;
	mul.lo.s64 	%rd430, %rd510, %rd58;
	sub.s64 	%rd502, %rd497, %rd430;
$L__BB2_25:
	mul.wide.u32 	%rd431, %r163, 8;
	add.s64 	%rd432, %rd1, %rd431;
	ld.global.u64 	%rd65, [%rd432];
	mad.lo.s64 	%rd527, %rd65, %rd502, %rd50;
	or.b64  	%rd433, %rd499, %rd58;
	and.b64  	%rd434, %rd433, -4294967296;
	setp.ne.s64 	%p36, %rd434, 0;
	@%p36 bra 	$L__BB2_27;
	cvt.u32.u64 	%r170, %rd58;
	cvt.u32.u64 	%r171, %rd499;
	div.u32 	%r172, %r171, %r170;
	mul.lo.s32 	%r173, %r172, %r170;
	sub.s32 	%r174, %r171, %r173;
	cvt.u64.u32 	%rd523, %r172;
	cvt.u64.u32 	%rd504, %r174;
	bra.uni 	$L__BB2_28;
$L__BB2_27:
	div.s64 	%rd523, %rd499, %rd58;
	mul.lo.s64 	%rd435, %rd523, %rd58;
	sub.s64 	%rd504, %rd499, %rd435;
$L__BB2_28:
	mad.lo.s64 	%rd528, %rd504, %rd65, %rd57;
	add.s32 	%r226, %r226, -4;
	add.s32 	%r225, %r225, 4;
	setp.ne.s32 	%p37, %r225, 0;
	@%p37 bra 	$L__BB2_4;
	add.s32 	%r228, %r226, 1;
$L__BB2_30:
	and.b32  	%r175, %r7, 3;
	setp.eq.s32 	%p38, %r175, 0;
	@%p38 bra 	$L__BB2_53;
	setp.eq.s32 	%p39, %r175, 1;
	@%p39 bra 	$L__BB2_45;
	mul.wide.u32 	%rd437, %r228, 8;
	add.s64 	%rd438, %rd2, %rd437;
	ld.global.u64 	%rd80, [%rd438];
	or.b64  	%rd439, %rd510, %rd80;
	and.b64  	%rd440, %rd439, -4294967296;
	setp.ne.s64 	%p40, %rd440, 0;
	@%p40 bra 	$L__BB2_34;
	cvt.u32.u64 	%r177, %rd80;
	cvt.u32.u64 	%r178, %rd510;
	div.u32 	%r179, %r178, %r177;
	mul.lo.s32 	%r180, %r179, %r177;
	sub.s32 	%r181, %r178, %r180;
	cvt.u64.u32 	%rd511, %r179;
	cvt.u64.u32 	%rd512, %r181;
	bra.uni 	$L__BB2_35;
$L__BB2_34:
	div.s64 	%rd511, %rd510, %rd80;
	mul.lo.s64 	%rd441, %rd511, %rd80;
	sub.s64 	%rd512, %rd510, %rd441;
$L__BB2_35:
	add.s64 	%rd443, %rd1, %rd437;
	ld.global.u64 	%rd87, [%rd443];
	mad.lo.s64 	%rd88, %rd87, %rd512, %rd527;
	or.b64  	%rd444, %rd523, %rd80;
	and.b64  	%rd445, %rd444, -4294967296;
	setp.ne.s64 	%p41, %rd445, 0;
	@%p41 bra 	$L__BB2_37;
	cvt.u32.u64 	%r182, %rd80;
	cvt.u32.u64 	%r183, %rd523;
	div.u32 	%r184, %r183, %r182;
	mul.lo.s32 	%r185, %r184, %r182;
	sub.s32 	%r186, %r183, %r185;
	cvt.u64.u32 	%rd513, %r184;
	cvt.u64.u32 	%rd514, %r186;
	bra.uni 	$L__BB2_38;
$L__BB2_37:
	div.s64 	%rd513, %rd523, %rd80;
	mul.lo.s64 	%rd446, %rd513, %rd80;
	sub.s64 	%rd514, %rd523, %rd446;
$L__BB2_38:
	mad.lo.s64 	%rd95, %rd514, %rd87, %rd528;
	add.s32 	%r19, %r228, -1;
	mul.wide.u32 	%rd447, %r19, 8;
	add.s64 	%rd448, %rd2, %rd447;
	ld.global.u64 	%rd96, [%rd448];
	or.b64  	%rd449, %rd511, %rd96;
	and.b64  	%rd450, %rd449, -4294967296;
	setp.ne.s64 	%p42, %rd450, 0;
	@%p42 bra 	$L__BB2_40;
	cvt.u32.u64 	%r187, %rd96;
	cvt.u32.u64 	%r188, %rd511;
	div.u32 	%r189, %r188, %r187;
	mul.lo.s32 	%r190, %r189, %r187;
	sub.s32 	%r191, %r188, %r190;
	cvt.u64.u32 	%rd510, %r189;
	cvt.u64.u32 	%rd516, %r191;
	bra.uni 	$L__BB2_41;
$L__BB2_40:
	div.s64 	%rd510, %rd511, %rd96;
	mul.lo.s64 	%rd451, %rd510, %rd96;
	sub.s64 	%rd516, %rd511, %rd451;
$L__BB2_41:
	add.s64 	%rd453, %rd1, %rd447;
	ld.global.u64 	%rd103, [%rd453];
	mad.lo.s64 	%rd527, %rd103, %rd516, %rd88;
	or.b64  	%rd454, %rd513, %rd96;
	and.b64  	%rd455, %rd454, -4294967296;
	setp.ne.s64 	%p43, %rd455, 0;
	@%p43 bra 	$L__BB2_43;
	cvt.u32.u64 	%r192, %rd96;
	cvt.u32.u64 	%r193, %rd513;
	div.u32 	%r194, %r193, %r192;
	mul.lo.s32 	%r195, %r194, %r192;
	sub.s32 	%r196, %r193, %r195;
	cvt.u64.u32 	%rd523, %r194;
	cvt.u64.u32 	%rd518, %r196;
	bra.uni 	$L__BB2_44;
$L__BB2_43:
	div.s64 	%rd523, %rd513, %rd96;
	mul.lo.s64 	%rd456, %rd523, %rd96;
	sub.s64 	%rd518, %rd513, %rd456;
$L__BB2_44:
	mad.lo.s64 	%rd528, %rd518, %rd103, %rd95;
	add.s32 	%r228, %r228, -2;
$L__BB2_45:
	and.b32  	%r197, %r7, 1;
	setp.eq.b32 	%p44, %r197, 1;
	not.pred 	%p45, %p44;
	@%p45 bra 	$L__BB2_53;
	mul.wide.u32 	%rd457, %r228, 8;
	add.s64 	%rd458, %rd2, %rd457;
	ld.global.u64 	%rd118, [%rd458];
	or.b64  	%rd459, %rd510, %rd118;
	and.b64  	%rd460, %rd459, -4294967296;
	setp.ne.s64 	%p46, %rd460, 0;
	@%p46 bra 	$L__BB2_48;
	cvt.u32.u64 	%r198, %rd118;
	cvt.u32.u64 	%r199, %rd510;
	rem.u32 	%r200, %r199, %r198;
	cvt.u64.u32 	%rd525, %r200;
	bra.uni 	$L__BB2_49;
$L__BB2_48:
	rem.s64 	%rd525, %rd510, %rd118;
$L__BB2_49:
	add.s64 	%rd462, %rd1, %rd457;
	ld.global.u64 	%rd122, [%rd462];
	mad.lo.s64 	%rd527, %rd122, %rd525, %rd527;
	or.b64  	%rd463, %rd523, %rd118;
	and.b64  	%rd464, %rd463, -4294967296;
	setp.ne.s64 	%p47, %rd464, 0;
	@%p47 bra 	$L__BB2_51;
	cvt.u32.u64 	%r201, %rd118;
	cvt.u32.u64 	%r202, %rd523;
	rem.u32 	%r203, %r202, %r201;
	cvt.u64.u32 	%rd526, %r203;
	bra.uni 	$L__BB2_52;
$L__BB2_51:
	rem.s64 	%rd526, %rd523, %rd118;
$L__BB2_52:
	mad.lo.s64 	%rd528, %rd526, %rd122, %rd528;
$L__BB2_53:
	ld.param.u64 	%rd484, [uncontiguous_reduce_bool_param_2];
	cvta.to.global.u64 	%rd465, %rd484;
	add.s64 	%rd466, %rd465, %rd527;
	ld.global.u8 	%rs1, [%rd466];
	add.s64 	%rd467, %rd465, %rd528;
	ld.global.u8 	%rs2, [%rd467];
	or.b16  	%rs6, %rs2, %rs1;
	and.b16  	%rs7, %rs6, 255;
	setp.ne.s16 	%p48, %rs7, 0;
	selp.u32 	%r204, 1, 0, %p48;
	cvt.u32.u16 	%r205, %rs2;
	cvt.s32.s8 	%r206, %r205;
	setp.ne.s32 	%p49, %r204, %r206;
	@%p49 bra 	$L__BB2_55;
	st.shared.u8 	[%r5], %rs2;
	st.shared.u64 	[%r6], %rd5;
	bra.uni 	$L__BB2_116;
$L__BB2_55:
	st.shared.u8 	[%r5], %rs1;
	bra.uni 	$L__BB2_116;
$L__BB2_56:
	setp.le.u64 	%p2, %rd263, %rd510;
	@%p2 bra 	$L__BB2_116;
	cvt.u32.u64 	%r22, %rd262;
	add.s32 	%r232, %r22, -1;
	setp.lt.s32 	%p3, %r232, 0;
	mov.b64 	%rd569, 0;
	@%p3 bra 	$L__BB2_115;
	and.b32  	%r24, %r22, 7;
	setp.lt.u32 	%p4, %r232, 7;
	mov.b64 	%rd569, 0;
	@%p4 bra 	$L__BB2_86;
	add.s32 	%r230, %r22, -4;
	and.b32  	%r57, %r22, -8;
	neg.s32 	%r229, %r57;
	mov.b64 	%rd569, 0;
$L__BB2_60:
	.pragma "nounroll";
	add.s32 	%r29, %r230, 3;
	mul.wide.u32 	%rd270, %r29, 8;
	add.s64 	%rd271, %rd2, %rd270;
	ld.global.u64 	%rd132, [%rd271];
	or.b64  	%rd272, %rd510, %rd132;
	and.b64  	%rd273, %rd272, -4294967296;
	setp.ne.s64 	%p5, %rd273, 0;
	@%p5 bra 	$L__BB2_62;
	cvt.u32.u64 	%r58, %rd132;
	cvt.u32.u64 	%r59, %rd510;
	div.u32 	%r60, %r59, %r58;
	mul.lo.s32 	%r61, %r60, %r58;
	sub.s32 	%r62, %r59, %r61;
	cvt.u64.u32 	%rd531, %r60;
	cvt.u64.u32 	%rd532, %r62;
	bra.uni 	$L__BB2_63;
$L__BB2_62:
	div.s64 	%rd531, %rd510, %rd132;
	mul.lo.s64 	%rd274, %rd531, %rd132;
	sub.s64 	%rd532, %rd510, %rd274;
$L__BB2_63:
	add.s64 	%rd276, %rd1, %rd270;
	ld.global.u64 	%rd277, [%rd276];
	mad.lo.s64 	%rd139, %rd277, %rd532, %rd569;
	add.s32 	%r30, %r230, 2;
	mul.wide.u32 	%rd278, %r30, 8;
	add.s64 	%rd279, %rd2, %rd278;
	ld.global.u64 	%rd140, [%rd279];
	or.b64  	%rd280, %rd531, %rd140;
	and.b64  	%rd281, %rd280, -4294967296;
	setp.ne.s64 	%p6, %rd281, 0;
	@%p6 bra 	$L__BB2_65;
	cvt.u32.u64 	%r63, %rd140;
	cvt.u32.u64 	%r64, %rd531;
	div.u32 	%r65, %r64, %r63;
	mul.lo.s32 	%r66, %r65, %r63;
	sub.s32 	%r67, %r64, %r66;
	cvt.u64.u32 	%rd533, %r65;
	cvt.u64.u32 	%rd534, %r67;
	bra.uni 	$L__BB2_66;
$L__BB2_65:
	div.s64 	%rd533, %rd531, %rd140;
	mul.lo.s64 	%rd282, %rd533, %rd140;
	sub.s64 	%rd534, %rd531, %rd282;
$L__BB2_66:
	add.s64 	%rd284, %rd1, %rd278;
	ld.global.u64 	%rd285, [%rd284];
	mad.lo.s64 	%rd147, %rd285, %rd534, %rd139;
	add.s32 	%r31, %r230, 1;
	mul.wide.u32 	%rd286, %r31, 8;
	add.s64 	%rd287, %rd2, %rd286;
	ld.global.u64 	%rd148, [%rd287];
	or.b64  	%rd288, %rd533, %rd148;
	and.b64  	%rd289, %rd288, -4294967296;
	setp.ne.s64 	%p7, %rd289, 0;
	@%p7 bra 	$L__BB2_68;
	cvt.u32.u64 	%r68, %rd148;
	cvt.u32.u64 	%r69, %rd533;
	div.u32 	%r70, %r69, %r68;
	mul.lo.s32 	%r71, %r70, %r68;
	sub.s32 	%r72, %r69, %r71;
	cvt.u64.u32 	%rd535, %r70;
	cvt.u64.u32 	%rd536, %r72;
	bra.uni 	$L__BB2_69;
$L__BB2_68:
	div.s64 	%rd535, %rd533, %rd148;
	mul.lo.s64 	%rd290, %rd535, %rd148;
	sub.s64 	%rd536, %rd533, %rd290;
$L__BB2_69:
	add.s64 	%rd292, %rd1, %rd286;
	ld.global.u64 	%rd293, [%rd292];
	mad.lo.s64 	%rd155, %rd293, %rd536, %rd147;
	add.s32 	%r32, %r230, -4;
	mul.wide.u32 	%rd294, %r230, 8;
	add.s64 	%rd295, %rd2, %rd294;
	ld.global.u64 	%rd156, [%rd295];
	or.b64  	%rd296, %rd535, %rd156;
	and.b64  	%rd297, %rd296, -4294967296;
	setp.ne.s64 	%p8, %rd297, 0;
	@%p8 bra 	$L__BB2_71;
	cvt.u32.u64 	%r73, %rd156;
	cvt.u32.u64 	%r74, %rd535;
	div.u32 	%r75, %r74, %r73;
	mul.lo.s32 	%r76, %r75, %r73;
	sub.s32 	%r77, %r74, %r76;
	cvt.u64.u32 	%rd537, %r75;
	cvt.u64.u32 	%rd538, %r77;
	bra.uni 	$L__BB2_72;
$L__BB2_71:
	div.s64 	%rd537, %rd535, %rd156;
	mul.lo.s64 	%rd298, %rd537, %rd156;
	sub.s64 	%rd538, %rd535, %rd298;
$L__BB2_72:
	add.s64 	%rd300, %rd1, %rd294;
	ld.global.u64 	%rd301, [%rd300];
	mad.lo.s64 	%rd163, %rd301, %rd538, %rd155;
	add.s32 	%r33, %r230, -1;
	mul.wide.u32 	%rd302, %r33, 8;
	add.s64 	%rd303, %rd2, %rd302;
	ld.global.u64 	%rd164, [%rd303];
	or.b64  	%rd304, %rd537, %rd164;
	and.b64  	%rd305, %rd304, -4294967296;
	setp.ne.s64 	%p9, %rd305, 0;
	@%p9 bra 	$L__BB2_74;
	cvt.u32.u64 	%r78, %rd164;
	cvt.u32.u64 	%r79, %rd537;
	div.u32 	%r80, %r79, %r78;
	mul.lo.s32 	%r81, %r80, %r78;
	sub.s32 	%r82, %r79, %r81;
	cvt.u64.u32 	%rd539, %r80;
	cvt.u64.u32 	%rd540, %r82;
	bra.uni 	$L__BB2_75;
$L__BB2_74:
	div.s64 	%rd539, %rd537, %rd164;
	mul.lo.s64 	%rd306, %rd539, %rd164;
	sub.s64 	%rd540, %rd537, %rd306;
$L__BB2_75:
	add.s64 	%rd308, %rd1, %rd302;
	ld.global.u64 	%rd309, [%rd308];
	mad.lo.s64 	%rd171, %rd309, %rd540, %rd163;
	add.s32 	%r34, %r230, -2;
	mul.wide.u32 	%rd310, %r34, 8;
	add.s64 	%rd311, %rd2, %rd310;
	ld.global.u64 	%rd172, [%rd311];
	or.b64  	%rd312, %rd539, %rd172;
	and.b64  	%rd313, %rd312, -4294967296;
	setp.ne.s64 	%p10, %rd313, 0;
	@%p10 bra 	$L__BB2_77;
	cvt.u32.u64 	%r83, %rd172;
	cvt.u32.u64 	%r84, %rd539;
	div.u32 	%r85, %r84, %r83;
	mul.lo.s32 	%r86, %r85, %r83;
	sub.s32 	%r87, %r84, %r86;
	cvt.u64.u32 	%rd541, %r85;
	cvt.u64.u32 	%rd542, %r87;
	bra.uni 	$L__BB2_78;
$L__BB2_77:
	div.s64 	%rd541, %rd539, %rd172;
	mul.lo.s64 	%rd314, %rd541, %rd172;
	sub.s64 	%rd542, %rd539, %rd314;
$L__BB2_78:
	add.s64 	%rd316, %rd1, %rd310;
	ld.global.u64 	%rd317, [%rd316];
	mad.lo.s64 	%rd179, %rd317, %rd542, %rd171;
	add.s32 	%r35, %r230, -3;
	mul.wide.u32 	%rd318, %r35, 8;
	add.s64 	%rd319, %rd2, %rd318;
	ld.global.u64 	%rd180, [%rd319];
	or.b64  	%rd320, %rd541, %rd180;
	and.b64  	%rd321, %rd320, -4294967296;
	setp.ne.s64 	%p11, %rd321, 0;
	@%p11 bra 	$L__BB2_80;
	cvt.u32.u64 	%r88, %rd180;
	cvt.u32.u64 	%r89, %rd541;
	div.u32 	%r90, %r89, %r88;
	mul.lo.s32 	%r91, %r90, %r88;
	sub.s32 	%r92, %r89, %r91;
	cvt.u64.u32 	%rd543, %r90;
	cvt.u64.u32 	%rd544, %r92;
	bra.uni 	$L__BB2_81;
$L__BB2_80:
	div.s64 	%rd543, %rd541, %rd180;
	mul.lo.s64 	%rd322, %rd543, %rd180;
	sub.s64 	%rd544, %rd541, %rd322;
$L__BB2_81:
	add.s64 	%rd324, %rd1, %rd318;
	ld.global.u64 	%rd325, [%rd324];
	mad.lo.s64 	%rd187, %rd325, %rd544, %rd179;
	mul.wide.u32 	%rd326, %r32, 8;
	add.s64 	%rd327, %rd2, %rd326;
	ld.global.u64 	%rd188, [%rd327];
	or.b64  	%rd328, %rd543, %rd188;
	and.b64  	%rd329, %rd328, -4294967296;
	setp.ne.s64 	%p12, %rd329, 0;
	@%p12 bra 	$L__BB2_83;
	cvt.u32.u64 	%r93, %rd188;
	cvt.u32.u64 	%r94, %rd543;
	div.u32 	%r95, %r94, %r93;
	mul.lo.s32 	%r96, %r95, %r93;
	sub.s32 	%r97, %r94, %r96;
	cvt.u64.u32 	%rd510, %r95;
	cvt.u64.u32 	%rd546, %r97;
	bra.uni 	$L__BB2_84;
$L__BB2_83:
	div.s64 	%rd510, %rd543, %rd188;
	mul.lo.s64 	%rd330, %rd510, %rd188;
	sub.s64 	%rd546, %rd543, %rd330;
$L__BB2_84:
	add.s64 	%rd332, %rd1, %rd326;
	ld.global.u64 	%rd333, [%rd332];
	mad.lo.s64 	%rd569, %rd333, %rd546, %rd187;
	add.s32 	%r230, %r230, -8;
	add.s32 	%r229, %r229, 8;
	setp.ne.s32 	%p13, %r229, 0;
	@%p13 bra 	$L__BB2_60;
	add.s32 	%r232, %r230, 3;
$L__BB2_86:
	setp.eq.s32 	%p14, %r24, 0;
	@%p14 bra 	$L__BB2_115;
	and.b32  	%r40, %r22, 3;
	setp.lt.u32 	%p15, %r24, 4;
	@%p15 bra 	$L__BB2_101;
	mul.wide.u32 	%rd335, %r232, 8;
	add.s64 	%rd336, %rd2, %rd335;
	ld.global.u64 	%rd199, [%rd336];
	or.b64  	%rd337, %rd510, %rd199;
	and.b64  	%rd338, %rd337, -4294967296;
	setp.ne.s64 	%p16, %rd338, 0;
	@%p16 bra 	$L__BB2_90;
	cvt.u32.u64 	%r98, %rd199;
	cvt.u32.u64 	%r99, %rd510;
	div.u32 	%r100, %r99, %r98;
	mul.lo.s32 	%r101, %r100, %r98;
	sub.s32 	%r102, %r99, %r101;
	cvt.u64.u32 	%rd550, %r100;
	cvt.u64.u32 	%rd551, %r102;
	bra.uni 	$L__BB2_91;
$L__BB2_90:
	div.s64 	%rd550, %rd510, %rd199;
	mul.lo.s64 	%rd339, %rd550, %rd199;
	sub.s64 	%rd551, %rd510, %rd339;
$L__BB2_91:
	add.s64 	%rd341, %rd1, %rd335;
	ld.global.u64 	%rd342, [%rd341];
	mad.lo.s64 	%rd206, %rd342, %rd551, %rd569;
	add.s32 	%r41, %r232, -1;
	mul.wide.u32 	%rd343, %r41, 8;
	add.s64 	%rd344, %rd2, %rd343;
	ld.global.u64 	%rd207, [%rd344];
	or.b64  	%rd345, %rd550, %rd207;
	and.b64  	%rd346, %rd345, -4294967296;
	setp.ne.s64 	%p17, %rd346, 0;
	@%p17 bra 	$L__BB2_93;
	cvt.u32.u64 	%r103, %rd207;
	cvt.u32.u64 	%r104, %rd550;
	div.u32 	%r105, %r104, %r103;
	mul.lo.s32 	%r106, %r105, %r103;
	sub.s32 	%r107, %r104, %r106;
	cvt.u64.u32 	%rd552, %r105;
	cvt.u64.u32 	%rd553, %r107;
	bra.uni 	$L__BB2_94;
$L__BB2_93:
	div.s64 	%rd552, %rd550, %rd207;
	mul.lo.s64 	%rd347, %rd552, %rd207;
	sub.s64 	%rd553, %rd550, %rd347;
$L__BB2_94:
	add.s64 	%rd349, %rd1, %rd343;
	ld.global.u64 	%rd350, [%rd349];
	mad.lo.s64 	%rd214, %rd350, %rd553, %rd206;
	add.s32 	%r42, %r232, -2;
	mul.wide.u32 	%rd351, %r42, 8;
	add.s64 	%rd352, %rd2, %rd351;
	ld.global.u64 	%rd215, [%rd352];
	or.b64  	%rd353, %rd552, %rd215;
	and.b64  	%rd354, %rd353, -4294967296;
	setp.ne.s64 	%p18, %rd354, 0;
	@%p18 bra 	$L__BB2_96;
	cvt.u32.u64 	%r108, %rd215;
	cvt.u32.u64 	%r109, %rd552;
	div.u32 	%r110, %r109, %r108;
	mul.lo.s32 	%r111, %r110, %r108;
	sub.s32 	%r112, %r109, %r111;
	cvt.u64.u32 	%rd554, %r110;
	cvt.u64.u32 	%rd555, %r112;
	bra.uni 	$L__BB2_97;
$L__BB2_96:
	div.s64 	%rd554, %rd552, %rd215;
	mul.lo.s64 	%rd355, %rd554, %rd215;
	sub.s64 	%rd555, %rd552, %rd355;
$L__BB2_97:
	add.s64 	%rd357, %rd1, %rd351;
	ld.global.u64 	%rd358, [%rd357];
	mad.lo.s64 	%rd222, %rd358, %rd555, %rd214;
	add.s32 	%r43, %r232, -3;
	mul.wide.u32 	%rd359, %r43, 8;
	add.s64 	%rd360, %rd2, %rd359;
	ld.global.u64 	%rd223, [%rd360];
	or.b64  	%rd361, %rd554, %rd223;
	and.b64  	%rd362, %rd361, -4294967296;
	setp.ne.s64 	%p19, %rd362, 0;
	@%p19 bra 	$L__BB2_99;
	cvt.u32.u64 	%r113, %rd223;
	cvt.u32.u64 	%r114, %rd554;
	div.u32 	%r115, %r114, %r113;
	mul.lo.s32 	%r116, %r115, %r113;
	sub.s32 	%r117, %r114, %r116;
	cvt.u64.u32 	%rd510, %r115;
	cvt.u64.u32 	%rd557, %r117;
	bra.uni 	$L__BB2_100;
$L__BB2_99:
	div.s64 	%rd510, %rd554, %rd223;
	mul.lo.s64 	%rd363, %rd510, %rd223;
	sub.s64 	%rd557, %rd554, %rd363;
$L__BB2_100:
	add.s64 	%rd365, %rd1, %rd359;
	ld.global.u64 	%rd366, [%rd365];
	mad.lo.s64 	%rd569, %rd366, %rd557, %rd222;
	add.s32 	%r232, %r232, -4;
$L__BB2_101:
	setp.eq.s32 	%p20, %r40, 0;
	@%p20 bra 	$L__BB2_115;
	setp.eq.s32 	%p21, %r40, 1;
	@%p21 bra 	$L__BB2_110;
	mul.wide.u32 	%rd368, %r232, 8;
	add.s64 	%rd369, %rd2, %rd368;
	ld.global.u64 	%rd234, [%rd369];
	or.b64  	%rd370, %rd510, %rd234;
	and.b64  	%rd371, %rd370, -4294967296;
	setp.ne.s64 	%p22, %rd371, 0;
	@%p22 bra 	$L__BB2_105;
	cvt.u32.u64 	%r118, %rd234;
	cvt.u32.u64 	%r119, %rd510;
	div.u32 	%r120, %r119, %r118;
	mul.lo.s32 	%r121, %r120, %r118;
	sub.s32 	%r122, %r119, %r121;
	cvt.u64.u32 	%rd561, %r120;
	cvt.u64.u32 	%rd562, %r122;
	bra.uni 	$L__BB2_106;
$L__BB2_105:
	div.s64 	%rd561, %rd510, %rd234;
	mul.lo.s64 	%rd372, %rd561, %rd234;
	sub.s64 	%rd562, %rd510, %rd372;
$L__BB2_106:
	add.s64 	%rd374, %rd1, %rd368;
	ld.global.u64 	%rd375, [%rd374];
	mad.lo.s64 	%rd241, %rd375, %rd562, %rd569;
	add.s32 	%r46, %r232, -1;
	mul.wide.u32 	%rd376, %r46, 8;
	add.s64 	%rd377, %rd2, %rd376;
	ld.global.u64 	%rd242, [%rd377];
	or.b64  	%rd378, %rd561, %rd242;
	and.b64  	%rd379, %rd378, -4294967296;
	setp.ne.s64 	%p23, %rd379, 0;
	@%p23 bra 	$L__BB2_108;
	cvt.u32.u64 	%r123, %rd242;
	cvt.u32.u64 	%r124, %rd561;
	div.u32 	%r125, %r124, %r123;
	mul.lo.s32 	%r126, %r125, %r123;
	sub.s32 	%r127, %r124, %r126;
	cvt.u64.u32 	%rd510, %r125;
	cvt.u64.u32 	%rd564, %r127;
	bra.uni 	$L__BB2_109;
$L__BB2_108:
	div.s64 	%rd510, %rd561, %rd242;
	mul.lo.s64 	%rd380, %rd510, %rd242;
	sub.s64 	%rd564, %rd561, %rd380;
$L__BB2_109:
	add.s64 	%rd382, %rd1, %rd376;
	ld.global.u64 	%rd383, [%rd382];
	mad.lo.s64 	%rd569, %rd383, %rd564, %rd241;
	add.s32 	%r232, %r232, -2;
$L__BB2_110:
	and.b32  	%r128, %r22, 1;
	setp.eq.b32 	%p24, %r128, 1;
	not.pred 	%p25, %p24;
	@%p25 bra 	$L__BB2_115;
	mul.wide.u32 	%rd384, %r232, 8;
	add.s64 	%rd385, %rd2, %rd384;
	ld.global.u64 	%rd253, [%rd385];
	or.b64  	%rd386, %rd510, %rd253;
	and.b64  	%rd387, %rd386, -4294967296;
	setp.ne.s64 	%p26, %rd387, 0;
	@%p26 bra 	$L__BB2_113;
	cvt.u32.u64 	%r129, %rd253;
	cvt.u32.u64 	%r130, %rd510;
	rem.u32 	%r131, %r130, %r129;
	cvt.u64.u32 	%rd568, %r131;
	bra.uni 	$L__BB2_114;
$L__BB2_113:
	rem.s64 	%rd568, %rd510, %rd253;
$L__BB2_114:
	add.s64 	%rd389, %rd1, %rd384;
	ld.global.u64 	%rd390, [%rd389];
	mad.lo.s64 	%rd569, %rd390, %rd568, %rd569;
$L__BB2_115:
	add.s64 	%rd391, %rd3, %rd569;
	ld.global.u8 	%rs5, [%rd391];
	st.shared.u8 	[%r5], %rs5;
$L__BB2_116:
	bar.sync 	0;
	setp.lt.u32 	%p50, %r234, 66;
	@%p50 bra 	$L__BB2_120;
$L__BB2_117:
	shr.u32 	%r50, %r234, 1;
	ld.shared.u8 	%rs8, [%r5];
	add.s32 	%r207, %r5, %r50;
	ld.shared.u8 	%rs3, [%r207];
	or.b16  	%rs9, %rs3, %rs8;
	and.b16  	%rs10, %rs9, 255;
	setp.ne.s16 	%p51, %rs10, 0;
	selp.u32 	%r208, 1, 0, %p51;
	cvt.u32.u16 	%r209, %rs3;
	cvt.s32.s8 	%r210, %r209;
	setp.ne.s32 	%p52, %r208, %r210;
	@%p52 bra 	$L__BB2_119;
	st.shared.u8 	[%r5], %rs3;
	shl.b32 	%r211, %r50, 3;
	add.s32 	%r212, %r6, %r211;
	ld.shared.u64 	%rd468, [%r212];
	st.shared.u64 	[%r6], %rd468;
$L__BB2_119:
	bar.sync 	0;
	setp.gt.u32 	%p53, %r234, 131;
	mov.u32 	%r234, %r50;
	@%p53 bra 	$L__BB2_117;
$L__BB2_120:
	setp.gt.u32 	%p54, %r3, 31;
	@%p54 bra 	$L__BB2_135;
	ld.volatile.shared.u8 	%rs11, [%r5];
	ld.volatile.shared.u8 	%rs12, [%r5+32];
	or.b16  	%rs13, %rs12, %rs11;
	and.b16  	%rs14, %rs13, 255;
	setp.ne.s16 	%p55, %rs14, 0;
	selp.u32 	%r213, 1, 0, %p55;
	ld.volatile.shared.s8 	%r214, [%r5+32];
	setp.ne.s32 	%p56, %r213, %r214;
	@%p56 bra 	$L__BB2_123;
	ld.volatile.shared.u64 	%rd469, [%r6+256];
	st.volatile.shared.u64 	[%r6], %rd469;
	ld.volatile.shared.u8 	%rs15, [%r5+32];
	st.volatile.shared.u8 	[%r5], %rs15;
$L__BB2_123:
	ld.volatile.shared.u8 	%rs16, [%r5];
	ld.volatile.shared.u8 	%rs17, [%r5+16];
	or.b16  	%rs18, %rs17, %rs16;
	and.b16  	%rs19, %rs18, 255;
	setp.ne.s16 	%p57, %rs19, 0;
	selp.u32 	%r215, 1, 0, %p57;
	ld.volatile.shared.s8 	%r216, [%r5+16];
	setp.ne.s32 	%p58, %r215, %r216;
	@%p58 bra 	$L__BB2_125;
	ld.volatile.shared.u64 	%rd470, [%r6+128];
	st.volatile.shared.u64 	[%r6], %rd470;
	ld.volatile.shared.u8 	%rs20, [%r5+16];
	st.volatile.shared.u8 	[%r5], %rs20;
$L__BB2_125:
	ld.volatile.shared.u8 	%rs21, [%r5];
	ld.volatile.shared.u8 	%rs22, [%r5+8];
	or.b16  	%rs23, %rs22, %rs21;
	and.b16  	%rs24, %rs23, 255;
	setp.ne.s16 	%p59, %rs24, 0;
	selp.u32 	%r217, 1, 0, %p59;
	ld.volatile.shared.s8 	%r218, [%r5+8];
	setp.ne.s32 	%p60, %r217, %r218;
	@%p60 bra 	$L__BB2_127;
	ld.volatile.shared.u64 	%rd471, [%r6+64];
	st.volatile.shared.u64 	[%r6], %rd471;
	ld.volatile.shared.u8 	%rs25, [%r5+8];
	st.volatile.shared.u8 	[%r5], %rs25;
$L__BB2_127:
	ld.volatile.shared.u8 	%rs26, [%r5];
	ld.volatile.shared.u8 	%rs27, [%r5+4];
	or.b16  	%rs28, %rs27, %rs26;
	and.b16  	%rs29, %rs28, 255;
	setp.ne.s16 	%p61, %rs29, 0;
	selp.u32 	%r219, 1, 0, %p61;
	ld.volatile.shared.s8 	%r220, [%r5+4];
	setp.ne.s32 	%p62, %r219, %r220;
	@%p62 bra 	$L__BB2_129;
	ld.volatile.shared.u64 	%rd472, [%r6+32];
	st.volatile.shared.u64 	[%r6], %rd472;
	ld.volatile.shared.u8 	%rs30, [%r5+4];
	st.volatile.shared.u8 	[%r5], %rs30;
$L__BB2_129:
	ld.volatile.shared.u8 	%rs31, [%r5];
	ld.volatile.shared.u8 	%rs32, [%r5+2];
	or.b16  	%rs33, %rs32, %rs31;
	and.b16  	%rs34, %rs33, 255;
	setp.ne.s16 	%p63, %rs34, 0;
	selp.u32 	%r221, 1, 0, %p63;
	ld.volatile.shared.s8 	%r222, [%r5+2];
	setp.ne.s32 	%p64, %r221, %r222;
	@%p64 bra 	$L__BB2_131;
	ld.volatile.shared.u64 	%rd473, [%r6+16];
	st.volatile.shared.u64 	[%r6], %rd473;
	ld.volatile.shared.u8 	%rs35, [%r5+2];
	st.volatile.shared.u8 	[%r5], %rs35;
$L__BB2_131:
	ld.volatile.shared.u8 	%rs36, [%r5];
	ld.volatile.shared.u8 	%rs37, [%r5+1];
	or.b16  	%rs38, %rs37, %rs36;
	and.b16  	%rs39, %rs38, 255;
	setp.ne.s16 	%p65, %rs39, 0;
	selp.u32 	%r223, 1, 0, %p65;
	ld.volatile.shared.s8 	%r224, [%r5+1];
	setp.ne.s32 	%p66, %r223, %r224;
	@%p66 bra 	$L__BB2_133;
	ld.volatile.shared.u64 	%rd474, [%r6+8];
	st.volatile.shared.u64 	[%r6], %rd474;
	ld.volatile.shared.u8 	%rs40, [%r5+1];
	st.volatile.shared.u8 	[%r5], %rs40;
$L__BB2_133:
	setp.ne.s32 	%p67, %r3, 0;
	@%p67 bra 	$L__BB2_135;
	ld.param.u64 	%rd483, [uncontiguous_reduce_bool_param_1];
	ld.param.u64 	%rd482, [uncontiguous_reduce_bool_param_0];
	ld.shared.u8 	%rs41, [sdata_bool];
	cvt.u64.u32 	%rd475, %r4;
	cvta.to.global.u64 	%rd476, %rd482;
	add.s64 	%rd477, %rd476, %rd475;
	st.global.u8 	[%rd477], %rs41;
	ld.shared.u64 	%rd478, [%r2];
	cvta.to.global.u64 	%rd479, %rd483;
	mul.wide.u32 	%rd480, %r4, 8;
	add.s64 	%rd481, %rd479, %rd480;
	st.global.u64 	[%rd481], %rd478;
$L__BB2_135:
	ret;

}
	// .globl	contiguous_reduce3_bool
.visible .entry contiguous_reduce3_bool(
	.param .u64 .ptr .align 1 contiguous_reduce3_bool_param_0,
	.param .u64 .ptr .align 1 contiguous_reduce3_bool_param_1,
	.param .u64 .ptr .align 1 contiguous_reduce3_bool_param_2,
	.param .u64 .ptr .align 1 contiguous_reduce3_bool_param_3,
	.param .u64 .ptr .align 1 contiguous_reduce3_bool_param_4,
	.param .u64 contiguous_reduce3_bool_param_5,
	.param .u64 contiguous_reduce3_bool_param_6,
	.param .u64 contiguous_reduce3_bool_param_7
)
{
	.reg .pred 	%p<69>;
	.reg .b16 	%rs<42>;
	.reg .b32 	%r<239>;
	.reg .b64 	%rd<579>;

	ld.param.u64 	%rd267, [contiguous_reduce3_bool_param_2];
	ld.param.u64 	%rd268, [contiguous_reduce3_bool_param_3];
	ld.param.u64 	%rd269, [contiguous_reduce3_bool_param_4];
	ld.param.u64 	%rd265, [contiguous_reduce3_bool_param_6];
	cvta.to.global.u64 	%rd1, %rd269;
	cvta.to.global.u64 	%rd2, %rd268;
	cvta.to.global.u64 	%rd578, %rd267;
	mov.u32 	%r238, %ntid.x;
	mov.u32 	%r50, sdata_bool;
	add.s32 	%r2, %r50, %r238;
	mov.u32 	%r3, %tid.x;
	mov.u32 	%r51, %ctaid.x;
	mul.lo.s32 	%r52, %r51, %r238;
	shl.b32 	%r53, %r52, 1;
	add.s32 	%r54, %r53, %r3;
	add.s32 	%r4, %r50, %r3;
	mov.b16 	%rs4, 0;
	st.shared.u8 	[%r4], %rs4;
	cvt.u64.u32 	%rd4, %r54;
	shl.b32 	%r55, %r3, 3;
	add.s32 	%r5, %r2, %r55;
	st.shared.u64 	[%r5], %rd4;
	add.s32 	%r56, %r54, %r238;
	cvt.u64.u32 	%rd5, %r56;
	setp.le.u64 	%p1, %rd265, %rd5;
	@%p1 bra 	$L__BB3_56;
	ld.param.u64 	%rd492, [contiguous_reduce3_bool_param_5];
	mov.u32 	%r133, %ctaid.y;
	cvt.u64.u32 	%rd397, %r133;
	mul.lo.s64 	%rd398, %rd265, %rd397;
	add.s64 	%rd532, %rd398, %rd4;
	add.s64 	%rd530, %rd398, %rd5;
	cvt.u32.u64 	%r6, %rd492;
	add.s32 	%r232, %r6, -1;
	setp.lt.s32 	%p27, %r232, 0;
	mov.b64 	%rd536, 0;
	mov.u64 	%rd537, %rd536;
	@%p27 bra 	$L__BB3_53;
	setp.lt.u32 	%p28, %r232, 3;
	mov.b64 	%rd537, 0;
	mov.u64 	%rd536, %rd537;
	@%p28 bra 	$L__BB3_30;
	add.s32 	%r230, %r6, -2;
	and.b32  	%r134, %r6, -4;
	neg.s32 	%r229, %r134;
	mov.b64 	%rd537, 0;
$L__BB3_4:
	.pragma "nounroll";
	add.s32 	%r12, %r230, 1;
	mul.wide.u32 	%rd402, %r12, 8;
	add.s64 	%rd403, %rd2, %rd402;
	ld.global.u64 	%rd12, [%rd403];
	or.b64  	%rd404, %rd532, %rd12;
	and.b64  	%rd405, %rd404, -4294967296;
	setp.ne.s64 	%p29, %rd405, 0;
	@%p29 bra 	$L__BB3_6;
	cvt.u32.u64 	%r135, %rd12;
	cvt.u32.u64 	%r136, %rd532;
	div.u32 	%r137, %r136, %r135;
	mul.lo.s32 	%r138, %r137, %r135;
	sub.s32 	%r139, %r136, %r138;
	cvt.u64.u32 	%rd498, %r137;
	cvt.u64.u32 	%rd499, %r139;
	bra.uni 	$L__BB3_7;
$L__BB3_6:
	div.s64 	%rd498, %rd532, %rd12;
	mul.lo.s64 	%rd406, %rd498, %rd12;
	sub.s64 	%rd499, %rd532, %rd406;
$L__BB3_7:
	mul.wide.u32 	%rd407, %r12, 8;
	add.s64 	%rd408, %rd1, %rd407;
	ld.global.u64 	%rd19, [%rd408];
	mad.lo.s64 	%rd20, %rd19, %rd499, %rd536;
	or.b64  	%rd409, %rd530, %rd12;
	and.b64  	%rd410, %rd409, -4294967296;
	setp.ne.s64 	%p30, %rd410, 0;
	@%p30 bra 	$L__BB3_9;
	cvt.u32.u64 	%r140, %rd12;
	cvt.u32.u64 	%r141, %rd530;
	div.u32 	%r142, %r141, %r140;
	mul.lo.s32 	%r143, %r142, %r140;
	sub.s32 	%r144, %r141, %r143;
	cvt.u64.u32 	%rd500, %r142;
	cvt.u64.u32 	%rd501, %r144;
	bra.uni 	$L__BB3_10;
$L__BB3_9:
	div.s64 	%rd500, %rd530, %rd12;
	mul.lo.s64 	%rd411, %rd500, %rd12;
	sub.s64 	%rd501, %rd530, %rd411;
$L__BB3_10:
	mad.lo.s64 	%rd27, %rd501, %rd19, %rd537;
	mul.wide.u32 	%rd412, %r230, 8;
	add.s64 	%rd413, %rd2, %rd412;
	ld.global.u64 	%rd28, [%rd413];
	or.b64  	%rd414, %rd498, %rd28;
	and.b64  	%rd415, %rd414, -4294967296;
	setp.ne.s64 	%p31, %rd415, 0;
	@%p31 bra 	$L__BB3_12;
	cvt.u32.u64 	%r145, %rd28;
	cvt.u32.u64 	%r146, %rd498;
	div.u32 	%r147, %r146, %r145;
	mul.lo.s32 	%r148, %r147, %r145;
	sub.s32 	%r149, %r146, %r148;
	cvt.u64.u32 	%rd502, %r147;
	cvt.u64.u32 	%rd503, %r149;
	bra.uni 	$L__BB3_13;
$L__BB3_12:
	div.s64 	%rd502, %rd498, %rd28;
	mul.lo.s64 	%rd416, %rd502, %rd28;
	sub.s64 	%rd503, %rd498, %rd416;
$L__BB3_13:
	mul.wide.u32 	%rd417, %r230, 8;
	add.s64 	%rd418, %rd1, %rd417;
	ld.global.u64 	%rd35, [%rd418];
	mad.lo.s64 	%rd36, %rd35, %rd503, %rd20;
	or.b64  	%rd419, %rd500, %rd28;
	and.b64  	%rd420, %rd419, -4294967296;
	setp.ne.s64 	%p32, %rd420, 0;
	@%p32 bra 	$L__BB3_15;
	cvt.u32.u64 	%r150, %rd28;
	cvt.u32.u64 	%r151, %rd500;
	div.u32 	%r152, %r151, %r150;
	mul.lo.s32 	%r153, %r152, %r150;
	sub.s32 	%r154, %r151, %r153;
	cvt.u64.u32 	%rd504, %r152;
	cvt.u64.u32 	%rd505, %r154;
	bra.uni 	$L__BB3_16;
$L__BB3_15:
	div.s64 	%rd504, %rd500, %rd28;
	mul.lo.s64 	%rd421, %rd504, %rd28;
	sub.s64 	%rd505, %rd500, %rd421;
$L__BB3_16:
	mad.lo.s64 	%rd43, %rd505, %rd35, %rd27;
	add.s32 	%r13, %r230, -1;
	mul.wide.u32 	%rd422, %r13, 8;
	add.s64 	%rd423, %rd2, %rd422;
	ld.global.u64 	%rd44, [%rd423];
	or.b64  	%rd424, %rd502, %rd44;
	and.b64  	%rd425, %rd424, -4294967296;
	setp.ne.s64 	%p33, %rd425, 0;
	@%p33 bra 	$L__BB3_18;
	cvt.u32.u64 	%r155, %rd44;
	cvt.u32.u64 	%r156, %rd502;
	div.u32 	%r157, %r156, %r155;
	mul.lo.s32 	%r158, %r157, %r155;
	sub.s32 	%r159, %r156, %r158;
	cvt.u64.u32 	%rd506, %r157;
	cvt.u64.u32 	%rd507, %r159;
	bra.uni 	$L__BB3_19;
$L__BB3_18:
	div.s64 	%rd506, %rd502, %rd44;
	mul.lo.s64 	%rd426, %rd506, %rd44;
	sub.s64 	%rd507, %rd502, %rd426;
$L__BB3_19:
	mul.wide.u32 	%rd427, %r13, 8;
	add.s64 	%rd428, %rd1, %rd427;
	ld.global.u64 	%rd51, [%rd428];
	mad.lo.s64 	%rd52, %rd51, %rd507, %rd36;
	or.b64  	%rd429, %rd504, %rd44;
	and.b64  	%rd430, %rd429, -4294967296;
	setp.ne.s64 	%p34, %rd430, 0;
	@%p34 bra 	$L__BB3_21;
	cvt.u32.u64 	%r160, %rd44;
	cvt.u32.u64 	%r161, %rd504;
	div.u32 	%r162, %r161, %r160;
	mul.lo.s32 	%r163, %r162, %r160;
	sub.s32 	%r164, %r161, %r163;
	cvt.u64.u32 	%rd508, %r162;
	cvt.u64.u32 	%rd509, %r164;
	bra.uni 	$L__BB3_22;
$L__BB3_21:
	div.s64 	%rd508, %rd504, %rd44;
	mul.lo.s64 	%rd431, %rd508, %rd44;
	sub.s64 	%rd509, %rd504, %rd431;
$L__BB3_22:
	mad.lo.s64 	%rd59, %rd509, %rd51, %rd43;
	add.s32 	%r165, %r230, -2;
	mul.wide.u32 	%rd432, %r165, 8;
	add.s64 	%rd433, %rd2, %rd432;
	ld.global.u64 	%rd60, [%rd433];
	or.b64  	%rd434, %rd506, %rd60;
	and.b64  	%rd435, %rd434, -4294967296;
	setp.ne.s64 	%p35, %rd435, 0;
	@%p35 bra 	$L__BB3_24;
	cvt.u32.u64 	%r166, %rd60;
	cvt.u32.u64 	%r167, %rd506;
	div.u32 	%r168, %r167, %r166;
	mul.lo.s32 	%r169, %r168, %r166;
	sub.s32 	%r170, %r167, %r169;
	cvt.u64.u32 	%rd532, %r168;
	cvt.u64.u32 	%rd511, %r170;
	bra.uni 	$L__BB3_25;
$L__BB3_24:
	div.s64 	%rd532, %rd506, %rd60;
	mul.lo.s64 	%rd436, %rd532, %rd60;
	sub.s64 	%rd511, %rd506, %rd436;
$L__BB3_25:
	add.s32 	%r171, %r230, -2;
	mul.wide.u32 	%rd437, %r171, 8;
	add.s64 	%rd438, %rd1, %rd437;
	ld.global.u64 	%rd67, [%rd438];
	mad.lo.s64 	%rd536, %rd67, %rd511, %rd52;
	or.b64  	%rd439, %rd508, %rd60;
	and.b64  	%rd440, %rd439, -4294967296;
	setp.ne.s64 	%p36, %rd440, 0;
	@%p36 bra 	$L__BB3_27;
	cvt.u32.u64 	%r172, %rd60;
	cvt.u32.u64 	%r173, %rd508;
	div.u32 	%r174, %r173, %r172;
	mul.lo.s32 	%r175, %r174, %r172;
	sub.s32 	%r176, %r173, %r175;
	cvt.u64.u32 	%rd530, %r174;
	cvt.u64.u32 	%rd513, %r176;
	bra.uni 	$L__BB3_28;
$L__BB3_27:
	div.s64 	%rd530, %rd508, %rd60;
	mul.lo.s64 	%rd441, %rd530, %rd60;
	sub.s64 	%rd513, %rd508, %rd441;
$L__BB3_28:
	mad.lo.s64 	%rd537, %rd513, %rd67, %rd59;
	add.s32 	%r230, %r230, -4;
	add.s32 	%r229, %r229, 4;
	setp.ne.s32 	%p37, %r229, 0;
	@%p37 bra 	$L__BB3_4;
	add.s32 	%r232, %r230, 1;
$L__BB3_30:
	and.b32  	%r177, %r6, 3;
	setp.eq.s32 	%p38, %r177, 0;
	@%p38 bra 	$L__BB3_53;
	setp.eq.s32 	%p39, %r177, 1;
	@%p39 bra 	$L__BB3_45;
	mul.wide.u32 	%rd443, %r232, 8;
	add.s64 	%rd444, %rd2, %rd443;
	ld.global.u64 	%rd82, [%rd444];
	or.b64  	%rd445, %rd532, %rd82;
	and.b64  	%rd446, %rd445, -4294967296;
	setp.ne.s64 	%p40, %rd446, 0;
	@%p40 bra 	$L__BB3_34;
	cvt.u32.u64 	%r179, %rd82;
	cvt.u32.u64 	%r180, %rd532;
	div.u32 	%r181, %r180, %r179;
	mul.lo.s32 	%r182, %r181, %r179;
	sub.s32 	%r183, %r180, %r182;
	cvt.u64.u32 	%rd520, %r181;
	cvt.u64.u32 	%rd521, %r183;
	bra.uni 	$L__BB3_35;
$L__BB3_34:
	div.s64 	%rd520, %rd532, %rd82;
	mul.lo.s64 	%rd447, %rd520, %rd82;
	sub.s64 	%rd521, %rd532, %rd447;
$L__BB3_35:
	mul.wide.u32 	%rd448, %r232, 8;
	add.s64 	%rd449, %rd1, %rd448;
	ld.global.u64 	%rd89, [%rd449];
	mad.lo.s64 	%rd90, %rd89, %rd521, %rd536;
	or.b64  	%rd450, %rd530, %rd82;
	and.b64  	%rd451, %rd450, -4294967296;
	setp.ne.s64 	%p41, %rd451, 0;
	@%p41 bra 	$L__BB3_37;
	cvt.u32.u64 	%r184, %rd82;
	cvt.u32.u64 	%r185, %rd530;
	div.u32 	%r186, %r185, %r184;
	mul.lo.s32 	%r187, %r186, %r184;
	sub.s32 	%r188, %r185, %r187;
	cvt.u64.u32 	%rd522, %r186;
	cvt.u64.u32 	%rd523, %r188;
	bra.uni 	$L__BB3_38;
$L__BB3_37:
	div.s64 	%rd522, %rd530, %rd82;
	mul.lo.s64 	%rd452, %rd522, %rd82;
	sub.s64 	%rd523, %rd530, %rd452;
$L__BB3_38:
	mad.lo.s64 	%rd97, %rd523, %rd89, %rd537;
	add.s32 	%r18, %r232, -1;
	mul.wide.u32 	%rd453, %r18, 8;
	add.s64 	%rd454, %rd2, %rd453;
	ld.global.u64 	%rd98, [%rd454];
	or.b64  	%rd455, %rd520, %rd98;
	and.b64  	%rd456, %rd455, -4294967296;
	setp.ne.s64 	%p42, %rd456, 0;
	@%p42 bra 	$L__BB3_40;
	cvt.u32.u64 	%r189, %rd98;
	cvt.u32.u64 	%r190, %rd520;
	div.u32 	%r191, %r190, %r189;
	mul.lo.s32 	%r192, %r191, %r189;
	sub.s32 	%r193, %r190, %r192;
	cvt.u64.u32 	%rd532, %r191;
	cvt.u64.u32 	%rd525, %r193;
	bra.uni 	$L__BB3_41;
$L__BB3_40:
	div.s64 	%rd532, %rd520, %rd98;
	mul.lo.s64 	%rd457, %rd532, %rd98;
	sub.s64 	%rd525, %rd520, %rd457;
$L__BB3_41:
	mul.wide.u32 	%rd458, %r18, 8;
	add.s64 	%rd459, %rd1, %rd458;
	ld.global.u64 	%rd105, [%rd459];
	mad.lo.s64 	%rd536, %rd105, %rd525, %rd90;
	or.b64  	%rd460, %rd522, %rd98;
	and.b64  	%rd461, %rd460, -4294967296;
	setp.ne.s64 	%p43, %rd461, 0;
	@%p43 bra 	$L__BB3_43;
	cvt.u32.u64 	%r194, %rd98;
	cvt.u32.u64 	%r195, %rd522;
	div.u32 	%r196, %r195, %r194;
	mul.lo.s32 	%r197, %r196, %r194;
	sub.s32 	%r198, %r195, %r197;
	cvt.u64.u32 	%rd530, %r196;
	cvt.u64.u32 	%rd527, %r198;
	bra.uni 	$L__BB3_44;
$L__BB3_43:
	div.s64 	%rd530, %rd522, %rd98;
	mul.lo.s64 	%rd462, %rd530, %rd98;
	sub.s64 	%rd527, %rd522, %rd462;
$L__BB3_44:
	mad.lo.s64 	%rd537, %rd527, %rd105, %rd97;
	add.s32 	%r232, %r232, -2;
$L__BB3_45:
	and.b32  	%r199, %r6, 1;
	setp.eq.b32 	%p44, %r199, 1;
	not.pred 	%p45, %p44;
	@%p45 bra 	$L__BB3_53;
	mul.wide.u32 	%rd463, %r232, 8;
	add.s64 	%rd464, %rd2, %rd463;
	ld.global.u64 	%rd120, [%rd464];
	or.b64  	%rd465, %rd532, %rd120;
	and.b64  	%rd466, %rd465, -4294967296;
	setp.ne.s64 	%p46, %rd466, 0;
	@%p46 bra 	$L__BB3_48;
	cvt.u32.u64 	%r200, %rd120;
	cvt.u32.u64 	%r201, %rd532;
	rem.u32 	%r202, %r201, %r200;
	cvt.u64.u32 	%rd534, %r202;
	bra.uni 	$L__BB3_49;
$L__BB3_48:
	rem.s64 	%rd534, %rd532, %rd120;
$L__BB3_49:
	add.s64 	%rd468, %rd1, %rd463;
	ld.global.u64 	%rd124, [%rd468];
	mad.lo.s64 	%rd536, %rd124, %rd534, %rd536;
	or.b64  	%rd469, %rd530, %rd120;
	and.b64  	%rd470, %rd469, -4294967296;
	setp.ne.s64 	%p47, %rd470, 0;
	@%p47 bra 	$L__BB3_51;
	cvt.u32.u64 	%r203, %rd120;
	cvt.u32.u64 	%r204, %rd530;
	rem.u32 	%r205, %r204, %r203;
	cvt.u64.u32 	%rd535, %r205;
	bra.uni 	$L__BB3_52;
$L__BB3_51:
	rem.s64 	%rd535, %rd530, %rd120;
$L__BB3_52:
	mad.lo.s64 	%rd537, %rd535, %rd124, %rd537;
$L__BB3_53:
	add.s64 	%rd471, %rd578, %rd536;
	ld.global.u8 	%rs1, [%rd471];
	add.s64 	%rd472, %rd578, %rd537;
	ld.global.u8 	%rs2, [%rd472];
	or.b16  	%rs6, %rs2, %rs1;
	and.b16  	%rs7, %rs6, 255;
	setp.ne.s16 	%p48, %rs7, 0;
	selp.u32 	%r206, 1, 0, %p48;
	cvt.u32.u16 	%r207, %rs2;
	cvt.s32.s8 	%r208, %r207;
	setp.ne.s32 	%p49, %r206, %r208;
	@%p49 bra 	$L__BB3_55;
	st.shared.u8 	[%r4], %rs2;
	st.shared.u64 	[%r5], %rd5;
	bra.uni 	$L__BB3_116;
$L__BB3_55:
	st.shared.u8 	[%r4], %rs1;
	bra.uni 	$L__BB3_116;
$L__BB3_56:
	setp.le.u64 	%p2, %rd265, %rd4;
	@%p2 bra 	$L__BB3_116;
	ld.param.u64 	%rd491, [contiguous_reduce3_bool_param_5];
	mov.u32 	%r57, %ctaid.y;
	cvt.u64.u32 	%rd270, %r57;
	mad.lo.s64 	%rd569, %rd265, %rd270, %rd4;
	cvt.u32.u64 	%r21, %rd491;
	add.s32 	%r236, %r21, -1;
	setp.lt.s32 	%p3, %r236, 0;
	@%p3 bra 	$L__BB3_115;
	setp.lt.u32 	%p4, %r236, 7;
	@%p4 bra 	$L__BB3_86;
	add.s32 	%r234, %r21, -4;
	and.b32  	%r58, %r21, -8;
	neg.s32 	%r233, %r58;
$L__BB3_60:
	.pragma "nounroll";
	add.s32 	%r27, %r234, 3;
	mul.wide.u32 	%rd272, %r27, 8;
	add.s64 	%rd273, %rd2, %rd272;
	ld.global.u64 	%rd135, [%rd273];
	or.b64  	%rd274, %rd569, %rd135;
	and.b64  	%rd275, %rd274, -4294967296;
	setp.ne.s64 	%p5, %rd275, 0;
	@%p5 bra 	$L__BB3_62;
	cvt.u32.u64 	%r59, %rd135;
	cvt.u32.u64 	%r60, %rd569;
	div.u32 	%r61, %r60, %r59;
	mul.lo.s32 	%r62, %r61, %r59;
	sub.s32 	%r63, %r60, %r62;
	cvt.u64.u32 	%rd540, %r61;
	cvt.u64.u32 	%rd541, %r63;
	bra.uni 	$L__BB3_63;
$L__BB3_62:
	div.s64 	%rd540, %rd569, %rd135;
	mul.lo.s64 	%rd276, %rd540, %rd135;
	sub.s64 	%rd541, %rd569, %rd276;
$L__BB3_63:
	add.s64 	%rd278, %rd1, %rd272;
	ld.global.u64 	%rd279, [%rd278];
	mul.lo.s64 	%rd142, %rd279, %rd541;
	add.s32 	%r28, %r234, 2;
	mul.wide.u32 	%rd280, %r28, 8;
	add.s64 	%rd281, %rd2, %rd280;
	ld.global.u64 	%rd143, [%rd281];
	or.b64  	%rd282, %rd540, %rd143;
	and.b64  	%rd283, %rd282, -4294967296;
	setp.ne.s64 	%p6, %rd283, 0;
	@%p6 bra 	$L__BB3_65;
	cvt.u32.u64 	%r64, %rd143;
	cvt.u32.u64 	%r65, %rd540;
	div.u32 	%r66, %r65, %r64;
	mul.lo.s32 	%r67, %r66, %r64;
	sub.s32 	%r68, %r65, %r67;
	cvt.u64.u32 	%rd542, %r66;
	cvt.u64.u32 	%rd543, %r68;
	bra.uni 	$L__BB3_66;
$L__BB3_65:
	div.s64 	%rd542, %rd540, %rd143;
	mul.lo.s64 	%rd284, %rd542, %rd143;
	sub.s64 	%rd543, %rd540, %rd284;
$L__BB3_66:
	add.s64 	%rd286, %rd1, %rd280;
	ld.global.u64 	%rd287, [%rd286];
	mad.lo.s64 	%rd150, %rd287, %rd543, %rd142;
	add.s32 	%r29, %r234, 1;
	mul.wide.u32 	%rd288, %r29, 8;
	add.s64 	%rd289, %rd2, %rd288;
	ld.global.u64 	%rd151, [%rd289];
	or.b64  	%rd290, %rd542, %rd151;
	and.b64  	%rd291, %rd290, -4294967296;
	setp.ne.s64 	%p7, %rd291, 0;
	@%p7 bra 	$L__BB3_68;
	cvt.u32.u64 	%r69, %rd151;
	cvt.u32.u64 	%r70, %rd542;
	div.u32 	%r71, %r70, %r69;
	mul.lo.s32 	%r72, %r71, %r69;
	sub.s32 	%r73, %r70, %r72;
	cvt.u64.u32 	%rd544, %r71;
	cvt.u64.u32 	%rd545, %r73;
	bra.uni 	$L__BB3_69;
$L__BB3_68:
	div.s64 	%rd544, %rd542, %rd151;
	mul.lo.s64 	%rd292, %rd544, %rd151;
	sub.s64 	%rd545, %rd542, %rd292;
$L__BB3_69:
	add.s64 	%rd294, %rd1, %rd288;
	ld.global.u64 	%rd295, [%rd294];
	mad.lo.s64 	%rd158, %rd295, %rd545, %rd150;
	add.s32 	%r30, %r234, -4;
	mul.wide.u32 	%rd296, %r234, 8;
	add.s64 	%rd297, %rd2, %rd296;
	ld.global.u64 	%rd159, [%rd297];
	or.b64  	%rd298, %rd544, %rd159;
	and.b64  	%rd299, %rd298, -4294967296;
	setp.ne.s64 	%p8, %rd299, 0;
	@%p8 bra 	$L__BB3_71;
	cvt.u32.u64 	%r74, %rd159;
	cvt.u32.u64 	%r75, %rd544;
	div.u32 	%r76, %r75, %r74;
	mul.lo.s32 	%r77, %r76, %r74;
	sub.s32 	%r78, %r75, %r77;
	cvt.u64.u32 	%rd546, %r76;
	cvt.u64.u32 	%rd547, %r78;
	bra.uni 	$L__BB3_72;
$L__BB3_71:
	div.s64 	%rd546, %rd544, %rd159;
	mul.lo.s64 	%rd300, %rd546, %rd159;
	sub.s64 	%rd547, %rd544, %rd300;
$L__BB3_72:
	add.s64 	%rd302, %rd1, %rd296;
	ld.global.u64 	%rd303, [%rd302];
	mad.lo.s64 	%rd166, %rd303, %rd547, %rd158;
	add.s32 	%r31, %r234, -1;
	mul.wide.u32 	%rd304, %r31, 8;
	add.s64 	%rd305, %rd2, %rd304;
	ld.global.u64 	%rd167, [%rd305];
	or.b64  	%rd306, %rd546, %rd167;
	and.b64  	%rd307, %rd306, -4294967296;
	setp.ne.s64 	%p9, %rd307, 0;
	@%p9 bra 	$L__BB3_74;
	cvt.u32.u64 	%r79, %rd167;
	cvt.u32.u64 	%r80, %rd546;
	div.u32 	%r81, %r80, %r79;
	mul.lo.s32 	%r82, %r81, %r79;
	sub.s32 	%r83, %r80, %r82;
	cvt.u64.u32 	%rd548, %r81;
	cvt.u64.u32 	%rd549, %r83;
	bra.uni 	$L__BB3_75;
$L__BB3_74:
	div.s64 	%rd548, %rd546, %rd167;
	mul.lo.s64 	%rd308, %rd548, %rd167;
	sub.s64 	%rd549, %rd546, %rd308;
$L__BB3_75:
	add.s64 	%rd310, %rd1, %rd304;
	ld.global.u64 	%rd311, [%rd310];
	mad.lo.s64 	%rd174, %rd311, %rd549, %rd166;
	add.s32 	%r32, %r234, -2;
	mul.wide.u32 	%rd312, %r32, 8;
	add.s64 	%rd313, %rd2, %rd312;
	ld.global.u64 	%rd175, [%rd313];
	or.b64  	%rd314, %rd548, %rd175;
	and.b64  	%rd315, %rd314, -4294967296;
	setp.ne.s64 	%p10, %rd315, 0;
	@%p10 bra 	$L__BB3_77;
	cvt.u32.u64 	%r84, %rd175;
	cvt.u32.u64 	%r85, %rd548;
	div.u32 	%r86, %r85, %r84;
	mul.lo.s32 	%r87, %r86, %r84;
	sub.s32 	%r88, %r85, %r87;
	cvt.u64.u32 	%rd550, %r86;
	cvt.u64.u32 	%rd551, %r88;
	bra.uni 	$L__BB3_78;
$L__BB3_77:
	div.s64 	%rd550, %rd548, %rd175;
	mul.lo.s64 	%rd316, %rd550, %rd175;
	sub.s64 	%rd551, %rd548, %rd316;
$L__BB3_78:
	add.s64 	%rd318, %rd1, %rd312;
	ld.global.u64 	%rd319, [%rd318];
	mad.lo.s64 	%rd182, %rd319, %rd551, %rd174;
	add.s32 	%r33, %r234, -3;
	mul.wide.u32 	%rd320, %r33, 8;
	add.s64 	%rd321, %rd2, %rd320;
	ld.global.u64 	%rd183, [%rd321];
	or.b64  	%rd322, %rd550, %rd183;
	and.b64  	%rd323, %rd322, -4294967296;
	setp.ne.s64 	%p11, %rd323, 0;
	@%p11 bra 	$L__BB3_80;
	cvt.u32.u64 	%r89, %rd183;
	cvt.u32.u64 	%r90, %rd550;
	div.u32 	%r91, %r90, %r89;
	mul.lo.s32 	%r92, %r91, %r89;
	sub.s32 	%r93, %r90, %r92;
	cvt.u64.u32 	%rd552, %r91;
	cvt.u64.u32 	%rd553, %r93;
	bra.uni 	$L__BB3_81;
$L__BB3_80:
	div.s64 	%rd552, %rd550, %rd183;
	mul.lo.s64 	%rd324, %rd552, %rd183;
	sub.s64 	%rd553, %rd550, %rd324;
$L__BB3_81:
	add.s64 	%rd326, %rd1, %rd320;
	ld.global.u64 	%rd327, [%rd326];
	mad.lo.s64 	%rd190, %rd327, %rd553, %rd182;
	mul.wide.u32 	%rd328, %r30, 8;
	add.s64 	%rd329, %rd2, %rd328;
	ld.global.u64 	%rd191, [%rd329];
	or.b64  	%rd330, %rd552, %rd191;
	and.b64  	%rd331, %rd330, -4294967296;
	setp.ne.s64 	%p12, %rd331, 0;
	@%p12 bra 	$L__BB3_83;
	cvt.u32.u64 	%r94, %rd191;
	cvt.u32.u64 	%r95, %rd552;
	div.u32 	%r96, %r95, %r94;
	mul.lo.s32 	%r97, %r96, %r94;
	sub.s32 	%r98, %r95, %r97;
	cvt.u64.u32 	%rd569, %r96;
	cvt.u64.u32 	%rd555, %r98;
	bra.uni 	$L__BB3_84;
$L__BB3_83:
	div.s64 	%rd569, %rd552, %rd191;
	mul.lo.s64 	%rd332, %rd569, %rd191;
	sub.s64 	%rd555, %rd552, %rd332;
$L__BB3_84:
	add.s64 	%rd334, %rd1, %rd328;
	ld.global.u64 	%rd335, [%rd334];
	mad.lo.s64 	%rd336, %rd335, %rd555, %rd190;
	add.s64 	%rd578, %rd578, %rd336;
	add.s32 	%r234, %r234, -8;
	add.s32 	%r233, %r233, 8;
	setp.ne.s32 	%p13, %r233, 0;
	@%p13 bra 	$L__BB3_60;
	add.s32 	%r236, %r234, 3;
$L__BB3_86:
	and.b32  	%r38, %r21, 7;
	setp.eq.s32 	%p14, %r38, 0;
	@%p14 bra 	$L__BB3_115;
	and.b32  	%r39, %r21, 3;
	setp.lt.u32 	%p15, %r38, 4;
	@%p15 bra 	$L__BB3_101;
	mul.wide.u32 	%rd338, %r236, 8;
	add.s64 	%rd339, %rd2, %rd338;
	ld.global.u64 	%rd202, [%rd339];
	or.b64  	%rd340, %rd569, %rd202;
	and.b64  	%rd341, %rd340, -4294967296;
	setp.ne.s64 	%p16, %rd341, 0;
	@%p16 bra 	$L__BB3_90;
	cvt.u32.u64 	%r99, %rd202;
	cvt.u32.u64 	%r100, %rd569;
	div.u32 	%r101, %r100, %r99;
	mul.lo.s32 	%r102, %r101, %r99;
	sub.s32 	%r103, %r100, %r102;
	cvt.u64.u32 	%rd559, %r101;
	cvt.u64.u32 	%rd560, %r103;
	bra.uni 	$L__BB3_91;
$L__BB3_90:
	div.s64 	%rd559, %rd569, %rd202;
	mul.lo.s64 	%rd342, %rd559, %rd202;
	sub.s64 	%rd560, %rd569, %rd342;
$L__BB3_91:
	add.s64 	%rd344, %rd1, %rd338;
	ld.global.u64 	%rd345, [%rd344];
	mul.lo.s64 	%rd209, %rd345, %rd560;
	add.s32 	%r40, %r236, -1;
	mul.wide.u32 	%rd346, %r40, 8;
	add.s64 	%rd347, %rd2, %rd346;
	ld.global.u64 	%rd210, [%rd347];
	or.b64  	%rd348, %rd559, %rd210;
	and.b64  	%rd349, %rd348, -4294967296;
	setp.ne.s64 	%p17, %rd349, 0;
	@%p17 bra 	$L__BB3_93;
	cvt.u32.u64 	%r104, %rd210;
	cvt.u32.u64 	%r105, %rd559;
	div.u32 	%r106, %r105, %r104;
	mul.lo.s32 	%r107, %r106, %r104;
	sub.s32 	%r108, %r105, %r107;
	cvt.u64.u32 	%rd561, %r106;
	cvt.u64.u32 	%rd562, %r108;
	bra.uni 	$L__BB3_94;
$L__BB3_93:
	div.s64 	%rd561, %rd559, %rd210;
	mul.lo.s64 	%rd350, %rd561, %rd210;
	sub.s64 	%rd562, %rd559, %rd350;
$L__BB3_94:
	add.s64 	%rd352, %rd1, %rd346;
	ld.global.u64 	%rd353, [%rd352];
	mad.lo.s64 	%rd217, %rd353, %rd562, %rd209;
	add.s32 	%r41, %r236, -2;
	mul.wide.u32 	%rd354, %r41, 8;
	add.s64 	%rd355, %rd2, %rd354;
	ld.global.u64 	%rd218, [%rd355];
	or.b64  	%rd356, %rd561, %rd218;
	and.b64  	%rd357, %rd356, -4294967296;
	setp.ne.s64 	%p18, %rd357, 0;
	@%p18 bra 	$L__BB3_96;
	cvt.u32.u64 	%r109, %rd218;
	cvt.u32.u64 	%r110, %rd561;
	div.u32 	%r111, %r110, %r109;
	mul.lo.s32 	%r112, %r111, %r109;
	sub.s32 	%r113, %r110, %r112;
	cvt.u64.u32 	%rd563, %r111;
	cvt.u64.u32 	%rd564, %r113;
	bra.uni 	$L__BB3_97;
$L__BB3_96:
	div.s64 	%rd563, %rd561, %rd218;
	mul.lo.s64 	%rd358, %rd563, %rd218;
	sub.s64 	%rd564, %rd561, %rd358;
$L__BB3_97:
	add.s64 	%rd360, %rd1, %rd354;
	ld.global.u64 	%rd361, [%rd360];
	mad.lo.s64 	%rd225, %rd361, %rd564, %rd217;
	add.s32 	%r42, %r236, -3;
	mul.wide.u32 	%rd362, %r42, 8;
	add.s64 	%rd363, %rd2, %rd362;
	ld.global.u64 	%rd226, [%rd363];
	or.b64  	%rd364, %rd563, %rd226;
	and.b64  	%rd365, %rd364, -4294967296;
	setp.ne.s64 	%p19, %rd365, 0;
	@%p19 bra 	$L__BB3_99;
	cvt.u32.u64 	%r114, %rd226;
	cvt.u32.u64 	%r115, %rd563;
	div.u32 	%r116, %r115, %r114;
	mul.lo.s32 	%r117, %r116, %r114;
	sub.s32 	%r118, %r115, %r117;
	cvt.u64.u32 	%rd569, %r116;
	cvt.u64.u32 	%rd566, %r118;
	bra.uni 	$L__BB3_100;
$L__BB3_99:
	div.s64 	%rd569, %rd563, %rd226;
	mul.lo.s64 	%rd366, %rd569, %rd226;
	sub.s64 	%rd566, %rd563, %rd366;
$L__BB3_100:
	add.s64 	%rd368, %rd1, %rd362;
	ld.global.u64 	%rd369, [%rd368];
	mad.lo.s64 	%rd370, %rd369, %rd566, %rd225;
	add.s64 	%rd578, %rd578, %rd370;
	add.s32 	%r236, %r236, -4;
$L__BB3_101:
	setp.eq.s32 	%p20, %r39, 0;
	@%p20 bra 	$L__BB3_115;
	setp.eq.s32 	%p21, %r39, 1;
	@%p21 bra 	$L__BB3_110;
	mul.wide.u32 	%rd372, %r236, 8;
	add.s64 	%rd373, %rd2, %rd372;
	ld.global.u64 	%rd237, [%rd373];
	or.b64  	%rd374, %rd569, %rd237;
	and.b64  	%rd375, %rd374, -4294967296;
	setp.ne.s64 	%p22, %rd375, 0;
	@%p22 bra 	$L__BB3_105;
	cvt.u32.u64 	%r119, %rd237;
	cvt.u32.u64 	%r120, %rd569;
	div.u32 	%r121, %r120, %r119;
	mul.lo.s32 	%r122, %r121, %r119;
	sub.s32 	%r123, %r120, %r122;
	cvt.u64.u32 	%rd570, %r121;
	cvt.u64.u32 	%rd571, %r123;
	bra.uni 	$L__BB3_106;
$L__BB3_105:
	div.s64 	%rd570, %rd569, %rd237;
	mul.lo.s64 	%rd376, %rd570, %rd237;
	sub.s64 	%rd571, %rd569, %rd376;
$L__BB3_106:
	add.s64 	%rd378, %rd1, %rd372;
	ld.global.u64 	%rd379, [%rd378];
	mul.lo.s64 	%rd244, %rd379, %rd571;
	add.s32 	%r45, %r236, -1;
	mul.wide.u32 	%rd380, %r45, 8;
	add.s64 	%rd381, %rd2, %rd380;
	ld.global.u64 	%rd245, [%rd381];
	or.b64  	%rd382, %rd570, %rd245;
	and.b64  	%rd383, %rd382, -4294967296;
	setp.ne.s64 	%p23, %rd383, 0;
	@%p23 bra 	$L__BB3_108;
	cvt.u32.u64 	%r124, %rd245;
	cvt.u32.u64 	%r125, %rd570;
	div.u32 	%r126, %r125, %r124;
	mul.lo.s32 	%r127, %r126, %r124;
	sub.s32 	%r128, %r125, %r127;
	cvt.u64.u32 	%rd569, %r126;
	cvt.u64.u32 	%rd573, %r128;
	bra.uni 	$L__BB3_109;
$L__BB3_108:
	div.s64 	%rd569, %rd570, %rd245;
	mul.lo.s64 	%rd384, %rd569, %rd245;
	sub.s64 	%rd573, %rd570, %rd384;
$L__BB3_109:
	add.s64 	%rd386, %rd1, %rd380;
	ld.global.u64 	%rd387, [%rd386];
	mad.lo.s64 	%rd388, %rd387, %rd573, %rd244;
	add.s64 	%rd578, %rd578, %rd388;
	add.s32 	%r236, %r236, -2;
$L__BB3_110:
	and.b32  	%r129, %r21, 1;
	setp.eq.b32 	%p24, %r129, 1;
	not.pred 	%p25, %p24;
	@%p25 bra 	$L__BB3_115;
	mul.wide.u32 	%rd389, %r236, 8;
	add.s64 	%rd390, %rd2, %rd389;
	ld.global.u64 	%rd256, [%rd390];
	or.b64  	%rd391, %rd569, %rd256;
	and.b64  	%rd392, %rd391, -4294967296;
	setp.ne.s64 	%p26, %rd392, 0;
	@%p26 bra 	$L__BB3_113;
	cvt.u32.u64 	%r130, %rd256;
	cvt.u32.u64 	%r131, %rd569;
	rem.u32 	%r132, %r131, %r130;
	cvt.u64.u32 	%rd577, %r132;
	bra.uni 	$L__BB3_114;
$L__BB3_113:
	rem.s64 	%rd577, %rd569, %rd256;
$L__BB3_114:
	add.s64 	%rd394, %rd1, %rd389;
	ld.global.u64 	%rd395, [%rd394];
	mad.lo.s64 	%rd578, %rd395, %rd577, %rd578;
$L__BB3_115:
	ld.global.u8 	%rs5, [%rd578];
	st.shared.u8 	[%r4], %rs5;
$L__BB3_116:
	bar.sync 	0;
	setp.lt.u32 	%p50, %r238, 66;
	@%p50 bra 	$L__BB3_121;
$L__BB3_117:
	mov.u32 	%r48, %r238;
	shr.u32 	%r238, %r48, 1;
	setp.ge.u32 	%p51, %r3, %r238;
	@%p51 bra 	$L__BB3_120;
	ld.shared.u8 	%rs8, [%r4];
	add.s32 	%r209, %r4, %r238;
	ld.shared.u8 	%rs3, [%r209];
	or.b16  	%rs9, %rs3, %rs8;
	and.b16  	%rs10, %rs9, 255;
	setp.ne.s16 	%p52, %rs10, 0;
	selp.u32 	%r210, 1, 0, %p52;
	cvt.u32.u16 	%r211, %rs3;
	cvt.s32.s8 	%r212, %r211;
	setp.ne.s32 	%p53, %r210, %r212;
	@%p53 bra 	$L__BB3_120;
	st.shared.u8 	[%r4], %rs3;
	shl.b32 	%r213, %r238, 3;
	add.s32 	%r214, %r5, %r213;
	ld.shared.u64 	%rd473, [%r214];
	st.shared.u64 	[%r5], %rd473;
$L__BB3_120:
	bar.sync 	0;
	setp.gt.u32 	%p54, %r48, 131;
	@%p54 bra 	$L__BB3_117;
$L__BB3_121:
	setp.gt.u32 	%p55, %r3, 31;
	@%p55 bra 	$L__BB3_136;
	ld.volatile.shared.u8 	%rs11, [%r4];
	ld.volatile.shared.u8 	%rs12, [%r4+32];
	or.b16  	%rs13, %rs12, %rs11;
	and.b16  	%rs14, %rs13, 255;
	setp.ne.s16 	%p56, %rs14, 0;
	selp.u32 	%r215, 1, 0, %p56;
	ld.volatile.shared.s8 	%r216, [%r4+32];
	setp.ne.s32 	%p57, %r215, %r216;
	@%p57 bra 	$L__BB3_124;
	ld.volatile.shared.u64 	%rd474, [%r5+256];
	st.volatile.shared.u64 	[%r5], %rd474;
	ld.volatile.shared.u8 	%rs15, [%r4+32];
	st.volatile.shared.u8 	[%r4], %rs15;
$L__BB3_124:
	ld.volatile.shared.u8 	%rs16, [%r4];
	ld.volatile.shared.u8 	%rs17, [%r4+16];
	or.b16  	%rs18, %rs17, %rs16;
	and.b16  	%rs19, %rs18, 255;
	setp.ne.s16 	%p58, %rs19, 0;
	selp.u32 	%r217, 1, 0, %p58;
	ld.volatile.shared.s8 	%r218, [%r4+16];
	setp.ne.s32 	%p59, %r217, %r218;
	@%p59 bra 	$L__BB3_126;
	ld.volatile.shared.u64 	%rd475, [%r5+128];
	st.volatile.shared.u64 	[%r5], %rd475;
	ld.volatile.shared.u8 	%rs20, [%r4+16];
	st.volatile.shared.u8 	[%r4], %rs20;
$L__BB3_126:
	ld.volatile.shared.u8 	%rs21, [%r4];
	ld.volatile.shared.u8 	%rs22, [%r4+8];
	or.b16  	%rs23, %rs22, %rs21;
	and.b16  	%rs24, %rs23, 255;
	setp.ne.s16 	%p60, %rs24, 0;
	selp.u32 	%r219, 1, 0, %p60;
	ld.volatile.shared.s8 	%r220, [%r4+8];
	setp.ne.s32 	%p61, %r219, %r220;
	@%p61 bra 	$L__BB3_128;
	ld.volatile.shared.u64 	%rd476, [%r5+64];
	st.volatile.shared.u64 	[%r5], %rd476;
	ld.volatile.shared.u8 	%rs25, [%r4+8];
	st.volatile.shared.u8 	[%r4], %rs25;
$L__BB3_128:
	ld.volatile.shared.u8 	%rs26, [%r4];
	ld.volatile.shared.u8 	%rs27, [%r4+4];
	or.b16  	%rs28, %rs27, %rs26;
	and.b16  	%rs29, %rs28, 255;
	setp.ne.s16 	%p62, %rs29, 0;
	selp.u32 	%r221, 1, 0, %p62;
	ld.volatile.shared.s8 	%r222, [%r4+4];
	setp.ne.s32 	%p63, %r221, %r222;
	@%p63 bra 	$L__BB3_130;
	ld.volatile.shared.u64 	%rd477, [%r5+32];
	st.volatile.shared.u64 	[%r5], %rd477;
	ld.volatile.shared.u8 	%rs30, [%r4+4];
	st.volatile.shared.u8 	[%r4], %rs30;
$L__BB3_130:
	ld.volatile.shared.u8 	%rs31, [%r4];
	ld.volatile.shared.u8 	%rs32, [%r4+2];
	or.b16  	%rs33, %rs32, %rs31;
	and.b16  	%rs34, %rs33, 255;
	setp.ne.s16 	%p64, %rs34, 0;
	selp.u32 	%r223, 1, 0, %p64;
	ld.volatile.shared.s8 	%r224, [%r4+2];
	setp.ne.s32 	%p65, %r223, %r224;
	@%p65 bra 	$L__BB3_132;
	ld.volatile.shared.u64 	%rd478, [%r5+16];
	st.volatile.shared.u64 	[%r5], %rd478;
	ld.volatile.shared.u8 	%rs35, [%r4+2];
	st.volatile.shared.u8 	[%r4], %rs35;
$L__BB3_132:
	ld.volatile.shared.u8 	%rs36, [%r4];
	ld.volatile.shared.u8 	%rs37, [%r4+1];
	or.b16  	%rs38, %rs37, %rs36;
	and.b16  	%rs39, %rs38, 255;
	setp.ne.s16 	%p66, %rs39, 0;
	selp.u32 	%r225, 1, 0, %p66;
	ld.volatile.shared.s8 	%r226, [%r4+1];
	setp.ne.s32 	%p67, %r225, %r226;
	@%p67 bra 	$L__BB3_134;
	ld.volatile.shared.u64 	%rd479, [%r5+8];
	st.volatile.shared.u64 	[%r5], %rd479;
	ld.volatile.shared.u8 	%rs40, [%r4+1];
	st.volatile.shared.u8 	[%r4], %rs40;
$L__BB3_134:
	setp.ne.s32 	%p68, %r3, 0;
	@%p68 bra 	$L__BB3_136;
	ld.param.u64 	%rd493, [contiguous_reduce3_bool_param_7];
	ld.param.u64 	%rd490, [contiguous_reduce3_bool_param_1];
	ld.param.u64 	%rd489, [contiguous_reduce3_bool_param_0];
	ld.shared.u8 	%rs41, [sdata_bool];
	mov.u32 	%r227, %ctaid.x;
	cvt.u64.u32 	%rd480, %r227;
	mov.u32 	%r228, %ctaid.y;
	cvt.u64.u32 	%rd481, %r228;
	mad.lo.s64 	%rd482, %rd493, %rd481, %rd480;
	cvta.to.global.u64 	%rd483, %rd489;
	add.s64 	%rd484, %rd483, %rd482;
	st.global.u8 	[%rd484], %rs41;
	ld.shared.u64 	%rd485, [%r2];
	cvta.to.global.u64 	%rd486, %rd490;
	shl.b64 	%rd487, %rd482, 3;
	add.s64 	%rd488, %rd486, %rd487;
	st.global.u64 	[%rd488], %rd485;
$L__BB3_136:
	ret;

}
	// .globl	contiguous_reduce33_bool
.visible .entry contiguous_reduce33_bool(
	.param .u64 .ptr .align 1 contiguous_reduce33_bool_param_0,
	.param .u64 .ptr .align 1 contiguous_reduce33_bool_param_1,
	.param .u64 .ptr .align 1 contiguous_reduce33_bool_param_2,
	.param .u64 .ptr .align 1 contiguous_reduce33_bool_param_3,
	.param .u64 contiguous_reduce33_bool_param_4,
	.param .u64 contiguous_reduce33_bool_param_5
)
{
	.reg .pred 	%p<24>;
	.reg .b16 	%rs<42>;
	.reg .b32 	%r<40>;
	.reg .b64 	%rd<47>;

	ld.param.u64 	%rd7, [contiguous_reduce33_bool_param_0];
	ld.param.u64 	%rd8, [contiguous_reduce33_bool_param_1];
	ld.param.u64 	%rd11, [contiguous_reduce33_bool_param_2];
	ld.param.u64 	%rd12, [contiguous_reduce33_bool_param_3];
	ld.param.u64 	%rd9, [contiguous_reduce33_bool_param_4];
	ld.param.u64 	%rd10, [contiguous_reduce33_bool_param_5];
	cvta.to.global.u64 	%rd1, %rd12;
	cvta.to.global.u64 	%rd2, %rd11;
	mov.u32 	%r39, %ntid.x;
	mov.u32 	%r10, sdata_bool;
	add.s32 	%r2, %r10, %r39;
	mov.u32 	%r3, %tid.x;
	mov.u32 	%r4, %ctaid.x;
	mul.lo.s32 	%r11, %r4, %r39;
	shl.b32 	%r12, %r11, 1;
	add.s32 	%r5, %r12, %r3;
	add.s32 	%r6, %r10, %r3;
	mov.b16 	%rs4, 0;
	st.shared.u8 	[%r6], %rs4;
	shl.b32 	%r13, %r3, 3;
	add.s32 	%r7, %r2, %r13;
	mov.b64 	%rd13, -9223372036854775808;
	st.shared.u64 	[%r7], %rd13;
	add.s32 	%r14, %r5, %r39;
	cvt.u64.u32 	%rd3, %r14;
	setp.le.u64 	%p1, %rd9, %rd3;
	@%p1 bra 	$L__BB4_4;
	cvt.u64.u32 	%rd20, %r5;
	mov.u32 	%r16, %ctaid.y;
	cvt.u64.u32 	%rd21, %r16;
	mul.lo.s64 	%rd22, %rd9, %rd21;
	add.s64 	%rd4, %rd22, %rd20;
	add.s64 	%rd23, %rd2, %rd4;
	ld.global.u8 	%rs1, [%rd23];
	add.s64 	%rd5, %rd22, %rd3;
	add.s64 	%rd24, %rd2, %rd5;
	ld.global.u8 	%rs2, [%rd24];
	or.b16  	%rs6, %rs2, %rs1;
	and.b16  	%rs7, %rs6, 255;
	setp.ne.s16 	%p3, %rs7, 0;
	selp.u32 	%r17, 1, 0, %p3;
	cvt.u32.u16 	%r18, %rs2;
	cvt.s32.s8 	%r19, %r18;
	setp.ne.s32 	%p4, %r17, %r19;
	@%p4 bra 	$L__BB4_3;
	st.shared.u8 	[%r6], %rs1;
	shl.b64 	%rd28, %rd4, 3;
	add.s64 	%rd29, %rd1, %rd28;
	ld.global.u64 	%rd30, [%rd29];
	st.shared.u64 	[%r7], %rd30;
	bra.uni 	$L__BB4_6;
$L__BB4_3:
	st.shared.u8 	[%r6], %rs2;
	shl.b64 	%rd25, %rd5, 3;
	add.s64 	%rd26, %rd1, %rd25;
	ld.global.u64 	%rd27, [%rd26];
	st.shared.u64 	[%r7], %rd27;
	bra.uni 	$L__BB4_6;
$L__BB4_4:
	cvt.u64.u32 	%rd6, %r5;
	setp.le.u64 	%p2, %rd9, %rd6;
	@%p2 bra 	$L__BB4_6;
	mov.u32 	%r15, %ctaid.y;
	cvt.u64.u32 	%rd14, %r15;
	mad.lo.s64 	%rd15, %rd9, %rd14, %rd6;
	add.s64 	%rd16, %rd2, %rd15;
	ld.global.u8 	%rs5, [%rd16];
	st.shared.u8 	[%r6], %rs5;
	shl.b64 	%rd17, %rd15, 3;
	add.s64 	%rd18, %rd1, %rd17;
	ld.global.u64 	%rd19, [%rd18];
	st.shared.u64 	[%r7], %rd19;
$L__BB4_6:
	bar.sync 	0;
	setp.lt.u32 	%p5, %r39, 66;
	@%p5 bra 	$L__BB4_11;
$L__BB4_7:
	mov.u32 	%r8, %r39;
	shr.u32 	%r39, %r8, 1;
	setp.ge.u32 	%p6, %r3, %r39;
	@%p6 bra 	$L__BB4_10;
	ld.shared.u8 	%rs8, [%r6];
	add.s32 	%r20, %r6, %r39;
	ld.shared.u8 	%rs3, [%r20];
	or.b16  	%rs9, %rs3, %rs8;
	and.b16  	%rs10, %rs9, 255;
	setp.ne.s16 	%p7, %rs10, 0;
	selp.u32 	%r21, 1, 0, %p7;
	cvt.u32.u16 	%r22, %rs3;
	cvt.s32.s8 	%r23, %r22;
	setp.ne.s32 	%p8, %r21, %r23;
	@%p8 bra 	$L__BB4_10;
	st.shared.u8 	[%r6], %rs3;
	shl.b32 	%r24, %r39, 3;
	add.s32 	%r25, %r7, %r24;
	ld.shared.u64 	%rd31, [%r25];
	st.shared.u64 	[%r7], %rd31;
$L__BB4_10:
	bar.sync 	0;
	setp.gt.u32 	%p9, %r8, 131;
	@%p9 bra 	$L__BB4_7;
$L__BB4_11:
	setp.gt.u32 	%p10, %r3, 31;
	@%p10 bra 	$L__BB4_26;
	ld.volatile.shared.u8 	%rs11, [%r6];
	ld.volatile.shared.u8 	%rs12, [%r6+32];
	or.b16  	%rs13, %rs12, %rs11;
	and.b16  	%rs14, %rs13, 255;
	setp.ne.s16 	%p11, %rs14, 0;
	selp.u32 	%r26, 1, 0, %p11;
	ld.volatile.shared.s8 	%r27, [%r6+32];
	setp.ne.s32 	%p12, %r26, %r27;
	@%p12 bra 	$L__BB4_14;
	ld.volatile.shared.u64 	%rd32, [%r7+256];
	st.volatile.shared.u64 	[%r7], %rd32;
	ld.volatile.shared.u8 	%rs15, [%r6+32];
	st.volatile.shared.u8 	[%r6], %rs15;
$L__BB4_14:
	ld.volatile.shared.u8 	%rs16, [%r6];
	ld.volatile.shared.u8 	%rs17, [%r6+16];
	or.b16  	%rs18, %rs17, %rs16;
	and.b16  	%rs19, %rs18, 255;
	setp.ne.s16 	%p13, %rs19, 0;
	selp.u32 	%r28, 1, 0, %p13;
	ld.volatile.shared.s8 	%r29, [%r6+16];
	setp.ne.s32 	%p14, %r28, %r29;
	@%p14 bra 	$L__BB4_16;
	ld.volatile.shared.u64 	%rd33, [%r7+128];
	st.volatile.shared.u64 	[%r7], %rd33;
	ld.volatile.shared.u8 	%rs20, [%r6+16];
	st.volatile.shared.u8 	[%r6], %rs20;
$L__BB4_16:
	ld.volatile.shared.u8 	%rs21, [%r6];
	ld.volatile.shared.u8 	%rs22, [%r6+8];
	or.b16  	%rs23, %rs22, %rs21;
	and.b16  	%rs24, %rs23, 255;
	setp.ne.s16 	%p15, %rs24, 0;
	selp.u32 	%r30, 1, 0, %p15;
	ld.volatile.shared.s8 	%r31, [%r6+8];
	setp.ne.s32 	%p16, %r30, %r31;
	@%p16 bra 	$L__BB4_18;
	ld.volatile.shared.u64 	%rd34, [%r7+64];
	st.volatile.shared.u64 	[%r7], %rd34;
	ld.volatile.shared.u8 	%rs25, [%r6+8];
	st.volatile.shared.u8 	[%r6], %rs25;
$L__BB4_18:
	ld.volatile.shared.u8 	%rs26, [%r6];
	ld.volatile.shared.u8 	%rs27, [%r6+4];
	or.b16  	%rs28, %rs27, %rs26;
	and.b16  	%rs29, %rs28, 255;
	setp.ne.s16 	%p17, %rs29, 0;
	selp.u32 	%r32, 1, 0, %p17;
	ld.volatile.shared.s8 	%r33, [%r6+4];
	setp.ne.s32 	%p18, %r32, %r33;
	@%p18 bra 	$L__BB4_20;
	ld.volatile.shared.u64 	%rd35, [%r7+32];
	st.volatile.shared.u64 	[%r7], %rd35;
	ld.volatile.shared.u8 	%rs30, [%r6+4];
	st.volatile.shared.u8 	[%r6], %rs30;
$L__BB4_20:
	ld.volatile.shared.u8 	%rs31, [%r6];
	ld.volatile.shared.u8 	%rs32, [%r6+2];
	or.b16  	%rs33, %rs32, %rs31;
	and.b16  	%rs34, %rs33, 255;
	setp.ne.s16 	%p19, %rs34, 0;
	selp.u32 	%r34, 1, 0, %p19;
	ld.volatile.shared.s8 	%r35, [%r6+2];
	setp.ne.s32 	%p20, %r34, %r35;
	@%p20 bra 	$L__BB4_22;
	ld.volatile.shared.u64 	%rd36, [%r7+16];
	st.volatile.shared.u64 	[%r7], %rd36;
	ld.volatile.shared.u8 	%rs35, [%r6+2];
	st.volatile.shared.u8 	[%r6], %rs35;
$L__BB4_22:
	ld.volatile.shared.u8 	%rs36, [%r6];
	ld.volatile.shared.u8 	%rs37, [%r6+1];
	or.b16  	%rs38, %rs37, %rs36;
	and.b16  	%rs39, %rs38, 255;
	setp.ne.s16 	%p21, %rs39, 0;
	selp.u32 	%r36, 1, 0, %p21;
	ld.volatile.shared.s8 	%r37, [%r6+1];
	setp.ne.s32 	%p22, %r36, %r37;
	@%p22 bra 	$L__BB4_24;
	ld.volatile.shared.u64 	%rd37, [%r7+8];
	st.volatile.shared.u64 	[%r7], %rd37;
	ld.volatile.shared.u8 	%rs40, [%r6+1];
	st.volatile.shared.u8 	[%r6], %rs40;
$L__BB4_24:
	setp.ne.s32 	%p23, %r3, 0;
	@%p23 bra 	$L__BB4_26;
	ld.shared.u8 	%rs41, [sdata_bool];
	cvt.u64.u32 	%rd38, %r4;
	mov.u32 	%r38, %ctaid.y;
	cvt.u64.u32 	%rd39, %r38;
	mad.lo.s64 	%rd40, %rd10, %rd39, %rd38;
	cvta.to.global.u64 	%rd41, %rd7;
	add.s64 	%rd42, %rd41, %rd40;
	st.global.u8 	[%rd42], %rs41;
	ld.shared.u64 	%rd43, [%r2];
	cvta.to.global.u64 	%rd44, %rd8;
	shl.b64 	%rd45, %rd40, 3;
	add.s64 	%rd46, %rd44, %rd45;
	st.global.u64 	[%rd46], %rd43;
$L__BB4_26:
	ret;

}
	// .globl	contiguous_reduce4_bool
.visible .entry contiguous_reduce4_bool(
	.param .u64 .ptr .align 1 contiguous_reduce4_bool_param_0,
	.param .u64 .ptr .align 1 contiguous_reduce4_bool_param_1,
	.param .u64 .ptr .align 1 contiguous_reduce4_bool_param_2,
	.param .u64 .ptr .align 1 contiguous_reduce4_bool_param_3,
	.param .u64 .ptr .align 1 contiguous_reduce4_bool_param_4,
	.param .u64 contiguous_reduce4_bool_param_5,
	.param .u64 contiguous_reduce4_bool_param_6,
	.param .u64 contiguous_reduce4_bool_param_7
)
{
	.reg .pred 	%p<44>;
	.reg .b16 	%rs<30>;
	.reg .b32 	%r<216>;
	.reg .b64 	%rd<320>;

	ld.param.u64 	%rd147, [contiguous_reduce4_bool_param_3];
	ld.param.u64 	%rd148, [contiguous_reduce4_bool_param_4];
	ld.param.u64 	%rd145, [contiguous_reduce4_bool_param_5];
	ld.param.u64 	%rd146, [contiguous_reduce4_bool_param_6];
	ld.param.u64 	%rd149, [contiguous_reduce4_bool_param_7];
	cvta.to.global.u64 	%rd1, %rd148;
	cvta.to.global.u64 	%rd2, %rd147;
	mov.u32 	%r1, %ntid.x;
	mov.u32 	%r2, %ntid.y;
	mov.u32 	%r209, sdata_bool;
	mad.lo.s32 	%r3, %r1, %r2, %r209;
	mov.u32 	%r4, %tid.y;
	mov.u32 	%r5, %tid.x;
	mad.lo.s32 	%r78, %r4, %r1, %r5;
	mov.u32 	%r79, %ctaid.x;
	mad.lo.s32 	%r80, %r79, %r1, %r5;
	mov.u32 	%r6, %ctaid.y;
	mad.lo.s32 	%r81, %r6, %r2, %r4;
	add.s32 	%r8, %r209, %r78;
	mov.b16 	%rs13, 0;
	st.shared.u8 	[%r8], %rs13;
	cvt.u64.u32 	%rd151, %r81;
	cvt.u64.u32 	%rd3, %r80;
	mad.lo.s64 	%rd152, %rd146, %rd151, %rd3;
	shl.b32 	%r82, %r78, 3;
	add.s32 	%r83, %r3, %r82;
	st.shared.u64 	[%r83], %rd152;
	setp.le.u64 	%p1, %rd146, %rd3;
	setp.le.u64 	%p2, %rd149, %rd151;
	or.pred  	%p3, %p1, %p2;
	@%p3 bra 	$L__BB5_79;
	cvt.u32.u64 	%r84, %rd3;
	cvt.u32.u64 	%r85, %rd146;
	mad.lo.s32 	%r205, %r81, %r85, %r84;
	cvt.u32.u64 	%r10, %rd145;
	add.s32 	%r204, %r10, -1;
	setp.lt.s32 	%p4, %r204, 0;
	mov.b64 	%rd319, 0;
	@%p4 bra 	$L__BB5_59;
	setp.lt.u32 	%p5, %r204, 7;
	mov.b64 	%rd319, 0;
	@%p5 bra 	$L__BB5_30;
	add.s32 	%r200, %r10, -4;
	and.b32  	%r86, %r10, -8;
	neg.s32 	%r199, %r86;
	mov.b64 	%rd319, 0;
$L__BB5_4:
	.pragma "nounroll";
	add.s32 	%r17, %r200, 3;
	cvt.u64.u32 	%rd5, %r205;
	mul.wide.u32 	%rd157, %r17, 8;
	add.s64 	%rd158, %rd2, %rd157;
	ld.global.u64 	%rd6, [%rd158];
	and.b64  	%rd159, %rd6, -4294967296;
	setp.ne.s64 	%p6, %rd159, 0;
	@%p6 bra 	$L__BB5_6;
	cvt.u32.u64 	%r87, %rd6;
	cvt.u32.u64 	%r88, %rd5;
	div.u32 	%r89, %r88, %r87;
	mul.lo.s32 	%r90, %r89, %r87;
	sub.s32 	%r91, %r88, %r90;
	cvt.u64.u32 	%rd284, %r89;
	cvt.u64.u32 	%rd285, %r91;
	bra.uni 	$L__BB5_7;
$L__BB5_6:
	div.s64 	%rd284, %rd5, %rd6;
	mul.lo.s64 	%rd160, %rd284, %rd6;
	sub.s64 	%rd285, %rd5, %rd160;
$L__BB5_7:
	add.s64 	%rd162, %rd1, %rd157;
	ld.global.u64 	%rd163, [%rd162];
	mad.lo.s64 	%rd13, %rd163, %rd285, %rd319;
	add.s32 	%r18, %r200, 2;
	and.b64  	%rd14, %rd284, 4294967295;
	mul.wide.u32 	%rd164, %r18, 8;
	add.s64 	%rd165, %rd2, %rd164;
	ld.global.u64 	%rd15, [%rd165];
	and.b64  	%rd166, %rd15, -4294967296;
	setp.ne.s64 	%p7, %rd166, 0;
	@%p7 bra 	$L__BB5_9;
	cvt.u32.u64 	%r92, %rd15;
	cvt.u32.u64 	%r93, %rd14;
	div.u32 	%r94, %r93, %r92;
	mul.lo.s32 	%r95, %r94, %r92;
	sub.s32 	%r96, %r93, %r95;
	cvt.u64.u32 	%rd286, %r94;
	cvt.u64.u32 	%rd287, %r96;
	bra.uni 	$L__BB5_10;
$L__BB5_9:
	div.s64 	%rd286, %rd14, %rd15;
	mul.lo.s64 	%rd167, %rd286, %rd15;
	sub.s64 	%rd287, %rd14, %rd167;
$L__BB5_10:
	add.s64 	%rd169, %rd1, %rd164;
	ld.global.u64 	%rd170, [%rd169];
	mad.lo.s64 	%rd22, %rd170, %rd287, %rd13;
	add.s32 	%r19, %r200, 1;
	and.b64  	%rd23, %rd286, 4294967295;
	mul.wide.u32 	%rd171, %r19, 8;
	add.s64 	%rd172, %rd2, %rd171;
	ld.global.u64 	%rd24, [%rd172];
	and.b64  	%rd173, %rd24, -4294967296;
	setp.ne.s64 	%p8, %rd173, 0;
	@%p8 bra 	$L__BB5_12;
	cvt.u32.u64 	%r97, %rd24;
	cvt.u32.u64 	%r98, %rd23;
	div.u32 	%r99, %r98, %r97;
	mul.lo.s32 	%r100, %r99, %r97;
	sub.s32 	%r101, %r98, %r100;
	cvt.u64.u32 	%rd288, %r99;
	cvt.u64.u32 	%rd289, %r101;
	bra.uni 	$L__BB5_13;
$L__BB5_12:
	div.s64 	%rd288, %rd23, %rd24;
	mul.lo.s64 	%rd174, %rd288, %rd24;
	sub.s64 	%rd289, %rd23, %rd174;
$L__BB5_13:
	add.s64 	%rd176, %rd1, %rd171;
	ld.global.u64 	%rd177, [%rd176];
	mad.lo.s64 	%rd31, %rd177, %rd289, %rd22;
	add.s32 	%r20, %r200, -4;
	and.b64  	%rd32, %rd288, 4294967295;
	mul.wide.u32 	%rd178, %r200, 8;
	add.s64 	%rd179, %rd2, %rd178;
	ld.global.u64 	%rd33, [%rd179];
	and.b64  	%rd180, %rd33, -4294967296;
	setp.ne.s64 	%p9, %rd180, 0;
	@%p9 bra 	$L__BB5_15;
	cvt.u32.u64 	%r102, %rd33;
	cvt.u32.u64 	%r103, %rd32;
	div.u32 	%r104, %r103, %r102;
	mul.lo.s32 	%r105, %r104, %r102;
	sub.s32 	%r106, %r103, %r105;
	cvt.u64.u32 	%rd290, %r104;
	cvt.u64.u32 	%rd291, %r106;
	bra.uni 	$L__BB5_16;
$L__BB5_15:
	div.s64 	%rd290, %rd32, %rd33;
	mul.lo.s64 	%rd181, %rd290, %rd33;
	sub.s64 	%rd291, %rd32, %rd181;
$L__BB5_16:
	add.s64 	%rd183, %rd1, %rd178;
	ld.global.u64 	%rd184, [%rd183];
	mad.lo.s64 	%rd40, %rd184, %rd291, %rd31;
	add.s32 	%r21, %r200, -1;
	and.b64  	%rd41, %rd290, 4294967295;
	mul.wide.u32 	%rd185, %r21, 8;
	add.s64 	%rd186, %rd2, %rd185;
	ld.global.u64 	%rd42, [%rd186];
	and.b64  	%rd187, %rd42, -4294967296;
	setp.ne.s64 	%p10, %rd187, 0;
	@%p10 bra 	$L__BB5_18;
	cvt.u32.u64 	%r107, %rd42;
	cvt.u32.u64 	%r108, %rd41;
	div.u32 	%r109, %r108, %r107;
	mul.lo.s32 	%r110, %r109, %r107;
	sub.s32 	%r111, %r108, %r110;
	cvt.u64.u32 	%rd292, %r109;
	cvt.u64.u32 	%rd293, %r111;
	bra.uni 	$L__BB5_19;
$L__BB5_18:
	div.s64 	%rd292, %rd41, %rd42;
	mul.lo.s64 	%rd188, %rd292, %rd42;
	sub.s64 	%rd293, %rd41, %rd188;
$L__BB5_19:
	add.s64 	%rd190, %rd1, %rd185;
	ld.global.u64 	%rd191, [%rd190];
	mad.lo.s64 	%rd49, %rd191, %rd293, %rd40;
	add.s32 	%r22, %r200, -2;
	and.b64  	%rd50, %rd292, 4294967295;
	mul.wide.u32 	%rd192, %r22, 8;
	add.s64 	%rd193, %rd2, %rd192;
	ld.global.u64 	%rd51, [%rd193];
	and.b64  	%rd194, %rd51, -4294967296;
	setp.ne.s64 	%p11, %rd194, 0;
	@%p11 bra 	$L__BB5_21;
	cvt.u32.u64 	%r112, %rd51;
	cvt.u32.u64 	%r113, %rd50;
	div.u32 	%r114, %r113, %r112;
	mul.lo.s32 	%r115, %r114, %r112;
	sub.s32 	%r116, %r113, %r115;
	cvt.u64.u32 	%rd294, %r114;
	cvt.u64.u32 	%rd295, %r116;
	bra.uni 	$L__BB5_22;
$L__BB5_21:
	div.s64 	%rd294, %rd50, %rd51;
	mul.lo.s64 	%rd195, %rd294, %rd51;
	sub.s64 	%rd295, %rd50, %rd195;
$L__BB5_22:
	add.s64 	%rd197, %rd1, %rd192;
	ld.global.u64 	%rd198, [%rd197];
	mad.lo.s64 	%rd58, %rd198, %rd295, %rd49;
	add.s32 	%r23, %r200, -3;
	and.b64  	%rd59, %rd294, 4294967295;
	mul.wide.u32 	%rd199, %r23, 8;
	add.s64 	%rd200, %rd2, %rd199;
	ld.global.u64 	%rd60, [%rd200];
	and.b64  	%rd201, %rd60, -4294967296;
	setp.ne.s64 	%p12, %rd201, 0;
	@%p12 bra 	$L__BB5_24;
	cvt.u32.u64 	%r117, %rd60;
	cvt.u32.u64 	%r118, %rd59;
	div.u32 	%r119, %r118, %r117;
	mul.lo.s32 	%r120, %r119, %r117;
	sub.s32 	%r121, %r118, %r120;
	cvt.u64.u32 	%rd296, %r119;
	cvt.u64.u32 	%rd297, %r121;
	bra.uni 	$L__BB5_25;
$L__BB5_24:
	div.s64 	%rd296, %rd59, %rd60;
	mul.lo.s64 	%rd202, %rd296, %rd60;
	sub.s64 	%rd297, %rd59, %rd202;
$L__BB5_25:
	add.s64 	%rd204, %rd1, %rd199;
	ld.global.u64 	%rd205, [%rd204];
	mad.lo.s64 	%rd67, %rd205, %rd297, %rd58;
	and.b64  	%rd68, %rd296, 4294967295;
	mul.wide.u32 	%rd206, %r20, 8;
	add.s64 	%rd207, %rd2, %rd206;
	ld.global.u64 	%rd69, [%rd207];
	and.b64  	%rd208, %rd69, -4294967296;
	setp.ne.s64 	%p13, %rd208, 0;
	@%p13 bra 	$L__BB5_27;
	cvt.u32.u64 	%r122, %rd69;
	cvt.u32.u64 	%r123, %rd68;
	div.u32 	%r124, %r123, %r122;
	mul.lo.s32 	%r125, %r124, %r122;
	sub.s32 	%r126, %r123, %r125;
	cvt.u64.u32 	%rd298, %r124;
	cvt.u64.u32 	%rd299, %r126;
	bra.uni 	$L__BB5_28;
$L__BB5_27:
	div.s64 	%rd298, %rd68, %rd69;
	mul.lo.s64 	%rd209, %rd298, %rd69;
	sub.s64 	%rd299, %rd68, %rd209;
$L__BB5_28:
	add.s64 	%rd211, %rd1, %rd206;
	ld.global.u64 	%rd212, [%rd211];
	mad.lo.s64 	%rd319, %rd212, %rd299, %rd67;
	cvt.u32.u64 	%r205, %rd298;
	add.s32 	%r200, %r200, -8;
	add.s32 	%r199, %r199, 8;
	setp.ne.s32 	%p14, %r199, 0;
	@%p14 bra 	$L__BB5_4;
	add.s32 	%r204, %r200, 3;
$L__BB5_30:
	and.b32  	%r30, %r10, 7;
	setp.eq.s32 	%p15, %r30, 0;
	@%p15 bra 	$L__BB5_59;
	setp.lt.u32 	%p16, %r30, 4;
	@%p16 bra 	$L__BB5_45;
	mul.wide.u32 	%rd214, %r204, 8;
	add.s64 	%rd215, %rd2, %rd214;
	ld.global.u64 	%rd79, [%rd215];
	and.b64  	%rd216, %rd79, -4294967296;
	setp.ne.s64 	%p17, %rd216, 0;
	@%p17 bra 	$L__BB5_34;
	cvt.u32.u64 	%r127, %rd79;
	div.u32 	%r128, %r205, %r127;
	mul.lo.s32 	%r129, %r128, %r127;
	sub.s32 	%r130, %r205, %r129;
	cvt.u64.u32 	%rd302, %r128;
	cvt.u64.u32 	%rd303, %r130;
	bra.uni 	$L__BB5_35;
$L__BB5_34:
	cvt.u64.u32 	%rd217, %r205;
	div.s64 	%rd302, %rd217, %rd79;
	mul.lo.s64 	%rd218, %rd302, %rd79;
	sub.s64 	%rd303, %rd217, %rd218;
$L__BB5_35:
	add.s64 	%rd220, %rd1, %rd214;
	ld.global.u64 	%rd221, [%rd220];
	mad.lo.s64 	%rd86, %rd221, %rd303, %rd319;
	add.s32 	%r31, %r204, -1;
	and.b64  	%rd87, %rd302, 4294967295;
	mul.wide.u32 	%rd222, %r31, 8;
	add.s64 	%rd223, %rd2, %rd222;
	ld.global.u64 	%rd88, [%rd223];
	and.b64  	%rd224, %rd88, -4294967296;
	setp.ne.s64 	%p18, %rd224, 0;
	@%p18 bra 	$L__BB5_37;
	cvt.u32.u64 	%r131, %rd88;
	cvt.u32.u64 	%r132, %rd87;
	div.u32 	%r133, %r132, %r131;
	mul.lo.s32 	%r134, %r133, %r131;
	sub.s32 	%r135, %r132, %r134;
	cvt.u64.u32 	%rd304, %r133;
	cvt.u64.u32 	%rd305, %r135;
	bra.uni 	$L__BB5_38;
$L__BB5_37:
	div.s64 	%rd304, %rd87, %rd88;
	mul.lo.s64 	%rd225, %rd304, %rd88;
	sub.s64 	%rd305, %rd87, %rd225;
$L__BB5_38:
	add.s64 	%rd227, %rd1, %rd222;
	ld.global.u64 	%rd228, [%rd227];
	mad.lo.s64 	%rd95, %rd228, %rd305, %rd86;
	add.s32 	%r32, %r204, -2;
	and.b64  	%rd96, %rd304, 4294967295;
	mul.wide.u32 	%rd229, %r32, 8;
	add.s64 	%rd230, %rd2, %rd229;
	ld.global.u64 	%rd97, [%rd230];
	and.b64  	%rd231, %rd97, -4294967296;
	setp.ne.s64 	%p19, %rd231, 0;
	@%p19 bra 	$L__BB5_40;
	cvt.u32.u64 	%r136, %rd97;
	cvt.u32.u64 	%r137, %rd96;
	div.u32 	%r138, %r137, %r136;
	mul.lo.s32 	%r139, %r138, %r136;
	sub.s32 	%r140, %r137, %r139;
	cvt.u64.u32 	%rd306, %r138;
	cvt.u64.u32 	%rd307, %r140;
	bra.uni 	$L__BB5_41;
$L__BB5_40:
	div.s64 	%rd306, %rd96, %rd97;
	mul.lo.s64 	%rd232, %rd306, %rd97;
	sub.s64 	%rd307, %rd96, %rd232;
$L__BB5_41:
	add.s64 	%rd234, %rd1, %rd229;
	ld.global.u64 	%rd235, [%rd234];
	mad.lo.s64 	%rd104, %rd235, %rd307, %rd95;
	add.s32 	%r33, %r204, -3;
	and.b64  	%rd105, %rd306, 4294967295;
	mul.wide.u32 	%rd236, %r33, 8;
	add.s64 	%rd237, %rd2, %rd236;
	ld.global.u64 	%rd106, [%rd237];
	and.b64  	%rd238, %rd106, -4294967296;
	setp.ne.s64 	%p20, %rd238, 0;
	@%p20 bra 	$L__BB5_43;
	cvt.u32.u64 	%r141, %rd106;
	cvt.u32.u64 	%r142, %rd105;
	div.u32 	%r143, %r142, %r141;
	mul.lo.s32 	%r144, %r143, %r141;
	sub.s32 	%r145, %r142, %r144;
	cvt.u64.u32 	%rd308, %r143;
	cvt.u64.u32 	%rd309, %r145;
	bra.uni 	$L__BB5_44;
$L__BB5_43:
	div.s64 	%rd308, %rd105, %rd106;
	mul.lo.s64 	%rd239, %rd308, %rd106;
	sub.s64 	%rd309, %rd105, %rd239;
$L__BB5_44:
	add.s64 	%rd241, %rd1, %rd236;
	ld.global.u64 	%rd242, [%rd241];
	mad.lo.s64 	%rd319, %rd242, %rd309, %rd104;
	cvt.u32.u64 	%r205, %rd308;
	add.s32 	%r204, %r204, -4;
$L__BB5_45:
	and.b32  	%r38, %r10, 3;
	setp.eq.s32 	%p21, %r38, 0;
	@%p21 bra 	$L__BB5_59;
	setp.eq.s32 	%p22, %r38, 1;
	@%p22 bra 	$L__BB5_54;
	mul.wide.u32 	%rd244, %r204, 8;
	add.s64 	%rd245, %rd2, %rd244;
	ld.global.u64 	%rd116, [%rd245];
	and.b64  	%rd246, %rd116, -4294967296;
	setp.ne.s64 	%p23, %rd246, 0;
	@%p23 bra 	$L__BB5_49;
	cvt.u32.u64 	%r146, %rd116;
	div.u32 	%r147, %r205, %r146;
	mul.lo.s32 	%r148, %r147, %r146;
	sub.s32 	%r149, %r205, %r148;
	cvt.u64.u32 	%rd312, %r147;
	cvt.u64.u32 	%rd313, %r149;
	bra.uni 	$L__BB5_50;
$L__BB5_49:
	cvt.u64.u32 	%rd247, %r205;
	div.s64 	%rd312, %rd247, %rd116;
	mul.lo.s64 	%rd248, %rd312, %rd116;
	sub.s64 	%rd313, %rd247, %rd248;
$L__BB5_50:
	add.s64 	%rd250, %rd1, %rd244;
	ld.global.u64 	%rd251, [%rd250];
	mad.lo.s64 	%rd123, %rd251, %rd313, %rd319;
	add.s32 	%r39, %r204, -1;
	and.b64  	%rd124, %rd312, 4294967295;
	mul.wide.u32 	%rd252, %r39, 8;
	add.s64 	%rd253, %rd2, %rd252;
	ld.global.u64 	%rd125, [%rd253];
	and.b64  	%rd254, %rd125, -4294967296;
	setp.ne.s64 	%p24, %rd254, 0;
	@%p24 bra 	$L__BB5_52;
	cvt.u32.u64 	%r150, %rd125;
	cvt.u32.u64 	%r151, %rd124;
	div.u32 	%r152, %r151, %r150;
	mul.lo.s32 	%r153, %r152, %r150;
	sub.s32 	%r154, %r151, %r153;
	cvt.u64.u32 	%rd314, %r152;
	cvt.u64.u32 	%rd315, %r154;
	bra.uni 	$L__BB5_53;
$L__BB5_52:
	div.s64 	%rd314, %rd124, %rd125;
	mul.lo.s64 	%rd255, %rd314, %rd125;
	sub.s64 	%rd315, %rd124, %rd255;
$L__BB5_53:
	add.s64 	%rd257, %rd1, %rd252;
	ld.global.u64 	%rd258, [%rd257];
	mad.lo.s64 	%rd319, %rd258, %rd315, %rd123;
	cvt.u32.u64 	%r205, %rd314;
	add.s32 	%r204, %r204, -2;
$L__BB5_54:
	and.b32  	%r155, %r10, 1;
	setp.eq.b32 	%p25, %r155, 1;
	not.pred 	%p26, %p25;
	@%p26 bra 	$L__BB5_59;
	cvt.u64.u32 	%rd135, %r205;
	mul.wide.u32 	%rd259, %r204, 8;
	add.s64 	%rd260, %rd2, %rd259;
	ld.global.u64 	%rd136, [%rd260];
	and.b64  	%rd261, %rd136, -4294967296;
	setp.ne.s64 	%p27, %rd261, 0;
	@%p27 bra 	$L__BB5_57;
	cvt.u32.u64 	%r156, %rd136;
	cvt.u32.u64 	%r157, %rd135;
	rem.u32 	%r158, %r157, %r156;
	cvt.u64.u32 	%rd318, %r158;
	bra.uni 	$L__BB5_58;
$L__BB5_57:
	rem.s64 	%rd318, %rd135, %rd136;
$L__BB5_58:
	add.s64 	%rd263, %rd1, %rd259;
	ld.global.u64 	%rd264, [%rd263];
	mad.lo.s64 	%rd319, %rd264, %rd318, %rd319;
$L__BB5_59:
	ld.param.u64 	%rd282, [contiguous_reduce4_bool_param_2];
	cvta.to.global.u64 	%rd265, %rd282;
	add.s64 	%rd266, %rd265, %rd319;
	ld.global.u8 	%rs14, [%rd266];
	st.shared.u8 	[%r8], %rs14;
	bar.sync 	0;
	setp.ne.s32 	%p28, %r4, 0;
	@%p28 bra 	$L__BB5_79;
	setp.lt.u32 	%p29, %r2, 2;
	add.s32 	%r44, %r209, %r5;
	shl.b32 	%r160, %r5, 3;
	add.s32 	%r45, %r3, %r160;
	@%p29 bra 	$L__BB5_78;
	add.s32 	%r46, %r2, -1;
	add.s32 	%r162, %r2, -2;
	and.b32  	%r47, %r46, 3;
	setp.lt.u32 	%p30, %r162, 3;
	mov.b32 	%r212, 1;
	@%p30 bra 	$L__BB5_73;
	and.b32  	%r165, %r46, -4;
	neg.s32 	%r211, %r165;
	add.s32 	%r166, %r2, 8;
	mad.lo.s32 	%r49, %r1, %r166, %r160;
	shl.b32 	%r50, %r1, 5;
	shl.b32 	%r51, %r1, 2;
	shl.b32 	%r52, %r1, 1;
	mul.lo.s32 	%r53, %r1, 3;
	add.s32 	%r168, %r2, 16;
	mad.lo.s32 	%r54, %r1, %r168, %r160;
	add.s32 	%r169, %r2, 24;
	mad.lo.s32 	%r55, %r1, %r169, %r160;
	add.s32 	%r170, %r2, 32;
	mad.lo.s32 	%r56, %r1, %r170, %r160;
	mov.b32 	%r210, 0;
	mov.u32 	%r208, %r44;
$L__BB5_63:
	ld.shared.u8 	%rs28, [%r44];
	add.s32 	%r171, %r208, %r1;
	ld.shared.u8 	%rs2, [%r171];
	or.b16  	%rs15, %rs2, %rs28;
	and.b16  	%rs16, %rs15, 255;
	setp.ne.s16 	%p31, %rs16, 0;
	selp.u32 	%r172, 1, 0, %p31;
	cvt.u32.u16 	%r173, %rs2;
	cvt.s32.s8 	%r174, %r173;
	setp.ne.s32 	%p32, %r172, %r174;
	@%p32 bra 	$L__BB5_65;
	st.shared.u8 	[%r44], %rs2;
	add.s32 	%r175, %r209, %r49;
	ld.shared.u64 	%rd267, [%r175];
	st.shared.u64 	[%r45], %rd267;
	ld.shared.u8 	%rs28, [%r44];
$L__BB5_65:
	add.s32 	%r176, %r208, %r52;
	ld.shared.u8 	%rs5, [%r176];
	or.b16  	%rs17, %rs5, %rs28;
	and.b16  	%rs18, %rs17, 255;
	setp.ne.s16 	%p33, %rs18, 0;
	selp.u32 	%r177, 1, 0, %p33;
	cvt.u32.u16 	%r178, %rs5;
	cvt.s32.s8 	%r179, %r178;
	setp.ne.s32 	%p34, %r177, %r179;
	@%p34 bra 	$L__BB5_67;
	st.shared.u8 	[%r44], %rs5;
	add.s32 	%r180, %r209, %r54;
	ld.shared.u64 	%rd268, [%r180];
	st.shared.u64 	[%r45], %rd268;
	ld.shared.u8 	%rs28, [%r44];
$L__BB5_67:
	add.s32 	%r181, %r208, %r53;
	ld.shared.u8 	%rs8, [%r181];
	or.b16  	%rs19, %rs8, %rs28;
	and.b16  	%rs20, %rs19, 255;
	setp.ne.s16 	%p35, %rs20, 0;
	selp.u32 	%r182, 1, 0, %p35;
	cvt.u32.u16 	%r183, %rs8;
	cvt.s32.s8 	%r184, %r183;
	setp.ne.s32 	%p36, %r182, %r184;
	@%p36 bra 	$L__BB5_69;
	st.shared.u8 	[%r44], %rs8;
	add.s32 	%r185, %r209, %r55;
	ld.shared.u64 	%rd269, [%r185];
	st.shared.u64 	[%r45], %rd269;
	ld.shared.u8 	%rs28, [%r44];
$L__BB5_69:
	add.s32 	%r208, %r208, %r51;
	ld.shared.u8 	%rs11, [%r208];
	or.b16  	%rs21, %rs11, %rs28;
	and.b16  	%rs22, %rs21, 255;
	setp.ne.s16 	%p37, %rs22, 0;
	selp.u32 	%r186, 1, 0, %p37;
	cvt.u32.u16 	%r187, %rs11;
	cvt.s32.s8 	%r188, %r187;
	setp.ne.s32 	%p38, %r186, %r188;
	@%p38 bra 	$L__BB5_71;
	st.shared.u8 	[%r44], %rs11;
	add.s32 	%r189, %r209, %r56;
	ld.shared.u64 	%rd270, [%r189];
	st.shared.u64 	[%r45], %rd270;
$L__BB5_71:
	add.s32 	%r211, %r211, 4;
	add.s32 	%r210, %r210, 4;
	add.s32 	%r209, %r209, %r50;
	setp.ne.s32 	%p39, %r211, 0;
	@%p39 bra 	$L__BB5_63;
	add.s32 	%r212, %r210, 1;
$L__BB5_73:
	setp.eq.s32 	%p40, %r47, 0;
	@%p40 bra 	$L__BB5_78;
	shl.b32 	%r190, %r212, 3;
	add.s32 	%r191, %r2, %r190;
	mad.lo.s32 	%r193, %r1, %r191, %r160;
	mov.u32 	%r194, sdata_bool;
	add.s32 	%r215, %r194, %r193;
	shl.b32 	%r68, %r1, 3;
	mad.lo.s32 	%r195, %r1, %r212, %r5;
	add.s32 	%r214, %r194, %r195;
	neg.s32 	%r213, %r47;
$L__BB5_75:
	.pragma "nounroll";
	ld.shared.u8 	%rs23, [%r44];
	ld.shared.u8 	%rs12, [%r214];
	or.b16  	%rs24, %rs12, %rs23;
	and.b16  	%rs25, %rs24, 255;
	setp.ne.s16 	%p41, %rs25, 0;
	selp.u32 	%r196, 1, 0, %p41;
	cvt.u32.u16 	%r197, %rs12;
	cvt.s32.s8 	%r198, %r197;
	setp.ne.s32 	%p42, %r196, %r198;
	@%p42 bra 	$L__BB5_77;
	st.shared.u8 	[%r44], %rs12;
	ld.shared.u64 	%rd271, [%r215];
	st.shared.u64 	[%r45], %rd271;
$L__BB5_77:
	add.s32 	%r215, %r215, %r68;
	add.s32 	%r214, %r214, %r1;
	add.s32 	%r213, %r213, 1;
	setp.ne.s32 	%p43, %r213, 0;
	@%p43 bra 	$L__BB5_75;
$L__BB5_78:
	ld.param.u64 	%rd281, [contiguous_reduce4_bool_param_1];
	ld.param.u64 	%rd280, [contiguous_reduce4_bool_param_0];
	ld.shared.u64 	%rd272, [%r45];
	cvt.u64.u32 	%rd273, %r6;
	mad.lo.s64 	%rd274, %rd146, %rd273, %rd3;
	cvta.to.global.u64 	%rd275, %rd281;
	shl.b64 	%rd276, %rd274, 3;
	add.s64 	%rd277, %rd275, %rd276;
	st.global.u64 	[%rd277], %rd272;
	ld.shared.u8 	%rs26, [%r44];
	cvta.to.global.u64 	%rd278, %rd280;
	add.s64 	%rd279, %rd278, %rd274;
	st.global.u8 	[%rd279], %rs26;
$L__BB5_79:
	ret;

}
	// .globl	contiguous_reduce44_bool
.visible .entry contiguous_reduce44_bool(
	.param .u64 .ptr .align 1 contiguous_reduce44_bool_param_0,
	.param .u64 .ptr .align 1 contiguous_reduce44_bool_param_1,
	.param .u64 .ptr .align 1 contiguous_reduce44_bool_param_2,
	.param .u64 .ptr .align 1 contiguous_reduce44_bool_param_3,
	.param .u64 contiguous_reduce44_bool_param_4,
	.param .u64 contiguous_reduce44_bool_param_5,
	.param .u64 contiguous_reduce44_bool_param_6
)
{
	.reg .pred 	%p<20>;
	.reg .b16 	%rs<30>;
	.reg .b32 	%r<101>;
	.reg .b64 	%rd<30>;

	ld.param.u64 	%rd2, [contiguous_reduce44_bool_param_0];
	ld.param.u64 	%rd3, [contiguous_reduce44_bool_param_1];
	ld.param.u64 	%rd4, [contiguous_reduce44_bool_param_2];
	ld.param.u64 	%rd5, [contiguous_reduce44_bool_param_3];
	ld.param.u64 	%rd6, [contiguous_reduce44_bool_param_5];
	ld.param.u64 	%rd7, [contiguous_reduce44_bool_param_6];
	mov.u32 	%r1, %ntid.x;
	mov.u32 	%r2, %ntid.y;
	mov.u32 	%r3, %tid.y;
	mov.u32 	%r4, %tid.x;
	mad.lo.s32 	%r5, %r3, %r1, %r4;
	mov.u32 	%r43, %ctaid.x;
	mad.lo.s32 	%r44, %r43, %r1, %r4;
	mov.u32 	%r6, %ctaid.y;
	mad.lo.s32 	%r45, %r6, %r2, %r3;
	mov.u32 	%r94, sdata_bool;
	add.s32 	%r8, %r94, %r5;
	mov.b16 	%rs13, 0;
	st.shared.u8 	[%r8], %rs13;
	cvt.u64.u32 	%rd1, %r44;
	setp.le.u64 	%p1, %rd6, %rd1;
	cvt.u64.u32 	%rd9, %r45;
	setp.le.u64 	%p2, %rd7, %rd9;
	or.pred  	%p3, %p1, %p2;
	@%p3 bra 	$L__BB6_21;
	mad.lo.s32 	%r9, %r1, %r2, %r94;
	cvt.u32.u64 	%r48, %rd1;
	cvta.to.global.u64 	%rd10, %rd4;
	cvta.to.global.u64 	%rd11, %rd5;
	cvt.u32.u64 	%r49, %rd6;
	mad.lo.s32 	%r50, %r45, %r49, %r48;
	cvt.u64.u32 	%rd12, %r50;
	add.s64 	%rd13, %rd10, %rd12;
	ld.global.u8 	%rs14, [%rd13];
	st.shared.u8 	[%r8], %rs14;
	mul.wide.u32 	%rd14, %r50, 8;
	add.s64 	%rd15, %rd11, %rd14;
	ld.global.u64 	%rd16, [%rd15];
	shl.b32 	%r51, %r5, 3;
	add.s32 	%r52, %r9, %r51;
	st.shared.u64 	[%r52], %rd16;
	bar.sync 	0;
	setp.ne.s32 	%p4, %r3, 0;
	@%p4 bra 	$L__BB6_21;
	setp.lt.u32 	%p5, %r2, 2;
	add.s32 	%r10, %r94, %r4;
	shl.b32 	%r54, %r4, 3;
	add.s32 	%r11, %r9, %r54;
	@%p5 bra 	$L__BB6_20;
	add.s32 	%r12, %r2, -1;
	add.s32 	%r56, %r2, -2;
	and.b32  	%r13, %r12, 3;
	setp.lt.u32 	%p6, %r56, 3;
	mov.b32 	%r97, 1;
	@%p6 bra 	$L__BB6_15;
	and.b32  	%r59, %r12, -4;
	neg.s32 	%r96, %r59;
	add.s32 	%r60, %r2, 8;
	mad.lo.s32 	%r15, %r1, %r60, %r54;
	shl.b32 	%r16, %r1, 5;
	shl.b32 	%r17, %r1, 2;
	shl.b32 	%r18, %r1, 1;
	mul.lo.s32 	%r19, %r1, 3;
	add.s32 	%r62, %r2, 16;
	mad.lo.s32 	%r20, %r1, %r62, %r54;
	add.s32 	%r63, %r2, 24;
	mad.lo.s32 	%r21, %r1, %r63, %r54;
	add.s32 	%r64, %r2, 32;
	mad.lo.s32 	%r22, %r1, %r64, %r54;
	mov.b32 	%r95, 0;
	mov.u32 	%r93, %r10;
$L__BB6_5:
	ld.shared.u8 	%rs28, [%r10];
	add.s32 	%r65, %r93, %r1;
	ld.shared.u8 	%rs2, [%r65];
	or.b16  	%rs15, %rs2, %rs28;
	and.b16  	%rs16, %rs15, 255;
	setp.ne.s16 	%p7, %rs16, 0;
	selp.u32 	%r66, 1, 0, %p7;
	cvt.u32.u16 	%r67, %rs2;
	cvt.s32.s8 	%r68, %r67;
	setp.ne.s32 	%p8, %r66, %r68;
	@%p8 bra 	$L__BB6_7;
	st.shared.u8 	[%r10], %rs2;
	add.s32 	%r69, %r94, %r15;
	ld.shared.u64 	%rd17, [%r69];
	st.shared.u64 	[%r11], %rd17;
	ld.shared.u8 	%rs28, [%r10];
$L__BB6_7:
	add.s32 	%r70, %r93, %r18;
	ld.shared.u8 	%rs5, [%r70];
	or.b16  	%rs17, %rs5, %rs28;
	and.b16  	%rs18, %rs17, 255;
	setp.ne.s16 	%p9, %rs18, 0;
	selp.u32 	%r71, 1, 0, %p9;
	cvt.u32.u16 	%r72, %rs5;
	cvt.s32.s8 	%r73, %r72;
	setp.ne.s32 	%p10, %r71, %r73;
	@%p10 bra 	$L__BB6_9;
	st.shared.u8 	[%r10], %rs5;
	add.s32 	%r74, %r94, %r20;
	ld.shared.u64 	%rd18, [%r74];
	st.shared.u64 	[%r11], %rd18;
	ld.shared.u8 	%rs28, [%r10];
$L__BB6_9:
	add.s32 	%r75, %r93, %r19;
	ld.shared.u8 	%rs8, [%r75];
	or.b16  	%rs19, %rs8, %rs28;
	and.b16  	%rs20, %rs19, 255;
	setp.ne.s16 	%p11, %rs20, 0;
	selp.u32 	%r76, 1, 0, %p11;
	cvt.u32.u16 	%r77, %rs8;
	cvt.s32.s8 	%r78, %r77;
	setp.ne.s32 	%p12, %r76, %r78;
	@%p12 bra 	$L__BB6_11;
	st.shared.u8 	[%r10], %rs8;
	add.s32 	%r79, %r94, %r21;
	ld.shared.u64 	%rd19, [%r79];
	st.shared.u64 	[%r11], %rd19;
	ld.shared.u8 	%rs28, [%r10];
$L__BB6_11:
	add.s32 	%r93, %r93, %r17;
	ld.shared.u8 	%rs11, [%r93];
	or.b16  	%rs21, %rs11, %rs28;
	and.b16  	%rs22, %rs21, 255;
	setp.ne.s16 	%p13, %rs22, 0;
	selp.u32 	%r80, 1, 0, %p13;
	cvt.u32.u16 	%r81, %rs11;
	cvt.s32.s8 	%r82, %r81;
	setp.ne.s32 	%p14, %r80, %r82;
	@%p14 bra 	$L__BB6_13;
	st.shared.u8 	[%r10], %rs11;
	add.s32 	%r83, %r94, %r22;
	ld.shared.u64 	%rd20, [%r83];
	st.shared.u64 	[%r11], %rd20;
$L__BB6_13:
	add.s32 	%r96, %r96, 4;
	add.s32 	%r95, %r95, 4;
	add.s32 	%r94, %r94, %r16;
	setp.ne.s32 	%p15, %r96, 0;
	@%p15 bra 	$L__BB6_5;
	add.s32 	%r97, %r95, 1;
$L__BB6_15:
	setp.eq.s32 	%p16, %r13, 0;
	@%p16 bra 	$L__BB6_20;
	shl.b32 	%r84, %r97, 3;
	add.s32 	%r85, %r2, %r84;
	shl.b32 	%r86, %r4, 3;
	mad.lo.s32 	%r87, %r1, %r85, %r86;
	mov.u32 	%r88, sdata_bool;
	add.s32 	%r100, %r88, %r87;
	shl.b32 	%r34, %r1, 3;
	mad.lo.s32 	%r89, %r1, %r97, %r4;
	add.s32 	%r99, %r88, %r89;
	neg.s32 	%r98, %r13;
$L__BB6_17:
	.pragma "nounroll";
	ld.shared.u8 	%rs23, [%r10];
	ld.shared.u8 	%rs12, [%r99];
	or.b16  	%rs24, %rs12, %rs23;
	and.b16  	%rs25, %rs24, 255;
	setp.ne.s16 	%p17, %rs25, 0;
	selp.u32 	%r90, 1, 0, %p17;
	cvt.u32.u16 	%r91, %rs12;
	cvt.s32.s8 	%r92, %r91;
	setp.ne.s32 	%p18, %r90, %r92;
	@%p18 bra 	$L__BB6_19;
	st.shared.u8 	[%r10], %rs12;
	ld.shared.u64 	%rd21, [%r100];
	st.shared.u64 	[%r11], %rd21;
$L__BB6_19:
	add.s32 	%r100, %r100, %r34;
	add.s32 	%r99, %r99, %r1;
	add.s32 	%r98, %r98, 1;
	setp.ne.s32 	%p19, %r98, 0;
	@%p19 bra 	$L__BB6_17;
$L__BB6_20:
	ld.shared.u64 	%rd22, [%r11];
	cvt.u64.u32 	%rd23, %r6;
	mad.lo.s64 	%rd24, %rd6, %rd23, %rd1;
	cvta.to.global.u64 	%rd25, %rd3;
	shl.b64 	%rd26, %rd24, 3;
	add.s64 	%rd27, %rd25, %rd26;
	st.global.u64 	[%rd27], %rd22;
	ld.shared.u8 	%rs26, [%r10];
	cvta.to.global.u64 	%rd28, %rd2;
	add.s64 	%rd29, %rd28, %rd24;
	st.global.u8 	[%rd29], %rs26;
$L__BB6_21:
	ret;

}
	// .globl	contiguous_reduce_i8
.visible .entry contiguous_reduce_i8(
	.param .u64 .ptr .align 1 contiguous_reduce_i8_param_0,
	.param .u64 .ptr .align 1 contiguous_reduce_i8_param_1,
	.param .u64 .ptr .align 1 contiguous_reduce_i8_param_2,
	.param .u64 contiguous_reduce_i8_param_3
)
{
	.reg .pred 	%p<16>;
	.reg .b16 	%rs<44>;
	.reg .b32 	%r<19>;
	.reg .b64 	%rd<25>;

	ld.param.u64 	%rd4, [contiguous_reduce_i8_param_0];
	ld.param.u64 	%rd5, [contiguous_reduce_i8_param_1];
	ld.param.u64 	%rd7, [contiguous_reduce_i8_param_2];
	ld.param.u64 	%rd6, [contiguous_reduce_i8_param_3];
	cvta.to.global.u64 	%rd1, %rd7;
	mov.u32 	%r18, %ntid.x;
	mov.u32 	%r9, sdata_i8;
	add.s32 	%r2, %r9, %r18;
	mov.u32 	%r3, %tid.x;
	mov.u32 	%r4, %ctaid.x;
	mul.lo.s32 	%r10, %r4, %r18;
	shl.b32 	%r11, %r10, 1;
	add.s32 	%r12, %r11, %r3;
	cvt.u64.u32 	%rd2, %r12;
	shl.b32 	%r13, %r3, 3;
	add.s32 	%r5, %r2, %r13;
	st.shared.u64 	[%r5], %rd2;
	add.s32 	%r6, %r9, %r3;
	mov.b16 	%rs4, 128;
	st.shared.u8 	[%r6], %rs4;
	add.s32 	%r14, %r12, %r18;
	cvt.u64.u32 	%rd3, %r14;
	setp.le.u64 	%p1, %rd6, %rd3;
	@%p1 bra 	$L__BB7_4;
	add.s64 	%rd9, %rd1, %rd2;
	ld.global.s8 	%rs1, [%rd9];
	add.s64 	%rd10, %rd1, %rd3;
	ld.global.s8 	%rs2, [%rd10];
	setp.lt.s16 	%p3, %rs2, %rs1;
	@%p3 bra 	$L__BB7_3;
	st.shared.u8 	[%r6], %rs2;
	st.shared.u64 	[%r5], %rd3;
	bra.uni 	$L__BB7_6;
$L__BB7_3:
	st.shared.u8 	[%r6], %rs1;
	bra.uni 	$L__BB7_6;
$L__BB7_4:
	setp.le.u64 	%p2, %rd6, %rd2;
	@%p2 bra 	$L__BB7_6;
	add.s64 	%rd8, %rd1, %rd2;
	ld.global.u8 	%rs5, [%rd8];
	st.shared.u8 	[%r6], %rs5;
$L__BB7_6:
	bar.sync 	0;
	setp.lt.u32 	%p4, %r18, 66;
	@%p4 bra 	$L__BB7_11;
$L__BB7_7:
	mov.u32 	%r7, %r18;
	shr.u32 	%r18, %r7, 1;
	setp.ge.u32 	%p5, %r3, %r18;
	@%p5 bra 	$L__BB7_10;
	ld.shared.s8 	%rs6, [%r6];
	add.s32 	%r15, %r6, %r18;
	ld.shared.s8 	%rs3, [%r15];
	setp.lt.s16 	%p6, %rs3, %rs6;
	@%p6 bra 	$L__BB7_10;
	st.shared.u8 	[%r6], %rs3;
	shl.b32 	%r16, %r18, 3;
	add.s32 	%r17, %r5, %r16;
	ld.shared.u64 	%rd11, [%r17];
	st.shared.u64 	[%r5], %rd11;
$L__BB7_10:
	bar.sync 	0;
	setp.gt.u32 	%p7, %r7, 131;
	@%p7 bra 	$L__BB7_7;
$L__BB7_11:
	setp.gt.u32 	%p8, %r3, 31;
	@%p8 bra 	$L__BB7_26;
	ld.volatile.shared.s8 	%rs7, [%r6];
	ld.volatile.shared.s8 	%rs8, [%r6+32];
	max.s16 	%rs9, %rs7, %rs8;
	and.b16  	%rs10, %rs9, 255;
	ld.volatile.shared.u8 	%rs11, [%r6+32];
	setp.ne.s16 	%p9, %rs10, %rs11;
	@%p9 bra 	$L__BB7_14;
	ld.volatile.shared.u64 	%rd12, [%r5+256];
	st.volatile.shared.u64 	[%r5], %rd12;
	ld.volatile.shared.u8 	%rs12, [%r6+32];
	st.volatile.shared.u8 	[%r6], %rs12;
$L__BB7_14:
	ld.volatile.shared.s8 	%rs13, [%r6];
	ld.volatile.shared.s8 	%rs14, [%r6+16];
	max.s16 	%rs15, %rs13, %rs14;
	and.b16  	%rs16, %rs15, 255;
	ld.volatile.shared.u8 	%rs17, [%r6+16];
	setp.ne.s16 	%p10, %rs16, %rs17;
	@%p10 bra 	$L__BB7_16;
	ld.volatile.shared.u64 	%rd13, [%r5+128];
	st.volatile.shared.u64 	[%r5], %rd13;
	ld.volatile.shared.u8 	%rs18, [%r6+16];
	st.volatile.shared.u8 	[%r6], %rs18;
$L__BB7_16:
	ld.volatile.shared.s8 	%rs19, [%r6];
	ld.volatile.shared.s8 	%rs20, [%r6+8];
	max.s16 	%rs21, %rs19, %rs20;
	and.b16  	%rs22, %rs21, 255;
	ld.volatile.shared.u8 	%rs23, [%r6+8];
	setp.ne.s16 	%p11, %rs22, %rs23;
	@%p11 bra 	$L__BB7_18;
	ld.volatile.shared.u64 	%rd14, [%r5+64];
	st.volatile.shared.u64 	[%r5], %rd14;
	ld.volatile.shared.u8 	%rs24, [%r6+8];
	st.volatile.shared.u8 	[%r6], %rs24;
$L__BB7_18:
	ld.volatile.shared.s8 	%rs25, [%r6];
	ld.volatile.shared.s8 	%rs26, [%r6+4];
	max.s16 	%rs27, %rs25, %rs26;
	and.b16  	%rs28, %rs27, 255;
	ld.volatile.shared.u8 	%rs29, [%r6+4];
	setp.ne.s16 	%p12, %rs28, %rs29;
	@%p12 bra 	$L__BB7_20;
	ld.volatile.shared.u64 	%rd15, [%r5+32];
	st.volatile.shared.u64 	[%r5], %rd15;
	ld.volatile.shared.u8 	%rs30, [%r6+4];
	st.volatile.shared.u8 	[%r6], %rs30;
$L__BB7_20:
	ld.volatile.shared.s8 	%rs31, [%r6];
	ld.volatile.shared.s8 	%rs32, [%r6+2];
	max.s16 	%rs33, %rs31, %rs32;
	and.b16  	%rs34, %rs33, 255;
	ld.volatile.shared.u8 	%rs35, [%r6+2];
	setp.ne.s16 	%p13, %rs34, %rs35;
	@%p13 bra 	$L__BB7_22;
	ld.volatile.shared.u64 	%rd16, [%r5+16];
	st.volatile.shared.u64 	[%r5], %rd16;
	ld.volatile.shared.u8 	%rs36, [%r6+2];
	st.volatile.shared.u8 	[%r6], %rs36;
$L__BB7_22:
	ld.volatile.shared.s8 	%rs37, [%r6];
	ld.volatile.shared.s8 	%rs38, [%r6+1];
	max.s16 	%rs39, %rs37, %rs38;
	and.b16  	%rs40, %rs39, 255;
	ld.volatile.shared.u8 	%rs41, [%r6+1];
	setp.ne.s16 	%p14, %rs40, %rs41;
	@%p14 bra 	$L__BB7_24;
	ld.volatile.shared.u64 	%rd17, [%r5+8];
	st.volatile.shared.u64 	[%r5], %rd17;
	ld.volatile.shared.u8 	%rs42, [%r6+1];
	st.volatile.shared.u8 	[%r6], %rs42;
$L__BB7_24:
	setp.ne.s32 	%p15, %r3, 0;
	@%p15 bra 	$L__BB7_26;
	ld.shared.u8 	%rs43, [sdata_i8];
	cvt.u64.u32 	%rd18, %r4;
	cvta.to.global.u64 	%rd19, %rd4;
	add.s64 	%rd20, %rd19, %rd18;
	st.global.u8 	[%rd20], %rs43;
	ld.shared.u64 	%rd21, [%r2];
	cvta.to.global.u64 	%rd22, %rd5;
	mul.wide.u32 	%rd23, %r4, 8;
	add.s64 	%rd24, %rd22, %rd23;
	st.global.u64 	[%rd24], %rd21;
$L__BB7_26:
	ret;

}
	// .globl	contiguous_reduce2_i8
.visible .entry contiguous_reduce2_i8(
	.param .u64 .ptr .align 1 contiguous_reduce2_i8_param_0,
	.param .u64 .ptr .align 1 contiguous_reduce2_i8_param_1,
	.param .u64 .ptr .align 1 contiguous_reduce2_i8_param_2,
	.param .u64 .ptr .align 1 contiguous_reduce2_i8_param_3,
	.param .u64 contiguous_reduce2_i8_param_4
)
{
	.reg .pred 	%p<16>;
	.reg .b16 	%rs<44>;
	.reg .b32 	%r<19>;
	.reg .b64 	%rd<38>;

	ld.param.u64 	%rd5, [contiguous_reduce2_i8_param_0];
	ld.param.u64 	%rd6, [contiguous_reduce2_i8_param_1];
	ld.param.u64 	%rd8, [contiguous_reduce2_i8_param_2];
	ld.param.u64 	%rd9, [contiguous_reduce2_i8_param_3];
	ld.param.u64 	%rd7, [contiguous_reduce2_i8_param_4];
	cvta.to.global.u64 	%rd1, %rd9;
	cvta.to.global.u64 	%rd2, %rd8;
	mov.u32 	%r18, %ntid.x;
	mov.u32 	%r10, sdata_i8;
	add.s32 	%r2, %r10, %r18;
	mov.u32 	%r3, %tid.x;
	mov.u32 	%r4, %ctaid.x;
	mul.lo.s32 	%r11, %r4, %r18;
	shl.b32 	%r12, %r11, 1;
	add.s32 	%r5, %r12, %r3;
	shl.b32 	%r13, %r3, 3;
	add.s32 	%r6, %r2, %r13;
	mov.b64 	%rd10, -9223372036854775808;
	st.shared.u64 	[%r6], %rd10;
	add.s32 	%r7, %r10, %r3;
	mov.b16 	%rs4, 128;
	st.shared.u8 	[%r7], %rs4;
	add.s32 	%r14, %r5, %r18;
	cvt.u64.u32 	%rd3, %r14;
	setp.le.u64 	%p1, %rd7, %rd3;
	@%p1 bra 	$L__BB8_4;
	cvt.u64.u32 	%rd15, %r5;
	add.s64 	%rd16, %rd2, %rd15;
	ld.global.s8 	%rs1, [%rd16];
	add.s64 	%rd17, %rd2, %rd3;
	ld.global.s8 	%rs2, [%rd17];
	setp.lt.s16 	%p3, %rs2, %rs1;
	@%p3 bra 	$L__BB8_3;
	st.shared.u8 	[%r7], %rs2;
	shl.b64 	%rd18, %rd3, 3;
	add.s64 	%rd19, %rd1, %rd18;
	ld.global.u64 	%rd20, [%rd19];
	st.shared.u64 	[%r6], %rd20;
	bra.uni 	$L__BB8_6;
$L__BB8_3:
	st.shared.u8 	[%r7], %rs1;
	mul.wide.u32 	%rd21, %r5, 8;
	add.s64 	%rd22, %rd1, %rd21;
	ld.global.u64 	%rd23, [%rd22];
	st.shared.u64 	[%r6], %rd23;
	bra.uni 	$L__BB8_6;
$L__BB8_4:
	cvt.u64.u32 	%rd4, %r5;
	setp.le.u64 	%p2, %rd7, %rd4;
	@%p2 bra 	$L__BB8_6;
	add.s64 	%rd11, %rd2, %rd4;
	ld.global.u8 	%rs5, [%rd11];
	st.shared.u8 	[%r7], %rs5;
	shl.b64 	%rd12, %rd4, 3;
	add.s64 	%rd13, %rd1, %rd12;
	ld.global.u64 	%rd14, [%rd13];
	st.shared.u64 	[%r6], %rd14;
$L__BB8_6:
	bar.sync 	0;
	setp.lt.u32 	%p4, %r18, 66;
	@%p4 bra 	$L__BB8_11;
$L__BB8_7:
	mov.u32 	%r8, %r18;
	shr.u32 	%r18, %r8, 1;
	setp.ge.u32 	%p5, %r3, %r18;
	@%p5 bra 	$L__BB8_10;
	ld.shared.s8 	%rs6, [%r7];
	add.s32 	%r15, %r7, %r18;
	ld.shared.s8 	%rs3, [%r15];
	setp.lt.s16 	%p6, %rs3, %rs6;
	@%p6 bra 	$L__BB8_10;
	st.shared.u8 	[%r7], %rs3;
	shl.b32 	%r16, %r18, 3;
	add.s32 	%r17, %r6, %r16;
	ld.shared.u64 	%rd24, [%r17];
	st.shared.u64 	[%r6], %rd24;
$L__BB8_10:
	bar.sync 	0;
	setp.gt.u32 	%p7, %r8, 131;
	@%p7 bra 	$L__BB8_7;
$L__BB8_11:
	setp.gt.u32 	%p8, %r3, 31;
	@%p8 bra 	$L__BB8_26;
	ld.volatile.shared.s8 	%rs7, [%r7];
	ld.volatile.shared.s8 	%rs8, [%r7+32];
	max.s16 	%rs9, %rs7, %rs8;
	and.b16  	%rs10, %rs9, 255;
	ld.volatile.shared.u8 	%rs11, [%r7+32];
	setp.ne.s16 	%p9, %rs10, %rs11;
	@%p9 bra 	$L__BB8_14;
	ld.volatile.shared.u64 	%rd25, [%r6+256];
	st.volatile.shared.u64 	[%r6], %rd25;
	ld.volatile.shared.u8 	%rs12, [%r7+32];
	st.volatile.shared.u8 	[%r7], %rs12;
$L__BB8_14:
	ld.volatile.shared.s8 	%rs13, [%r7];
	ld.volatile.shared.s8 	%rs14, [%r7+16];
	max.s16 	%rs15, %rs13, %rs14;
	and.b16  	%rs16, %rs15, 255;
	ld.volatile.shared.u8 	%rs17, [%r7+16];
	setp.ne.s16 	%p10, %rs16, %rs17;
	@%p10 bra 	$L__BB8_16;
	ld.volatile.shared.u64 	%rd26, [%r6+128];
	st.volatile.shared.u64 	[%r6], %rd26;
	ld.volatile.shared.u8 	%rs18, [%r7+16];
	st.volatile.shared.u8 	[%r7], %rs18;
$L__BB8_16:
	ld.volatile.shared.s8 	%rs19, [%r7];
	ld.volatile.shared.s8 	%rs20, [%r7+8];
	max.s16 	%rs21, %rs19, %rs20;
	and.b16  	%rs22, %rs21, 255;
	ld.volatile.shared.u8 	%rs23, [%r7+8];
	setp.ne.s16 	%p11, %rs22, %rs23;
	@%p11 bra 	$L__BB8_18;
	ld.volatile.shared.u64 	%rd27, [%r6+64];
	st.volatile.shared.u64 	[%r6], %rd27;
	ld.volatile.shared.u8 	%rs24, [%r7+8];
	st.volatile.shared.u8 	[%r7], %rs24;
$L__BB8_18:
	ld.volatile.shared.s8 	%rs25, [%r7];
	ld.volatile.shared.s8 	%rs26, [%r7+4];
	max.s16 	%rs27, %rs25, %rs26;
	and.b16  	%rs28, %rs27, 255;
	ld.volatile.shared.u8 	%rs29, [%r7+4];
	setp.ne.s16 	%p12, %rs28, %rs29;
	@%p12 bra 	$L__BB8_20;
	ld.volatile.shared.u64 	%rd28, [%r6+32];
	st.volatile.shared.u64 	[%r6], %rd28;
	ld.volatile.shared.u8 	%rs30, [%r7+4];
	st.volatile.shared.u8 	[%r7], %rs30;
$L__BB8_20:
	ld.volatile.shared.s8 	%rs31, [%r7];
	ld.volatile.shared.s8 	%rs32, [%r7+2];
	max.s16 	%rs33, %rs31, %rs32;
	and.b16  	%rs34, %rs33, 255;
	ld.volatile.shared.u8 	%rs35, [%r7+2];
	setp.ne.s16 	%p13, %rs34, %rs35;
	@%p13 bra 	$L__BB8_22;
	ld.volatile.shared.u64 	%rd29, [%r6+16];
	st.volatile.shared.u64 	[%r6], %rd29;
	ld.volatile.shared.u8 	%rs36, [%r7+2];
	st.volatile.shared.u8 	[%r7], %rs36;
$L__BB8_22:
	ld.volatile.shared.s8 	%rs37, [%r7];
	ld.volatile.shared.s8 	%rs38, [%r7+1];
	max.s16 	%rs39, %rs37, %rs38;
	and.b16  	%rs40, %rs39, 255;
	ld.volatile.shared.u8 	%rs41, [%r7+1];
	setp.ne.s16 	%p14, %rs40, %rs41;
	@%p14 bra 	$L__BB8_24;
	ld.volatile.shared.u64 	%rd30, [%r6+8];
	st.volatile.shared.u64 	[%r6], %rd30;
	ld.volatile.shared.u8 	%rs42, [%r7+1];
	st.volatile.shared.u8 	[%r7], %rs42;
$L__BB8_24:
	setp.ne.s32 	%p15, %r3, 0;
	@%p15 bra 	$L__BB8_26;
	ld.shared.u8 	%rs43, [sdata_i8];
	cvt.u64.u32 	%rd31, %r4;
	cvta.to.global.u64 	%rd32, %rd5;
	add.s64 	%rd33, %rd32, %rd31;
	st.global.u8 	[%rd33], %rs43;
	ld.shared.u64 	%rd34, [%r2];
	cvta.to.global.u64 	%rd35, %rd6;
	mul.wide.u32 	%rd36, %r4, 8;
	add.s64 	%rd37, %rd35, %rd36;
	st.global.u64 	[%rd37], %rd34;
$L__BB8_26:
	ret;

}
	// .globl	uncontiguous_reduce_i8
.visible .entry uncontiguous_reduce_i8(
	.param .u64 .ptr .align 1 uncontiguous_reduce_i8_param_0,
	.param .u64 .ptr .align 1 uncontiguous_reduce_i8_param_1,
	.param .u64 .ptr .align 1 uncontiguous_reduce_i8_param_2,
	.param .u64 .ptr .align 1 uncontiguous_reduce_i8_param_3,
	.param .u64 .ptr .align 1 uncontiguous_reduce_i8_param_4,
	.param .u64 uncontiguous_reduce_i8_param_5,
	.param .u64 uncontiguous_reduce_i8_param_6
)
{
	.reg .pred 	%p<60>;
	.reg .b16 	%rs<44>;
	.reg .b32 	%r<217>;
	.reg .b64 	%rd<570>;

	ld.param.u64 	%rd261, [uncontiguous_reduce_i8_param_2];
	ld.param.u64 	%rd264, [uncontiguous_reduce_i8_param_3];
	ld.param.u64 	%rd265, [uncontiguous_reduce_i8_param_4];
	ld.param.u64 	%rd262, [uncontiguous_reduce_i8_param_5];
	ld.param.u64 	%rd263, [uncontiguous_reduce_i8_param_6];
	cvta.to.global.u64 	%rd1, %rd265;
	cvta.to.global.u64 	%rd2, %rd264;
	cvta.to.global.u64 	%rd3, %rd261;
	mov.u32 	%r216, %ntid.x;
	mov.u32 	%r51, sdata_i8;
	add.s32 	%r2, %r51, %r216;
	mov.u32 	%r3, %tid.x;
	mov.u32 	%r4, %ctaid.x;
	mul.lo.s32 	%r52, %r4, %r216;
	shl.b32 	%r53, %r52, 1;
	add.s32 	%r54, %r53, %r3;
	add.s32 	%r5, %r51, %r3;
	mov.b16 	%rs4, 128;
	st.shared.u8 	[%r5], %rs4;
	cvt.u64.u32 	%rd510, %r54;
	shl.b32 	%r55, %r3, 3;
	add.s32 	%r6, %r2, %r55;
	st.shared.u64 	[%r6], %rd510;
	add.s32 	%r56, %r54, %r216;
	cvt.u64.u32 	%rd5, %r56;
	setp.le.u64 	%p1, %rd263, %rd5;
	@%p1 bra 	$L__BB9_56;
	cvt.u32.u64 	%r7, %rd262;
	add.s32 	%r210, %r7, -1;
	setp.lt.s32 	%p27, %r210, 0;
	mov.b64 	%rd527, 0;
	mov.u64 	%rd528, %rd527;
	@%p27 bra 	$L__BB9_53;
	setp.lt.u32 	%p28, %r210, 3;
	mov.b64 	%rd528, 0;
	mov.u64 	%rd527, %rd528;
	mov.u64 	%rd523, %rd5;
	@%p28 bra 	$L__BB9_30;
	add.s32 	%r208, %r7, -2;
	and.b32  	%r132, %r7, -4;
	neg.s32 	%r207, %r132;
	mov.b64 	%rd528, 0;
	mov.u64 	%rd523, %rd5;
$L__BB9_4:
	.pragma "nounroll";
	add.s32 	%r13, %r208, 1;
	mul.wide.u32 	%rd396, %r13, 8;
	add.s64 	%rd397, %rd2, %rd396;
	ld.global.u64 	%rd10, [%rd397];
	or.b64  	%rd398, %rd510, %rd10;
	and.b64  	%rd399, %rd398, -4294967296;
	setp.ne.s64 	%p29, %rd399, 0;
	@%p29 bra 	$L__BB9_6;
	cvt.u32.u64 	%r133, %rd10;
	cvt.u32.u64 	%r134, %rd510;
	div.u32 	%r135, %r134, %r133;
	mul.lo.s32 	%r136, %r135, %r133;
	sub.s32 	%r137, %r134, %r136;
	cvt.u64.u32 	%rd489, %r135;
	cvt.u64.u32 	%rd490, %r137;
	bra.uni 	$L__BB9_7;
$L__BB9_6:
	div.s64 	%rd489, %rd510, %rd10;
	mul.lo.s64 	%rd400, %rd489, %rd10;
	sub.s64 	%rd490, %rd510, %rd400;
$L__BB9_7:
	mul.wide.u32 	%rd401, %r13, 8;
	add.s64 	%rd402, %rd1, %rd401;
	ld.global.u64 	%rd17, [%rd402];
	mad.lo.s64 	%rd18, %rd17, %rd490, %rd527;
	or.b64  	%rd403, %rd523, %rd10;
	and.b64  	%rd404, %rd403, -4294967296;
	setp.ne.s64 	%p30, %rd404, 0;
	@%p30 bra 	$L__BB9_9;
	cvt.u32.u64 	%r138, %rd10;
	cvt.u32.u64 	%r139, %rd523;
	div.u32 	%r140, %r139, %r138;
	mul.lo.s32 	%r141, %r140, %r138;
	sub.s32 	%r142, %r139, %r141;
	cvt.u64.u32 	%rd491, %r140;
	cvt.u64.u32 	%rd492, %r142;
	bra.uni 	$L__BB9_10;
$L__BB9_9:
	div.s64 	%rd491, %rd523, %rd10;
	mul.lo.s64 	%rd405, %rd491, %rd10;
	sub.s64 	%rd492, %rd523, %rd405;
$L__BB9_10:
	mad.lo.s64 	%rd25, %rd492, %rd17, %rd528;
	mul.wide.u32 	%rd406, %r208, 8;
	add.s64 	%rd407, %rd2, %rd406;
	ld.global.u64 	%rd26, [%rd407];
	or.b64  	%rd408, %rd489, %rd26;
	and.b64  	%rd409, %rd408, -4294967296;
	setp.ne.s64 	%p31, %rd409, 0;
	@%p31 bra 	$L__BB9_12;
	cvt.u32.u64 	%r143, %rd26;
	cvt.u32.u64 	%r144, %rd489;
	div.u32 	%r145, %r144, %r143;
	mul.lo.s32 	%r146, %r145, %r143;
	sub.s32 	%r147, %r144, %r146;
	cvt.u64.u32 	%rd493, %r145;
	cvt.u64.u32 	%rd494, %r147;
	bra.uni 	$L__BB9_13;
$L__BB9_12:
	div.s64 	%rd493, %rd489, %rd26;
	mul.lo.s64 	%rd410, %rd493, %rd26;
	sub.s64 	%rd494, %rd489, %rd410;
$L__BB9_13:
	mul.wide.u32 	%rd411, %r208, 8;
	add.s64 	%rd412, %rd1, %rd411;
	ld.global.u64 	%rd33, [%rd412];
	mad.lo.s64 	%rd34, %rd33, %rd494, %rd18;
	or.b64  	%rd413, %rd491, %rd26;
	and.b64  	%rd414, %rd413, -4294967296;
	setp.ne.s64 	%p32, %rd414, 0;
	@%p32 bra 	$L__BB9_15;
	cvt.u32.u64 	%r148, %rd26;
	cvt.u32.u64 	%r149, %rd491;
	div.u32 	%r150, %r149, %r148;
	mul.lo.s32 	%r151, %r150, %r148;
	sub.s32 	%r152, %r149, %r151;
	cvt.u64.u32 	%rd495, %r150;
	cvt.u64.u32 	%rd496, %r152;
	bra.uni 	$L__BB9_16;
$L__BB9_15:
	div.s64 	%rd495, %rd491, %rd26;
	mul.lo.s64 	%rd415, %rd495, %rd26;
	sub.s64 	%rd496, %rd491, %rd415;
$L__BB9_16:
	mad.lo.s64 	%rd41, %rd496, %rd33, %rd25;
	add.s32 	%r14, %r208, -1;
	mul.wide.u32 	%rd416, %r14, 8;
	add.s64 	%rd417, %rd2, %rd416;
	ld.global.u64 	%rd42, [%rd417];
	or.b64  	%rd418, %rd493, %rd42;
	and.b64  	%rd419, %rd418, -4294967296;
	setp.ne.s64 	%p33, %rd419, 0;
	@%p33 bra 	$L__BB9_18;
	cvt.u32.u64 	%r153, %rd42;
	cvt.u32.u64 	%r154, %rd493;
	div.u32 	%r155, %r154, %r153;
	mul.lo.s32 	%r156, %r155, %r153;
	sub.s32 	%r157, %r154, %r156;
	cvt.u64.u32 	%rd497, %r155;
	cvt.u64.u32 	%rd498, %r157;
	bra.uni 	$L__BB9_19;
$L__BB9_18:
	div.s64 	%rd497, %rd493, %rd42;
	mul.lo.s64 	%rd420, %rd497, %rd42;
	sub.s64 	%rd498, %rd493, %rd420;
$L__BB9_19:
	mul.wide.u32 	%rd421, %r14, 8;
	add.s64 	%rd422, %rd1, %rd421;
	ld.global.u64 	%rd49, [%rd422];
	mad.lo.s64 	%rd50, %rd49, %rd498, %rd34;
	or.b64  	%rd423, %rd495, %rd42;
	and.b64  	%rd424, %rd423, -4294967296;
	setp.ne.s64 	%p34, %rd424, 0;
	@%p34 bra 	$L__BB9_21;
	cvt.u32.u64 	%r158, %rd42;
	cvt.u32.u64 	%r159, %rd495;
	div.u32 	%r160, %r159, %r158;
	mul.lo.s32 	%r161, %r160, %r158;
	sub.s32 	%r162, %r159, %r161;
	cvt.u64.u32 	%rd499, %r160;
	cvt.u64.u32 	%rd500, %r162;
	bra.uni 	$L__BB9_22;
$L__BB9_21:
	div.s64 	%rd499, %rd495, %rd42;
	mul.lo.s64 	%rd425, %rd499, %rd42;
	sub.s64 	%rd500, %rd495, %rd425;
$L__BB9_22:
	mad.lo.s64 	%rd57, %rd500, %rd49, %rd41;
	add.s32 	%r163, %r208, -2;
	mul.wide.u32 	%rd426, %r163, 8;
	add.s64 	%rd427, %rd2, %rd426;
	ld.global.u64 	%rd58, [%rd427];
	or.b64  	%rd428, %rd497, %rd58;
	and.b64  	%rd429, %rd428, -4294967296;
	setp.ne.s64 	%p35, %rd429, 0;
	@%p35 bra 	$L__BB9_24;
	cvt.u32.u64 	%r164, %rd58;
	cvt.u32.u64 	%r165, %rd497;
	div.u32 	%r166, %r165, %r164;
	mul.lo.s32 	%r167, %r166, %r164;
	sub.s32 	%r168, %r165, %r167;
	cvt.u64.u32 	%rd510, %r166;
	cvt.u64.u32 	%rd502, %r168;
	bra.uni 	$L__BB9_25;
$L__BB9_24:
	div.s64 	%rd510, %rd497, %rd58;
	mul.lo.s64 	%rd430, %rd510, %rd58;
	sub.s64 	%rd502, %rd497, %rd430;
$L__BB9_25:
	mul.wide.u32 	%rd431, %r163, 8;
	add.s64 	%rd432, %rd1, %rd431;
	ld.global.u64 	%rd65, [%rd432];
	mad.lo.s64 	%rd527, %rd65, %rd502, %rd50;
	or.b64  	%rd433, %rd499, %rd58;
	and.b64  	%rd434, %rd433, -4294967296;
	setp.ne.s64 	%p36, %rd434, 0;
	@%p36 bra 	$L__BB9_27;
	cvt.u32.u64 	%r170, %rd58;
	cvt.u32.u64 	%r171, %rd499;
	div.u32 	%r172, %r171, %r170;
	mul.lo.s32 	%r173, %r172, %r170;
	sub.s32 	%r174, %r171, %r173;
	cvt.u64.u32 	%rd523, %r172;
	cvt.u64.u32 	%rd504, %r174;
	bra.uni 	$L__BB9_28;
$L__BB9_27:
	div.s64 	%rd523, %rd499, %rd58;
	mul.lo.s64 	%rd435, %rd523, %rd58;
	sub.s64 	%rd504, %rd499, %rd435;
$L__BB9_28:
	mad.lo.s64 	%rd528, %rd504, %rd65, %rd57;
	add.s32 	%r208, %r208, -4;
	add.s32 	%r207, %r207, 4;
	setp.ne.s32 	%p37, %r207, 0;
	@%p37 bra 	$L__BB9_4;
	add.s32 	%r210, %r208, 1;
$L__BB9_30:
	and.b32  	%r175, %r7, 3;
	setp.eq.s32 	%p38, %r175, 0;
	@%p38 bra 	$L__BB9_53;
	setp.eq.s32 	%p39, %r175, 1;
	@%p39 bra 	$L__BB9_45;
	mul.wide.u32 	%rd437, %r210, 8;
	add.s64 	%rd438, %rd2, %rd437;
	ld.global.u64 	%rd80, [%rd438];
	or.b64  	%rd439, %rd510, %rd80;
	and.b64  	%rd440, %rd439, -4294967296;
	setp.ne.s64 	%p40, %rd440, 0;
	@%p40 bra 	$L__BB9_34;
	cvt.u32.u64 	%r177, %rd80;
	cvt.u32.u64 	%r178, %rd510;
	div.u32 	%r179, %r178, %r177;
	mul.lo.s32 	%r180, %r179, %r177;
	sub.s32 	%r181, %r178, %r180;
	cvt.u64.u32 	%rd511, %r179;
	cvt.u64.u32 	%rd512, %r181;
	bra.uni 	$L__BB9_35;
$L__BB9_34:
	div.s64 	%rd511, %rd510, %rd80;
	mul.lo.s64 	%rd441, %rd511, %rd80;
	sub.s64 	%rd512, %rd510, %rd441;
$L__BB9_35:
	add.s64 	%rd443, %rd1, %rd437;
	ld.global.u64 	%rd87, [%rd443];
	mad.lo.s64 	%rd88, %rd87, %rd512, %rd527;
	or.b64  	%rd444, %rd523, %rd80;
	and.b64  	%rd445, %rd444, -4294967296;
	setp.ne.s64 	%p41, %rd445, 0;
	@%p41 bra 	$L__BB9_37;
	cvt.u32.u64 	%r182, %rd80;
	cvt.u32.u64 	%r183, %rd523;
	div.u32 	%r184, %r183, %r182;
	mul.lo.s32 	%r185, %r184, %r182;
	sub.s32 	%r186, %r183, %r185;
	cvt.u64.u32 	%rd513, %r184;
	cvt.u64.u32 	%rd514, %r186;
	bra.uni 	$L__BB9_38;
$L__BB9_37:
	div.s64 	%rd513, %rd523, %rd80;
	mul.lo.s64 	%rd446, %rd513, %rd80;
	sub.s64 	%rd514, %rd523, %rd446;
$L__BB9_38:
	mad.lo.s64 	%rd95, %rd514, %rd87, %rd528;
	add.s32 	%r19, %r210, -1;
	mul.wide.u32 	%rd447, %r19, 8;
	add.s64 	%rd448, %rd2, %rd447;
	ld.global.u64 	%rd96, [%rd448];
	or.b64  	%rd449, %rd511, %rd96;
	and.b64  	%rd450, %rd449, -4294967296;
	setp.ne.s64 	%p42, %rd450, 0;
	@%p42 bra 	$L__BB9_40;
	cvt.u32.u64 	%r187, %rd96;
	cvt.u32.u64 	%r188, %rd511;
	div.u32 	%r189, %r188, %r187;
	mul.lo.s32 	%r190, %r189, %r187;
	sub.s32 	%r191, %r188, %r190;
	cvt.u64.u32 	%rd510, %r189;
	cvt.u64.u32 	%rd516, %r191;
	bra.uni 	$L__BB9_41;
$L__BB9_40:
	div.s64 	%rd510, %rd511, %rd96;
	mul.lo.s64 	%rd451, %rd510, %rd96;
	sub.s64 	%rd516, %rd511, %rd451;
$L__BB9_41:
	add.s64 	%rd453, %rd1, %rd447;
	ld.global.u64 	%rd103, [%rd453];
	mad.lo.s64 	%rd527, %rd103, %rd516, %rd88;
	or.b64  	%rd454, %rd513, %rd96;
	and.b64  	%rd455, %rd454, -4294967296;
	setp.ne.s64 	%p43, %rd455, 0;
	@%p43 bra 	$L__BB9_43;
	cvt.u32.u64 	%r192, %rd96;
	cvt.u32.u64 	%r193, %rd513;
	div.u32 	%r194, %r193, %r192;
	mul.lo.s32 	%r195, %r194, %r192;
	sub.s32 	%r196, %r193, %r195;
	cvt.u64.u32 	%rd523, %r194;
	cvt.u64.u32 	%rd518, %r196;
	bra.uni 	$L__BB9_44;
$L__BB9_43:
	div.s64 	%rd523, %rd513, %rd96;
	mul.lo.s64 	%rd456, %rd523, %rd96;
	sub.s64 	%rd518, %rd513, %rd456;
$L__BB9_44:
	mad.lo.s64 	%rd528, %rd518, %rd103, %rd95;
	add.s32 	%r210, %r210, -2;
$L__BB9_45:
	and.b32  	%r197, %r7, 1;
	setp.eq.b32 	%p44, %r197, 1;
	not.pred 	%p45, %p44;
	@%p45 bra 	$L__BB9_53;
	mul.wide.u32 	%rd457, %r210, 8;
	add.s64 	%rd458, %rd2, %rd457;
	ld.global.u64 	%rd118, [%rd458];
	or.b64  	%rd459, %rd510, %rd118;
	and.b64  	%rd460, %rd459, -4294967296;
	setp.ne.s64 	%p46, %rd460, 0;
	@%p46 bra 	$L__BB9_48;
	cvt.u32.u64 	%r198, %rd118;
	cvt.u32.u64 	%r199, %rd510;
	rem.u32 	%r200, %r199, %r198;
	cvt.u64.u32 	%rd525, %r200;
	bra.uni 	$L__BB9_49;
$L__BB9_48:
	rem.s64 	%rd525, %rd510, %rd118;
$L__BB9_49:
	add.s64 	%rd462, %rd1, %rd457;
	ld.global.u64 	%rd122, [%rd462];
	mad.lo.s64 	%rd527, %rd122, %rd525, %rd527;
	or.b64  	%rd463, %rd523, %rd118;
	and.b64  	%rd464, %rd463, -4294967296;
	setp.ne.s64 	%p47, %rd464, 0;
	@%p47 bra 	$L__BB9_51;
	cvt.u32.u64 	%r201, %rd118;
	cvt.u32.u64 	%r202, %rd523;
	rem.u32 	%r203, %r202, %r201;
	cvt.u64.u32 	%rd526, %r203;
	bra.uni 	$L__BB9_52;
$L__BB9_51:
	rem.s64 	%rd526, %rd523, %rd118;
$L__BB9_52:
	mad.lo.s64 	%rd528, %rd526, %rd122, %rd528;
$L__BB9_53:
	ld.param.u64 	%rd484, [uncontiguous_reduce_i8_param_2];
	cvta.to.global.u64 	%rd465, %rd484;
	add.s64 	%rd466, %rd465, %rd527;
	ld.global.s8 	%rs1, [%rd466];
	add.s64 	%rd467, %rd465, %rd528;
	ld.global.s8 	%rs2, [%rd467];
	setp.lt.s16 	%p48, %rs2, %rs1;
	@%p48 bra 	$L__BB9_55;
	st.shared.u8 	[%r5], %rs2;
	st.shared.u64 	[%r6], %rd5;
	bra.uni 	$L__BB9_116;
$L__BB9_55:
	st.shared.u8 	[%r5], %rs1;
	bra.uni 	$L__BB9_116;
$L__BB9_56:
	setp.le.u64 	%p2, %rd263, %rd510;
	@%p2 bra 	$L__BB9_116;
	cvt.u32.u64 	%r22, %rd262;
	add.s32 	%r214, %r22, -1;
	setp.lt.s32 	%p3, %r214, 0;
	mov.b64 	%rd569, 0;
	@%p3 bra 	$L__BB9_115;
	and.b32  	%r24, %r22, 7;
	setp.lt.u32 	%p4, %r214, 7;
	mov.b64 	%rd569, 0;
	@%p4 bra 	$L__BB9_86;
	add.s32 	%r212, %r22, -4;
	and.b32  	%r57, %r22, -8;
	neg.s32 	%r211, %r57;
	mov.b64 	%rd569, 0;
$L__BB9_60:
	.pragma "nounroll";
	add.s32 	%r29, %r212, 3;
	mul.wide.u32 	%rd270, %r29, 8;
	add.s64 	%rd271, %rd2, %rd270;
	ld.global.u64 	%rd132, [%rd271];
	or.b64  	%rd272, %rd510, %rd132;
	and.b64  	%rd273, %rd272, -4294967296;
	setp.ne.s64 	%p5, %rd273, 0;
	@%p5 bra 	$L__BB9_62;
	cvt.u32.u64 	%r58, %rd132;
	cvt.u32.u64 	%r59, %rd510;
	div.u32 	%r60, %r59, %r58;
	mul.lo.s32 	%r61, %r60, %r58;
	sub.s32 	%r62, %r59, %r61;
	cvt.u64.u32 	%rd531, %r60;
	cvt.u64.u32 	%rd532, %r62;
	bra.uni 	$L__BB9_63;
$L__BB9_62:
	div.s64 	%rd531, %rd510, %rd132;
	mul.lo.s64 	%rd274, %rd531, %rd132;
	sub.s64 	%rd532, %rd510, %rd274;
$L__BB9_63:
	add.s64 	%rd276, %rd1, %rd270;
	ld.global.u64 	%rd277, [%rd276];
	mad.lo.s64 	%rd139, %rd277, %rd532, %rd569;
	add.s32 	%r30, %r212, 2;
	mul.wide.u32 	%rd278, %r30, 8;
	add.s64 	%rd279, %rd2, %rd278;
	ld.global.u64 	%rd140, [%rd279];
	or.b64  	%rd280, %rd531, %rd140;
	and.b64  	%rd281, %rd280, -4294967296;
	setp.ne.s64 	%p6, %rd281, 0;
	@%p6 bra 	$L__BB9_65;
	cvt.u32.u64 	%r63, %rd140;
	cvt.u32.u64 	%r64, %rd531;
	div.u32 	%r65, %r64, %r63;
	mul.lo.s32 	%r66, %r65, %r63;
	sub.s32 	%r67, %r64, %r66;
	cvt.u64.u32 	%rd533, %r65;
	cvt.u64.u32 	%rd534, %r67;
	bra.uni 	$L__BB9_66;
$L__BB9_65:
	div.s64 	%rd533, %rd531, %rd140;
	mul.lo.s64 	%rd282, %rd533, %rd140;
	sub.s64 	%rd534, %rd531, %rd282;
$L__BB9_66:
	add.s64 	%rd284, %rd1, %rd278;
	ld.global.u64 	%rd285, [%rd284];
	mad.lo.s64 	%rd147, %rd285, %rd534, %rd139;
	add.s32 	%r31, %r212, 1;
	mul.wide.u32 	%rd286, %r31, 8;
	add.s64 	%rd287, %rd2, %rd286;
	ld.global.u64 	%rd148, [%rd287];
	or.b64  	%rd288, %rd533, %rd148;
	and.b64  	%rd289, %rd288, -4294967296;
	setp.ne.s64 	%p7, %rd289, 0;
	@%p7 bra 	$L__BB9_68;
	cvt.u32.u64 	%r68, %rd148;
	cvt.u32.u64 	%r69, %rd533;
	div.u32 	%r70, %r69, %r68;
	mul.lo.s32 	%r71, %r70, %r68;
	sub.s32 	%r72, %r69, %r71;
	cvt.u64.u32 	%rd535, %r70;
	cvt.u64.u32 	%rd536, %r72;
	bra.uni 	$L__BB9_69;
$L__BB9_68:
	div.s64 	%rd535, %rd533, %rd148;
	mul.lo.s64 	%rd290, %rd535, %rd148;
	sub.s64 	%rd536, %rd533, %rd290;
$L__BB9_69:
	add.s64 	%rd292, %rd1, %rd286;
	ld.global.u64 	%rd293, [%rd292];
	mad.lo.s64 	%rd155, %rd293, %rd536, %rd147;
	add.s32 	%r32, %r212, -4;
	mul.wide.u32 	%rd294, %r212, 8;
	add.s64 	%rd295, %rd2, %rd294;
	ld.global.u64 	%rd156, [%rd295];
	or.b64  	%rd296, %rd535, %rd156;
	and.b64  	%rd297, %rd296, -4294967296;
	setp.ne.s64 	%p8, %rd297, 0;
	@%p8 bra 	$L__BB9_71;
	cvt.u32.u64 	%r73, %rd156;
	cvt.u32.u64 	%r74, %rd535;
	div.u32 	%r75, %r74, %r73;
	mul.lo.s32 	%r76, %r75, %r73;
	sub.s32 	%r77, %r74, %r76;
	cvt.u64.u32 	%rd537, %r75;
	cvt.u64.u32 	%rd538, %r77;
	bra.uni 	$L__BB9_72;
$L__BB9_71:
	div.s64 	%rd537, %rd535, %rd156;
	mul.lo.s64 	%rd298, %rd537, %rd156;
	sub.s64 	%rd538, %rd535, %rd298;
$L__BB9_72:
	add.s64 	%rd300, %rd1, %rd294;
	ld.global.u64 	%rd301, [%rd300];
	mad.lo.s64 	%rd163, %rd301, %rd538, %rd155;
	add.s32 	%r33, %r212, -1;
	mul.wide.u32 	%rd302, %r33, 8;
	add.s64 	%rd303, %rd2, %rd302;
	ld.global.u64 	%rd164, [%rd303];
	or.b64  	%rd304, %rd537, %rd164;
	and.b64  	%rd305, %rd304, -4294967296;
	setp.ne.s64 	%p9, %rd305, 0;
	@%p9 bra 	$L__BB9_74;
	cvt.u32.u64 	%r78, %rd164;
	cvt.u32.u64 	%r79, %rd537;
	div.u32 	%r80, %r79, %r78;
	mul.lo.s32 	%r81, %r80, %r78;
	sub.s32 	%r82, %r79, %r81;
	cvt.u64.u32 	%rd539, %r80;
	cvt.u64.u32 	%rd540, %r82;
	bra.uni 	$L__BB9_75;
$L__BB9_74:
	div.s64 	%rd539, %rd537, %rd164;
	mul.lo.s64 	%rd306, %rd539, %rd164;
	sub.s64 	%rd540, %rd537, %rd306;
$L__BB9_75:
	add.s64 	%rd308, %rd1, %rd302;
	ld.global.u64 	%rd309, [%rd308];
	mad.lo.s64 	%rd171, %rd309, %rd540, %rd163;
	add.s32 	%r34, %r212, -2;
	mul.wide.u32 	%rd310, %r34, 8;
	add.s64 	%rd311, %rd2, %rd310;
	ld.global.u64 	%rd172, [%rd311];
	or.b64  	%rd312, %rd539, %rd172;
	and.b64  	%rd313, %rd312, -4294967296;
	setp.ne.s64 	%p10, %rd313, 0;
	@%p10 bra 	$L__BB9_77;
	cvt.u32.u64 	%r83, %rd172;
	cvt.u32.u64 	%r84, %rd539;
	div.u32 	%r85, %r84, %r83;
	mul.lo.s32 	%r86, %r85, %r83;
	sub.s32 	%r87, %r84, %r86;
	cvt.u64.u32 	%rd541, %r85;
	cvt.u64.u32 	%rd542, %r87;
	bra.uni 	$L__BB9_78;
$L__BB9_77:
	div.s64 	%rd541, %rd539, %rd172;
	mul.lo.s64 	%rd314, %rd541, %rd172;
	sub.s64 	%rd542, %rd539, %rd314;
$L__BB9_78:
	add.s64 	%rd316, %rd1, %rd310;
	ld.global.u64 	%rd317, [%rd316];
	mad.lo.s64 	%rd179, %rd317, %rd542, %rd171;
	add.s32 	%r35, %r212, -3;
	mul.wide.u32 	%rd318, %r35, 8;
	add.s64 	%rd319, %rd2, %rd318;
	ld.global.u64 	%rd180, [%rd319];
	or.b64  	%rd320, %rd541, %rd180;
	and.b64  	%rd321, %rd320, -4294967296;
	setp.ne.s64 	%p11, %rd321, 0;
	@%p11 bra 	$L__BB9_80;
	cvt.u32.u64 	%r88, %rd180;
	cvt.u32.u64 	%r89, %rd541;
	div.u32 	%r90, %r89, %r88;
	mul.lo.s32 	%r91, %r90, %r88;
	sub.s32 	%r92, %r89, %r91;
	cvt.u64.u32 	%rd543, %r90;
	cvt.u64.u32 	%rd544, %r92;
	bra.uni 	$L__BB9_81;
$L__BB9_80:
	div.s64 	%rd543, %rd541, %rd180;
	mul.lo.s64 	%rd322, %rd543, %rd180;
	sub.s64 	%rd544, %rd541, %rd322;
$L__BB9_81:
	add.s64 	%rd324, %rd1, %rd318;
	ld.global.u64 	%rd325, [%rd324];
	mad.lo.s64 	%rd187, %rd325, %rd544, %rd179;
	mul.wide.u32 	%rd326, %r32, 8;
	add.s64 	%rd327, %rd2, %rd326;
	ld.global.u64 	%rd188, [%rd327];
	or.b64  	%rd328, %rd543, %rd188;
	and.b64  	%rd329, %rd328, -4294967296;
	setp.ne.s64 	%p12, %rd329, 0;
	@%p12 bra 	$L__BB9_83;
	cvt.u32.u64 	%r93, %rd188;
	cvt.u32.u64 	%r94, %rd543;
	div.u32 	%r95, %r94, %r93;
	mul.lo.s32 	%r96, %r95, %r93;
	sub.s32 	%r97, %r94, %r96;
	cvt.u64.u32 	%rd510, %r95;
	cvt.u64.u32 	%rd546, %r97;
	bra.uni 	$L__BB9_84;
$L__BB9_83:
	div.s64 	%rd510, %rd543, %rd188;
	mul.lo.s64 	%rd330, %rd510, %rd188;
	sub.s64 	%rd546, %rd543, %rd330;
$L__BB9_84:
	add.s64 	%rd332, %rd1, %rd326;
	ld.global.u64 	%rd333, [%rd332];
	mad.lo.s64 	%rd569, %rd333, %rd546, %rd187;
	add.s32 	%r212, %r212, -8;
	add.s32 	%r211, %r211, 8;
	setp.ne.s32 	%p13, %r211, 0;
	@%p13 bra 	$L__BB9_60;
	add.s32 	%r214, %r212, 3;
$L__BB9_86:
	setp.eq.s32 	%p14, %r24, 0;
	@%p14 bra 	$L__BB9_115;
	and.b32  	%r40, %r22, 3;
	setp.lt.u32 	%p15, %r24, 4;
	@%p15 bra 	$L__BB9_101;
	mul.wide.u32 	%rd335, %r214, 8;
	add.s64 	%rd336, %rd2, %rd335;
	ld.global.u64 	%rd199, [%rd336];
	or.b64  	%rd337, %rd510, %rd199;
	and.b64  	%rd338, %rd337, -4294967296;
	setp.ne.s64 	%p16, %rd338, 0;
	@%p16 bra 	$L__BB9_90;
	cvt.u32.u64 	%r98, %rd199;
	cvt.u32.u64 	%r99, %rd510;
	div.u32 	%r100, %r99, %r98;
	mul.lo.s32 	%r101, %r100, %r98;
	sub.s32 	%r102, %r99, %r101;
	cvt.u64.u32 	%rd550, %r100;
	cvt.u64.u32 	%rd551, %r102;
	bra.uni 	$L__BB9_91;
$L__BB9_90:
	div.s64 	%rd550, %rd510, %rd199;
	mul.lo.s64 	%rd339, %rd550, %rd199;
	sub.s64 	%rd551, %rd510, %rd339;
$L__BB9_91:
	add.s64 	%rd341, %rd1, %rd335;
	ld.global.u64 	%rd342, [%rd341];
	mad.lo.s64 	%rd206, %rd342, %rd551, %rd569;
	add.s32 	%r41, %r214, -1;
	mul.wide.u32 	%rd343, %r41, 8;
	add.s64 	%rd344, %rd2, %rd343;
	ld.global.u64 	%rd207, [%rd344];
	or.b64  	%rd345, %rd550, %rd207;
	and.b64  	%rd346, %rd345, -4294967296;
	setp.ne.s64 	%p17, %rd346, 0;
	@%p17 bra 	$L__BB9_93;
	cvt.u32.u64 	%r103, %rd207;
	cvt.u32.u64 	%r104, %rd550;
	div.u32 	%r105, %r104, %r103;
	mul.lo.s32 	%r106, %r105, %r103;
	sub.s32 	%r107, %r104, %r106;
	cvt.u64.u32 	%rd552, %r105;
	cvt.u64.u32 	%rd553, %r107;
	bra.uni 	$L__BB9_94;
$L__BB9_93:
	div.s64 	%rd552, %rd550, %rd207;
	mul.lo.s64 	%rd347, %rd552, %rd207;
	sub.s64 	%rd553, %rd550, %rd347;
$L__BB9_94:
	add.s64 	%rd349, %rd1, %rd343;
	ld.global.u64 	%rd350, [%rd349];
	mad.lo.s64 	%rd214, %rd350, %rd553, %rd206;
	add.s32 	%r42, %r214, -2;
	mul.wide.u32 	%rd351, %r42, 8;
	add.s64 	%rd352, %rd2, %rd351;
	ld.global.u64 	%rd215, [%rd352];
	or.b64  	%rd353, %rd552, %rd215;
	and.b64  	%rd354, %rd353, -4294967296;
	setp.ne.s64 	%p18, %rd354, 0;
	@%p18 bra 	$L__BB9_96;
	cvt.u32.u64 	%r108, %rd215;
	cvt.u32.u64 	%r109, %rd552;
	div.u32 	%r110, %r109, %r108;
	mul.lo.s32 	%r111, %r110, %r108;
	sub.s32 	%r112, %r109, %r111;
	cvt.u64.u32 	%rd554, %r110;
	cvt.u64.u32 	%rd555, %r112;
	bra.uni 	$L__BB9_97;
$L__BB9_96:
	div.s64 	%rd554, %rd552, %rd215;
	mul.lo.s64 	%rd355, %rd554, %rd215;
	sub.s64 	%rd555, %rd552, %rd355;
$L__BB9_97:
	add.s64 	%rd357, %rd1, %rd351;
	ld.global.u64 	%rd358, [%rd357];
	mad.lo.s64 	%rd222, %rd358, %rd555, %rd214;
	add.s32 	%r43, %r214, -3;
	mul.wide.u32 	%rd359, %r43, 8;
	add.s64 	%rd360, %rd2, %rd359;
	ld.global.u64 	%rd223, [%rd360];
	or.b64  	%rd361, %rd554, %rd223;
	and.b64  	%rd362, %rd361, -4294967296;
	setp.ne.s64 	%p19, %rd362, 0;
	@%p19 bra 	$L__BB9_99;
	cvt.u32.u64 	%r113, %rd223;
	cvt.u32.u64 	%r114, %rd554;
	div.u32 	%r115, %r114, %r113;
	mul.lo.s32 	%r116, %r115, %r113;
	sub.s32 	%r117, %r114, %r116;
	cvt.u64.u32 	%rd510, %r115;
	cvt.u64.u32 	%rd557, %r117;
	bra.uni 	$L__BB9_100;
$L__BB9_99:
	div.s64 	%rd510, %rd554, %rd223;
	mul.lo.s64 	%rd363, %rd510, %rd223;
	sub.s64 	%rd557, %rd554, %rd363;
$L__BB9_100:
	add.s64 	%rd365, %rd1, %rd359;
	ld.global.u64 	%rd366, [%rd365];
	mad.lo.s64 	%rd569, %rd366, %rd557, %rd222;
	add.s32 	%r214, %r214, -4;
$L__BB9_101:
	setp.eq.s32 	%p20, %r40, 0;
	@%p20 bra 	$L__BB9_115;
	setp.eq.s32 	%p21, %r40, 1;
	@%p21 bra 	$L__BB9_110;
	mul.wide.u32 	%rd368, %r214, 8;
	add.s64 	%rd369, %rd2, %rd368;
	ld.global.u64 	%rd234, [%rd369];
	or.b64  	%rd370, %rd510, %rd234;
	and.b64  	%rd371, %rd370, -4294967296;
	setp.ne.s64 	%p22, %rd371, 0;
	@%p22 bra 	$L__BB9_105;
	cvt.u32.u64 	%r118, %rd234;
	cvt.u32.u64 	%r119, %rd510;
	div.u32 	%r120, %r119, %r118;
	mul.lo.s32 	%r121, %r120, %r118;
	sub.s32 	%r122, %r119, %r121;
	cvt.u64.u32 	%rd561, %r120;
	cvt.u64.u32 	%rd562, %r122;
	bra.uni 	$L__BB9_106;
$L__BB9_105:
	div.s64 	%rd561, %rd510, %rd234;
	mul.lo.s64 	%rd372, %rd561, %rd234;
	sub.s64 	%rd562, %rd510, %rd372;
$L__BB9_106:
	add.s64 	%rd374, %rd1, %rd368;
	ld.global.u64 	%rd375, [%rd374];
	mad.lo.s64 	%rd241, %rd375, %rd562, %rd569;
	add.s32 	%r46, %r214, -1;
	mul.wide.u32 	%rd376, %r46, 8;
	add.s64 	%rd377, %rd2, %rd376;
	ld.global.u64 	%rd242, [%rd377];
	or.b64  	%rd378, %rd561, %rd242;
	and.b64  	%rd379, %rd378, -4294967296;
	setp.ne.s64 	%p23, %rd379, 0;
	@%p23 bra 	$L__BB9_108;
	cvt.u32.u64 	%r123, %rd242;
	cvt.u32.u64 	%r124, %rd561;
	div.u32 	%r125, %r124, %r123;
	mul.lo.s32 	%r126, %r125, %r123;
	sub.s32 	%r127, %r124, %r126;
	cvt.u64.u32 	%rd510, %r125;
	cvt.u64.u32 	%rd564, %r127;
	bra.uni 	$L__BB9_109;
$L__BB9_108:
	div.s64 	%rd510, %rd561, %rd242;
	mul.lo.s64 	%rd380, %rd510, %rd242;
	sub.s64 	%rd564, %rd561, %rd380;
$L__BB9_109:
	add.s64 	%rd382, %rd1, %rd376;
	ld.global.u64 	%rd383, [%rd382];
	mad.lo.s64 	%rd569, %rd383, %rd564, %rd241;
	add.s32 	%r214, %r214, -2;
$L__BB9_110:
	and.b32  	%r128, %r22, 1;
	setp.eq.b32 	%p24, %r128, 1;
	not.pred 	%p25, %p24;
	@%p25 bra 	$L__BB9_115;
	mul.wide.u32 	%rd384, %r214, 8;
	add.s64 	%rd385, %rd2, %rd384;
	ld.global.u64 	%rd253, [%rd385];
	or.b64  	%rd386, %rd510, %rd253;
	and.b64  	%rd387, %rd386, -4294967296;
	setp.ne.s64 	%p26, %rd387, 0;
	@%p26 bra 	$L__BB9_113;
	cvt.u32.u64 	%r129, %rd253;
	cvt.u32.u64 	%r130, %rd510;
	rem.u32 	%r131, %r130, %r129;
	cvt.u64.u32 	%rd568, %r131;
	bra.uni 	$L__BB9_114;
$L__BB9_113:
	rem.s64 	%rd568, %rd510, %rd253;
$L__BB9_114:
	add.s64 	%rd389, %rd1, %rd384;
	ld.global.u64 	%rd390, [%rd389];
	mad.lo.s64 	%rd569, %rd390, %rd568, %rd569;
$L__BB9_115:
	add.s64 	%rd391, %rd3, %rd569;
	ld.global.u8 	%rs5, [%rd391];
	st.shared.u8 	[%r5], %rs5;
$L__BB9_116:
	bar.sync 	0;
	setp.lt.u32 	%p49, %r216, 66;
	@%p49 bra 	$L__BB9_120;
$L__BB9_117:
	shr.u32 	%r50, %r216, 1;
	ld.shared.s8 	%rs6, [%r5];
	add.s32 	%r204, %r5, %r50;
	ld.shared.s8 	%rs3, [%r204];
	setp.lt.s16 	%p50, %rs3, %rs6;
	@%p50 bra 	$L__BB9_119;
	st.shared.u8 	[%r5], %rs3;
	shl.b32 	%r205, %r50, 3;
	add.s32 	%r206, %r6, %r205;
	ld.shared.u64 	%rd468, [%r206];
	st.shared.u64 	[%r6], %rd468;
$L__BB9_119:
	bar.sync 	0;
	setp.gt.u32 	%p51, %r216, 131;
	mov.u32 	%r216, %r50;
	@%p51 bra 	$L__BB9_117;
$L__BB9_120:
	setp.gt.u32 	%p52, %r3, 31;
	@%p52 bra 	$L__BB9_135;
	ld.volatile.shared.s8 	%rs7, [%r5];
	ld.volatile.shared.s8 	%rs8, [%r5+32];
	max.s16 	%rs9, %rs7, %rs8;
	and.b16  	%rs10, %rs9, 255;
	ld.volatile.shared.u8 	%rs11, [%r5+32];
	setp.ne.s16 	%p53, %rs10, %rs11;
	@%p53 bra 	$L__BB9_123;
	ld.volatile.shared.u64 	%rd469, [%r6+256];
	st.volatile.shared.u64 	[%r6], %rd469;
	ld.volatile.shared.u8 	%rs12, [%r5+32];
	st.volatile.shared.u8 	[%r5], %rs12;
$L__BB9_123:
	ld.volatile.shared.s8 	%rs13, [%r5];
	ld.volatile.shared.s8 	%rs14, [%r5+16];
	max.s16 	%rs15, %rs13, %rs14;
	and.b16  	%rs16, %rs15, 255;
	ld.volatile.shared.u8 	%rs17, [%r5+16];
	setp.ne.s16 	%p54, %rs16, %rs17;
	@%p54 bra 	$L__BB9_125;
	ld.volatile.shared.u64 	%rd470, [%r6+128];
	st.volatile.shared.u64 	[%r6], %rd470;
	ld.volatile.shared.u8 	%rs18, [%r5+16];
	st.volatile.shared.u8 	[%r5], %rs18;
$L__BB9_125:
	ld.volatile.shared.s8 	%rs19, [%r5];
	ld.volatile.shared.s8 	%rs20, [%r5+8];
	max.s16 	%rs21, %rs19, %rs20;
	and.b16  	%rs22, %rs21, 255;
	ld.volatile.shared.u8 	%rs23, [%r5+8];
	setp.ne.s16 	%p55, %rs22, %rs23;
	@%p55 bra 	$L__BB9_127;
	ld.volatile.shared.u64 	%rd471, [%r6+64];
	st.volatile.shared.u64 	[%r6], %rd471;
	ld.volatile.shared.u8 	%rs24, [%r5+8];
	st.volatile.shared.u8 	[%r5], %rs24;
$L__BB9_127:
	ld.volatile.shared.s8 	%rs25, [%r5];
	ld.volatile.shared.s8 	%rs26, [%r5+4];
	max.s16 	%rs27, %rs25, %rs26;
	and.b16  	%rs28, %rs27, 255;
	ld.volatile.shared.u8 	%rs29, [%r5+4];
	setp.ne.s16 	%p56, %rs28, %rs29;
	@%p56 bra 	$L__BB9_129;
	ld.volatile.shared.u64 	%rd472, [%r6+32];
	st.volatile.shared.u64 	[%r6], %rd472;
	ld.volatile.shared.u8 	%rs30, [%r5+4];
	st.volatile.shared.u8 	[%r5], %rs30;
$L__BB9_129:
	ld.volatile.shared.s8 	%rs31, [%r5];
	ld.volatile.shared.s8 	%rs32, [%r5+2];
	max.s16 	%rs33, %rs31, %rs32;
	and.b16  	%rs34, %rs33, 255;
	ld.volatile.shared.u8 	%rs35, [%r5+2];
	setp.ne.s16 	%p57, %rs34, %rs35;
	@%p57 bra 	$L__BB9_131;
	ld.volatile.shared.u64 	%rd473, [%r6+16];
	st.volatile.shared.u64 	[%r6], %rd473;
	ld.volatile.shared.u8 	%rs36, [%r5+2];
	st.volatile.shared.u8 	[%r5], %rs36;
$L__BB9_131:
	ld.volatile.shared.s8 	%rs37, [%r5];
	ld.volatile.shared.s8 	%rs38, [%r5+1];
	max.s16 	%rs39, %rs37, %rs38;
	and.b16  	%rs40, %rs39, 255;
	ld.volatile.shared.u8 	%rs41, [%r5+1];
	setp.ne.s16 	%p58, %rs40, %rs41;
	@%p58 bra 	$L__BB9_133;
	ld.volatile.shared.u64 	%rd474, [%r6+8];
	st.volatile.shared.u64 	[%r6], %rd474;
	ld.volatile.shared.u8 	%rs42, [%r5+1];
	st.volatile.shared.u8 	[%r5], %rs42;
$L__BB9_133:
	setp.ne.s32 	%p59, %r3, 0;
	@%p59 bra 	$L__BB9_135;
	ld.param.u64 	%rd483, [uncontiguous_reduce_i8_param_1];
	ld.param.u64 	%rd482, [uncontiguous_reduce_i8_param_0];
	ld.shared.u8 	%rs43, [sdata_i8];
	cvt.u64.u32 	%rd475, %r4;
	cvta.to.global.u64 	%rd476, %rd482;
	add.s64 	%rd477, %rd476, %rd475;
	st.global.u8 	[%rd477], %rs43;
	ld.shared.u64 	%rd478, [%r2];
	cvta.to.global.u64 	%rd479, %rd483;
	mul.wide.u32 	%rd480, %r4, 8;
	add.s64 	%rd481, %rd479, %rd480;
	st.global.u64 	[%rd481], %rd478;
$L__BB9_135:
	ret;

}
	// .globl	contiguous_reduce3_i8
.visible .entry contiguous_reduce3_i8(
	.param .u64 .ptr .align 1 contiguous_reduce3_i8_param_0,
	.param .u64 .ptr .align 1 contiguous_reduce3_i8_param_1,
	.param .u64 .ptr .align 1 contiguous_reduce3_i8_param_2,
	.param .u64 .ptr .align 1 contiguous_reduce3_i8_param_3,
	.param .u64 .ptr .align 1 contiguous_reduce3_i8_param_4,
	.param .u64 contiguous_reduce3_i8_param_5,
	.param .u64 contiguous_reduce3_i8_param_6,
	.param .u64 contiguous_reduce3_i8_param_7
)
{
	.reg .pred 	%p<61>;
	.reg .b16 	%rs<44>;
	.reg .b32 	%r<221>;
	.reg .b64 	%rd<579>;

	ld.param.u64 	%rd267, [contiguous_reduce3_i8_param_2];
	ld.param.u64 	%rd268, [contiguous_reduce3_i8_param_3];
	ld.param.u64 	%rd269, [contiguous_reduce3_i8_param_4];
	ld.param.u64 	%rd265, [contiguous_reduce3_i8_param_6];
	cvta.to.global.u64 	%rd1, %rd269;
	cvta.to.global.u64 	%rd2, %rd268;
	cvta.to.global.u64 	%rd578, %rd267;
	mov.u32 	%r220, %ntid.x;
	mov.u32 	%r50, sdata_i8;
	add.s32 	%r2, %r50, %r220;
	mov.u32 	%r3, %tid.x;
	mov.u32 	%r51, %ctaid.x;
	mul.lo.s32 	%r52, %r51, %r220;
	shl.b32 	%r53, %r52, 1;
	add.s32 	%r54, %r53, %r3;
	add.s32 	%r4, %r50, %r3;
	mov.b16 	%rs4, 128;
	st.shared.u8 	[%r4], %rs4;
	cvt.u64.u32 	%rd4, %r54;
	shl.b32 	%r55, %r3, 3;
	add.s32 	%r5, %r2, %r55;
	st.shared.u64 	[%r5], %rd4;
	add.s32 	%r56, %r54, %r220;
	cvt.u64.u32 	%rd5, %r56;
	setp.le.u64 	%p1, %rd265, %rd5;
	@%p1 bra 	$L__BB10_56;
	ld.param.u64 	%rd492, [contiguous_reduce3_i8_param_5];
	mov.u32 	%r133, %ctaid.y;
	cvt.u64.u32 	%rd397, %r133;
	mul.lo.s64 	%rd398, %rd265, %rd397;
	add.s64 	%rd532, %rd398, %rd4;
	add.s64 	%rd530, %rd398, %rd5;
	cvt.u32.u64 	%r6, %rd492;
	add.s32 	%r214, %r6, -1;
	setp.lt.s32 	%p27, %r214, 0;
	mov.b64 	%rd536, 0;
	mov.u64 	%rd537, %rd536;
	@%p27 bra 	$L__BB10_53;
	setp.lt.u32 	%p28, %r214, 3;
	mov.b64 	%rd537, 0;
	mov.u64 	%rd536, %rd537;
	@%p28 bra 	$L__BB10_30;
	add.s32 	%r212, %r6, -2;
	and.b32  	%r134, %r6, -4;
	neg.s32 	%r211, %r134;
	mov.b64 	%rd537, 0;
$L__BB10_4:
	.pragma "nounroll";
	add.s32 	%r12, %r212, 1;
	mul.wide.u32 	%rd402, %r12, 8;
	add.s64 	%rd403, %rd2, %rd402;
	ld.global.u64 	%rd12, [%rd403];
	or.b64  	%rd404, %rd532, %rd12;
	and.b64  	%rd405, %rd404, -4294967296;
	setp.ne.s64 	%p29, %rd405, 0;
	@%p29 bra 	$L__BB10_6;
	cvt.u32.u64 	%r135, %rd12;
	cvt.u32.u64 	%r136, %rd532;
	div.u32 	%r137, %r136, %r135;
	mul.lo.s32 	%r138, %r137, %r135;
	sub.s32 	%r139, %r136, %r138;
	cvt.u64.u32 	%rd498, %r137;
	cvt.u64.u32 	%rd499, %r139;
	bra.uni 	$L__BB10_7;
$L__BB10_6:
	div.s64 	%rd498, %rd532, %rd12;
	mul.lo.s64 	%rd406, %rd498, %rd12;
	sub.s64 	%rd499, %rd532, %rd406;
$L__BB10_7:
	mul.wide.u32 	%rd407, %r12, 8;
	add.s64 	%rd408, %rd1, %rd407;
	ld.global.u64 	%rd19, [%rd408];
	mad.lo.s64 	%rd20, %rd19, %rd499, %rd536;
	or.b64  	%rd409, %rd530, %rd12;
	and.b64  	%rd410, %rd409, -4294967296;
	setp.ne.s64 	%p30, %rd410, 0;
	@%p30 bra 	$L__BB10_9;
	cvt.u32.u64 	%r140, %rd12;
	cvt.u32.u64 	%r141, %rd530;
	div.u32 	%r142, %r141, %r140;
	mul.lo.s32 	%r143, %r142, %r140;
	sub.s32 	%r144, %r141, %r143;
	cvt.u64.u32 	%rd500, %r142;
	cvt.u64.u32 	%rd501, %r144;
	bra.uni 	$L__BB10_10;
$L__BB10_9:
	div.s64 	%rd500, %rd530, %rd12;
	mul.lo.s64 	%rd411, %rd500, %rd12;
	sub.s64 	%rd501, %rd530, %rd411;
$L__BB10_10:
	mad.lo.s64 	%rd27, %rd501, %rd19, %rd537;
	mul.wide.u32 	%rd412, %r212, 8;
	add.s64 	%rd413, %rd2, %rd412;
	ld.global.u64 	%rd28, [%rd413];
	or.b64  	%rd414, %rd498, %rd28;
	and.b64  	%rd415, %rd414, -4294967296;
	setp.ne.s64 	%p31, %rd415, 0;
	@%p31 bra 	$L__BB10_12;
	cvt.u32.u64 	%r145, %rd28;
	cvt.u32.u64 	%r146, %rd498;
	div.u32 	%r147, %r146, %r145;
	mul.lo.s32 	%r148, %r147, %r145;
	sub.s32 	%r149, %r146, %r148;
	cvt.u64.u32 	%rd502, %r147;
	cvt.u64.u32 	%rd503, %r149;
	bra.uni 	$L__BB10_13;
$L__BB10_12:
	div.s64 	%rd502, %rd498, %rd28;
	mul.lo.s64 	%rd416, %rd502, %rd28;
	sub.s64 	%rd503, %rd498, %rd416;
$L__BB10_13:
	mul.wide.u32 	%rd417, %r212, 8;
	add.s64 	%rd418, %rd1, %rd417;
	ld.global.u64 	%rd35, [%rd418];
	mad.lo.s64 	%rd36, %rd35, %rd503, %rd20;
	or.b64  	%rd419, %rd500, %rd28;
	and.b64  	%rd420, %rd419, -4294967296;
	setp.ne.s64 	%p32, %rd420, 0;
	@%p32 bra 	$L__BB10_15;
	cvt.u32.u64 	%r150, %rd28;
	cvt.u32.u64 	%r151, %rd500;
	div.u32 	%r152, %r151, %r150;
	mul.lo.s32 	%r153, %r152, %r150;
	sub.s32 	%r154, %r151, %r153;
	cvt.u64.u32 	%rd504, %r152;
	cvt.u64.u32 	%rd505, %r154;
	bra.uni 	$L__BB10_16;
$L__BB10_15:
	div.s64 	%rd504, %rd500, %rd28;
	mul.lo.s64 	%rd421, %rd504, %rd28;
	sub.s64 	%rd505, %rd500, %rd421;
$L__BB10_16:
	mad.lo.s64 	%rd43, %rd505, %rd35, %rd27;
	add.s32 	%r13, %r212, -1;
	mul.wide.u32 	%rd422, %r13, 8;
	add.s64 	%rd423, %rd2, %rd422;
	ld.global.u64 	%rd44, [%rd423];
	or.b64  	%rd424, %rd502, %rd44;
	and.b64  	%rd425, %rd424, -4294967296;
	setp.ne.s64 	%p33, %rd425, 0;
	@%p33 bra 	$L__BB10_18;
	cvt.u32.u64 	%r155, %rd44;
	cvt.u32.u64 	%r156, %rd502;
	div.u32 	%r157, %r156, %r155;
	mul.lo.s32 	%r158, %r157, %r155;
	sub.s32 	%r159, %r156, %r158;
	cvt.u64.u32 	%rd506, %r157;
	cvt.u64.u32 	%rd507, %r159;
	bra.uni 	$L__BB10_19;
$L__BB10_18:
	div.s64 	%rd506, %rd502, %rd44;
	mul.lo.s64 	%rd426, %rd506, %rd44;
	sub.s64 	%rd507, %rd502, %rd426;
$L__BB10_19:
	mul.wide.u32 	%rd427, %r13, 8;
	add.s64 	%rd428, %rd1, %rd427;
	ld.global.u64 	%rd51, [%rd428];
	mad.lo.s64 	%rd52, %rd51, %rd507, %rd36;
	or.b64  	%rd429, %rd504, %rd44;
	and.b64  	%rd430, %rd429, -4294967296;
	setp.ne.s64 	%p34, %rd430, 0;
	@%p34 bra 	$L__BB10_21;
	cvt.u32.u64 	%r160, %rd44;
	cvt.u32.u64 	%r161, %rd504;
	div.u32 	%r162, %r161, %r160;
	mul.lo.s32 	%r163, %r162, %r160;
	sub.s32 	%r164, %r161, %r163;
	cvt.u64.u32 	%rd508, %r162;
	cvt.u64.u32 	%rd509, %r164;
	bra.uni 	$L__BB10_22;
$L__BB10_21:
	div.s64 	%rd508, %rd504, %rd44;
	mul.lo.s64 	%rd431, %rd508, %rd44;
	sub.s64 	%rd509, %rd504, %rd431;
$L__BB10_22:
	mad.lo.s64 	%rd59, %rd509, %rd51, %rd43;
	add.s32 	%r165, %r212, -2;
	mul.wide.u32 	%rd432, %r165, 8;
	add.s64 	%rd433, %rd2, %rd432;
	ld.global.u64 	%rd60, [%rd433];
	or.b64  	%rd434, %rd506, %rd60;
	and.b64  	%rd435, %rd434, -4294967296;
	setp.ne.s64 	%p35, %rd435, 0;
	@%p35 bra 	$L__BB10_24;
	cvt.u32.u64 	%r166, %rd60;
	cvt.u32.u64 	%r167, %rd506;
	div.u32 	%r168, %r167, %r166;
	mul.lo.s32 	%r169, %r168, %r166;
	sub.s32 	%r170, %r167, %r169;
	cvt.u64.u32 	%rd532, %r168;
	cvt.u64.u32 	%rd511, %r170;
	bra.uni 	$L__BB10_25;
$L__BB10_24:
	div.s64 	%rd532, %rd506, %rd60;
	mul.lo.s64 	%rd436, %rd532, %rd60;
	sub.s64 	%rd511, %rd506, %rd436;
$L__BB10_25:
	add.s32 	%r171, %r212, -2;
	mul.wide.u32 	%rd437, %r171, 8;
	add.s64 	%rd438, %rd1, %rd437;
	ld.global.u64 	%rd67, [%rd438];
	mad.lo.s64 	%rd536, %rd67, %rd511, %rd52;
	or.b64  	%rd439, %rd508, %rd60;
	and.b64  	%rd440, %rd439, -4294967296;
	setp.ne.s64 	%p36, %rd440, 0;
	@%p36 bra 	$L__BB10_27;
	cvt.u32.u64 	%r172, %rd60;
	cvt.u32.u64 	%r173, %rd508;
	div.u32 	%r174, %r173, %r172;
	mul.lo.s32 	%r175, %r174, %r172;
	sub.s32 	%r176, %r173, %r175;
	cvt.u64.u32 	%rd530, %r174;
	cvt.u64.u32 	%rd513, %r176;
	bra.uni 	$L__BB10_28;
$L__BB10_27:
	div.s64 	%rd530, %rd508, %rd60;
	mul.lo.s64 	%rd441, %rd530, %rd60;
	sub.s64 	%rd513, %rd508, %rd441;
$L__BB10_28:
	mad.lo.s64 	%rd537, %rd513, %rd67, %rd59;
	add.s32 	%r212, %r212, -4;
	add.s32 	%r211, %r211, 4;
	setp.ne.s32 	%p37, %r211, 0;
	@%p37 bra 	$L__BB10_4;
	add.s32 	%r214, %r212, 1;
$L__BB10_30:
	and.b32  	%r177, %r6, 3;
	setp.eq.s32 	%p38, %r177, 0;
	@%p38 bra 	$L__BB10_53;
	setp.eq.s32 	%p39, %r177, 1;
	@%p39 bra 	$L__BB10_45;
	mul.wide.u32 	%rd443, %r214, 8;
	add.s64 	%rd444, %rd2, %rd443;
	ld.global.u64 	%rd82, [%rd444];
	or.b64  	%rd445, %rd532, %rd82;
	and.b64  	%rd446, %rd445, -4294967296;
	setp.ne.s64 	%p40, %rd446, 0;
	@%p40 bra 	$L__BB10_34;
	cvt.u32.u64 	%r179, %rd82;
	cvt.u32.u64 	%r180, %rd532;
	div.u32 	%r181, %r180, %r179;
	mul.lo.s32 	%r182, %r181, %r179;
	sub.s32 	%r183, %r180, %r182;
	cvt.u64.u32 	%rd520, %r181;
	cvt.u64.u32 	%rd521, %r183;
	bra.uni 	$L__BB10_35;
$L__BB10_34:
	div.s64 	%rd520, %rd532, %rd82;
	mul.lo.s64 	%rd447, %rd520, %rd82;
	sub.s64 	%rd521, %rd532, %rd447;
$L__BB10_35:
	mul.wide.u32 	%rd448, %r214, 8;
	add.s64 	%rd449, %rd1, %rd448;
	ld.global.u64 	%rd89, [%rd449];
	mad.lo.s64 	%rd90, %rd89, %rd521, %rd536;
	or.b64  	%rd450, %rd530, %rd82;
	and.b64  	%rd451, %rd450, -4294967296;
	setp.ne.s64 	%p41, %rd451, 0;
	@%p41 bra 	$L__BB10_37;
	cvt.u32.u64 	%r184, %rd82;
	cvt.u32.u64 	%r185, %rd530;
	div.u32 	%r186, %r185, %r184;
	mul.lo.s32 	%r187, %r186, %r184;
	sub.s32 	%r188, %r185, %r187;
	cvt.u64.u32 	%rd522, %r186;
	cvt.u64.u32 	%rd523, %r188;
	bra.uni 	$L__BB10_38;
$L__BB10_37:
	div.s64 	%rd522, %rd530, %rd82;
	mul.lo.s64 	%rd452, %rd522, %rd82;
	sub.s64 	%rd523, %rd530, %rd452;
$L__BB10_38:
	mad.lo.s64 	%rd97, %rd523, %rd89, %rd537;
	add.s32 	%r18, %r214, -1;
	mul.wide.u32 	%rd453, %r18, 8;
	add.s64 	%rd454, %rd2, %rd453;
	ld.global.u64 	%rd98, [%rd454];
	or.b64  	%rd455, %rd520, %rd98;
	and.b64  	%rd456, %rd455, -4294967296;
	setp.ne.s64 	%p42, %rd456, 0;
	@%p42 bra 	$L__BB10_40;
	cvt.u32.u64 	%r189, %rd98;
	cvt.u32.u64 	%r190, %rd520;
	div.u32 	%r191, %r190, %r189;
	mul.lo.s32 	%r192, %r191, %r189;
	sub.s32 	%r193, %r190, %r192;
	cvt.u64.u32 	%rd532, %r191;
	cvt.u64.u32 	%rd525, %r193;
	bra.uni 	$L__BB10_41;
$L__BB10_40:
	div.s64 	%rd532, %rd520, %rd98;
	mul.lo.s64 	%rd457, %rd532, %rd98;
	sub.s64 	%rd525, %rd520, %rd457;
$L__BB10_41:
	mul.wide.u32 	%rd458, %r18, 8;
	add.s64 	%rd459, %rd1, %rd458;
	ld.global.u64 	%rd105, [%rd459];
	mad.lo.s64 	%rd536, %rd105, %rd525, %rd90;
	or.b64  	%rd460, %rd522, %rd98;
	and.b64  	%rd461, %rd460, -4294967296;
	setp.ne.s64 	%p43, %rd461, 0;
	@%p43 bra 	$L__BB10_43;
	cvt.u32.u64 	%r194, %rd98;
	cvt.u32.u64 	%r195, %rd522;
	div.u32 	%r196, %r195, %r194;
	mul.lo.s32 	%r197, %r196, %r194;
	sub.s32 	%r198, %r195, %r197;
	cvt.u64.u32 	%rd530, %r196;
	cvt.u64.u32 	%rd527, %r198;
	bra.uni 	$L__BB10_44;
$L__BB10_43:
	div.s64 	%rd530, %rd522, %rd98;
	mul.lo.s64 	%rd462, %rd530, %rd98;
	sub.s64 	%rd527, %rd522, %rd462;
$L__BB10_44:
	mad.lo.s64 	%rd537, %rd527, %rd105, %rd97;
	add.s32 	%r214, %r214, -2;
$L__BB10_45:
	and.b32  	%r199, %r6, 1;
	setp.eq.b32 	%p44, %r199, 1;
	not.pred 	%p45, %p44;
	@%p45 bra 	$L__BB10_53;
	mul.wide.u32 	%rd463, %r214, 8;
	add.s64 	%rd464, %rd2, %rd463;
	ld.global.u64 	%rd120, [%rd464];
	or.b64  	%rd465, %rd532, %rd120;
	and.b64  	%rd466, %rd465, -4294967296;
	setp.ne.s64 	%p46, %rd466, 0;
	@%p46 bra 	$L__BB10_48;
	cvt.u32.u64 	%r200, %rd120;
	cvt.u32.u64 	%r201, %rd532;
	rem.u32 	%r202, %r201, %r200;
	cvt.u64.u32 	%rd534, %r202;
	bra.uni 	$L__BB10_49;
$L__BB10_48:
	rem.s64 	%rd534, %rd532, %rd120;
$L__BB10_49:
	add.s64 	%rd468, %rd1, %rd463;
	ld.global.u64 	%rd124, [%rd468];
	mad.lo.s64 	%rd536, %rd124, %rd534, %rd536;
	or.b64  	%rd469, %rd530, %rd120;
	and.b64  	%rd470, %rd469, -4294967296;
	setp.ne.s64 	%p47, %rd470, 0;
	@%p47 bra 	$L__BB10_51;
	cvt.u32.u64 	%r203, %rd120;
	cvt.u32.u64 	%r204, %rd530;
	rem.u32 	%r205, %r204, %r203;
	cvt.u64.u32 	%rd535, %r205;
	bra.uni 	$L__BB10_52;
$L__BB10_51:
	rem.s64 	%rd535, %rd530, %rd120;
$L__BB10_52:
	mad.lo.s64 	%rd537, %rd535, %rd124, %rd537;
$L__BB10_53:
	add.s64 	%rd471, %rd578, %rd536;
	ld.global.s8 	%rs1, [%rd471];
	add.s64 	%rd472, %rd578, %rd537;
	ld.global.s8 	%rs2, [%rd472];
	setp.lt.s16 	%p48, %rs2, %rs1;
	@%p48 bra 	$L__BB10_55;
	st.shared.u8 	[%r4], %rs2;
	st.shared.u64 	[%r5], %rd5;
	bra.uni 	$L__BB10_116;
$L__BB10_55:
	st.shared.u8 	[%r4], %rs1;
	bra.uni 	$L__BB10_116;
$L__BB10_56:
	setp.le.u64 	%p2, %rd265, %rd4;
	@%p2 bra 	$L__BB10_116;
	ld.param.u64 	%rd491, [contiguous_reduce3_i8_param_5];
	mov.u32 	%r57, %ctaid.y;
	cvt.u64.u32 	%rd270, %r57;
	mad.lo.s64 	%rd569, %rd265, %rd270, %rd4;
	cvt.u32.u64 	%r21, %rd491;
	add.s32 	%r218, %r21, -1;
	setp.lt.s32 	%p3, %r218, 0;
	@%p3 bra 	$L__BB10_115;
	setp.lt.u32 	%p4, %r218, 7;
	@%p4 bra 	$L__BB10_86;
	add.s32 	%r216, %r21, -4;
	and.b32  	%r58, %r21, -8;
	neg.s32 	%r215, %r58;
$L__BB10_60:
	.pragma "nounroll";
	add.s32 	%r27, %r216, 3;
	mul.wide.u32 	%rd272, %r27, 8;
	add.s64 	%rd273, %rd2, %rd272;
	ld.global.u64 	%rd135, [%rd273];
	or.b64  	%rd274, %rd569, %rd135;
	and.b64  	%rd275, %rd274, -4294967296;
	setp.ne.s64 	%p5, %rd275, 0;
	@%p5 bra 	$L__BB10_62;
	cvt.u32.u64 	%r59, %rd135;
	cvt.u32.u64 	%r60, %rd569;
	div.u32 	%r61, %r60, %r59;
	mul.lo.s32 	%r62, %r61, %r59;
	sub.s32 	%r63, %r60, %r62;
	cvt.u64.u32 	%rd540, %r61;
	cvt.u64.u32 	%rd541, %r63;
	bra.uni 	$L__BB10_63;
$L__BB10_62:
	div.s64 	%rd540, %rd569, %rd135;
	mul.lo.s64 	%rd276, %rd540, %rd135;
	sub.s64 	%rd541, %rd569, %rd276;
$L__BB10_63:
	add.s64 	%rd278, %rd1, %rd272;
	ld.global.u64 	%rd279, [%rd278];
	mul.lo.s64 	%rd142, %rd279, %rd541;
	add.s32 	%r28, %r216, 2;
	mul.wide.u32 	%rd280, %r28, 8;
	add.s64 	%rd281, %rd2, %rd280;
	ld.global.u64 	%rd143, [%rd281];
	or.b64  	%rd282, %rd540, %rd143;
	and.b64  	%rd283, %rd282, -4294967296;
	setp.ne.s64 	%p6, %rd283, 0;
	@%p6 bra 	$L__BB10_65;
	cvt.u32.u64 	%r64, %rd143;
	cvt.u32.u64 	%r65, %rd540;
	div.u32 	%r66, %r65, %r64;
	mul.lo.s32 	%r67, %r66, %r64;
	sub.s32 	%r68, %r65, %r67;
	cvt.u64.u32 	%rd542, %r66;
	cvt.u64.u32 	%rd543, %r68;
	bra.uni 	$L__BB10_66;
$L__BB10_65:
	div.s64 	%rd542, %rd540, %rd143;
	mul.lo.s64 	%rd284, %rd542, %rd143;
	sub.s64 	%rd543, %rd540, %rd284;
$L__BB10_66:
	add.s64 	%rd286, %rd1, %rd280;
	ld.global.u64 	%rd287, [%rd286];
	mad.lo.s64 	%rd150, %rd287, %rd543, %rd142;
	add.s32 	%r29, %r216, 1;
	mul.wide.u32 	%rd288, %r29, 8;
	add.s64 	%rd289, %rd2, %rd288;
	ld.global.u64 	%rd151, [%rd289];
	or.b64  	%rd290, %rd542, %rd151;
	and.b64  	%rd291, %rd290, -4294967296;
	setp.ne.s64 	%p7, %rd291, 0;
	@%p7 bra 	$L__BB10_68;
	cvt.u32.u64 	%r69, %rd151;
	cvt.u32.u64 	%r70, %rd542;
	div.u32 	%r71, %r70, %r69;
	mul.lo.s32 	%r72, %r71, %r69;
	sub.s32 	%r73, %r70, %r72;
	cvt.u64.u32 	%rd544, %r71;
	cvt.u64.u32 	%rd545, %r73;
	bra.uni 	$L__BB10_69;
$L__BB10_68:
	div.s64 	%rd544, %rd542, %rd151;
	mul.lo.s64 	%rd292, %rd544, %rd151;
	sub.s64 	%rd545, %rd542, %rd292;
$L__BB10_69:
	add.s64 	%rd294, %rd1, %rd288;
	ld.global.u64 	%rd295, [%rd294];
	mad.lo.s64 	%rd158, %rd295, %rd545, %rd150;
	add.s32 	%r30, %r216, -4;
	mul.wide.u32 	%rd296, %r216, 8;
	add.s64 	%rd297, %rd2, %rd296;
	ld.global.u64 	%rd159, [%rd297];
	or.b64  	%rd298, %rd544, %rd159;
	and.b64  	%rd299, %rd298, -4294967296;
	setp.ne.s64 	%p8, %rd299, 0;
	@%p8 bra 	$L__BB10_71;
	cvt.u32.u64 	%r74, %rd159;
	cvt.u32.u64 	%r75, %rd544;
	div.u32 	%r76, %r75, %r74;
	mul.lo.s32 	%r77, %r76, %r74;
	sub.s32 	%r78, %r75, %r77;
	cvt.u64.u32 	%rd546, %r76;
	cvt.u64.u32 	%rd547, %r78;
	bra.uni 	$L__BB10_72;
$L__BB10_71:
	div.s64 	%rd546, %rd544, %rd159;
	mul.lo.s64 	%rd300, %rd546, %rd159;
	sub.s64 	%rd547, %rd544, %rd300;
$L__BB10_72:
	add.s64 	%rd302, %rd1, %rd296;
	ld.global.u64 	%rd303, [%rd302];
	mad.lo.s64 	%rd166, %rd303, %rd547, %rd158;
	add.s32 	%r31, %r216, -1;
	mul.wide.u32 	%rd304, %r31, 8;
	add.s64 	%rd305, %rd2, %rd304;
	ld.global.u64 	%rd167, [%rd305];
	or.b64  	%rd306, %rd546, %rd167;
	and.b64  	%rd307, %rd306, -4294967296;
	setp.ne.s64 	%p9, %rd307, 0;
	@%p9 bra 	$L__BB10_74;
	cvt.u32.u64 	%r79, %rd167;
	cvt.u32.u64 	%r80, %rd546;
	div.u32 	%r81, %r80, %r79;
	mul.lo.s32 	%r82, %r81, %r79;
	sub.s32 	%r83, %r80, %r82;
	cvt.u64.u32 	%rd548, %r81;
	cvt.u64.u32 	%rd549, %r83;
	bra.uni 	$L__BB10_75;
$L__BB10_74:
	div.s64 	%rd548, %rd546, %rd167;
	mul.lo.s64 	%rd308, %rd548, %rd167;
	sub.s64 	%rd549, %rd546, %rd308;
$L__BB10_75:
	add.s64 	%rd310, %rd1, %rd304;
	ld.global.u64 	%rd311, [%rd310];
	mad.lo.s64 	%rd174, %rd311, %rd549, %rd166;
	add.s32 	%r32, %r216, -2;
	mul.wide.u32 	%rd312, %r32, 8;
	add.s64 	%rd313, %rd2, %rd312;
	ld.global.u64 	%rd175, [%rd313];
	or.b64  	%rd314, %rd548, %rd175;
	and.b64  	%rd315, %rd314, -4294967296;
	setp.ne.s64 	%p10, %rd315, 0;
	@%p10 bra 	$L__BB10_77;
	cvt.u32.u64 	%r84, %rd175;
	cvt.u32.u64 	%r85, %rd548;
	div.u32 	%r86, %r85, %r84;
	mul.lo.s32 	%r87, %r86, %r84;
	sub.s32 	%r88, %r85, %r87;
	cvt.u64.u32 	%rd550, %r86;
	cvt.u64.u32 	%rd551, %r88;
	bra.uni 	$L__BB10_78;
$L__BB10_77:
	div.s64 	%rd550, %rd548, %rd175;
	mul.lo.s64 	%rd316, %rd550, %rd175;
	sub.s64 	%rd551, %rd548, %rd316;
$L__BB10_78:
	add.s64 	%rd318, %rd1, %rd312;
	ld.global.u64 	%rd319, [%rd318];
	mad.lo.s64 	%rd182, %rd319, %rd551, %rd174;
	add.s32 	%r33, %r216, -3;
	mul.wide.u32 	%rd320, %r33, 8;
	add.s64 	%rd321, %rd2, %rd320;
	ld.global.u64 	%rd183, [%rd321];
	or.b64  	%rd322, %rd550, %rd183;
	and.b64  	%rd323, %rd322, -4294967296;
	setp.ne.s64 	%p11, %rd323, 0;
	@%p11 bra 	$L__BB10_80;
	cvt.u32.u64 	%r89, %rd183;
	cvt.u32.u64 	%r90, %rd550;
	div.u32 	%r91, %r90, %r89;
	mul.lo.s32 	%r92, %r91, %r89;
	sub.s32 	%r93, %r90, %r92;
	cvt.u64.u32 	%rd552, %r91;
	cvt.u64.u32 	%rd553, %r93;
	bra.uni 	$L__BB10_81;
$L__BB10_80:
	div.s64 	%rd552, %rd550, %rd183;
	mul.lo.s64 	%rd324, %rd552, %rd183;
	sub.s64 	%rd553, %rd550, %rd324;
$L__BB10_81:
	add.s64 	%rd326, %rd1, %rd320;
	ld.global.u64 	%rd327, [%rd326];
	mad.lo.s64 	%rd190, %rd327, %rd553, %rd182;
	mul.wide.u32 	%rd328, %r30, 8;
	add.s64 	%rd329, %rd2, %rd328;
	ld.global.u64 	%rd191, [%rd329];
	or.b64  	%rd330, %rd552, %rd191;
	and.b64  	%rd331, %rd330, -4294967296;
	setp.ne.s64 	%p12, %rd331, 0;
	@%p12 bra 	$L__BB10_83;
	cvt.u32.u64 	%r94, %rd191;
	cvt.u32.u64 	%r95, %rd552;
	div.u32 	%r96, %r95, %r94;
	mul.lo.s32 	%r97, %r96, %r94;
	sub.s32 	%r98, %r95, %r97;
	cvt.u64.u32 	%rd569, %r96;
	cvt.u64.u32 	%rd555, %r98;
	bra.uni 	$L__BB10_84;
$L__BB10_83:
	div.s64 	%rd569, %rd552, %rd191;
	mul.lo.s64 	%rd332, %rd569, %rd191;
	sub.s64 	%rd555, %rd552, %rd332;
$L__BB10_84:
	add.s64 	%rd334, %rd1, %rd328;
	ld.global.u64 	%rd335, [%rd334];
	mad.lo.s64 	%rd336, %rd335, %rd555, %rd190;
	add.s64 	%rd578, %rd578, %rd336;
	add.s32 	%r216, %r216, -8;
	add.s32 	%r215, %r215, 8;
	setp.ne.s32 	%p13, %r215, 0;
	@%p13 bra 	$L__BB10_60;
	add.s32 	%r218, %r216, 3;
$L__BB10_86:
	and.b32  	%r38, %r21, 7;
	setp.eq.s32 	%p14, %r38, 0;
	@%p14 bra 	$L__BB10_115;
	and.b32  	%r39, %r21, 3;
	setp.lt.u32 	%p15, %r38, 4;
	@%p15 bra 	$L__BB10_101;
	mul.wide.u32 	%rd338, %r218, 8;
	add.s64 	%rd339, %rd2, %rd338;
	ld.global.u64 	%rd202, [%rd339];
	or.b64  	%rd340, %rd569, %rd202;
	and.b64  	%rd341, %rd340, -4294967296;
	setp.ne.s64 	%p16, %rd341, 0;
	@%p16 bra 	$L__BB10_90;
	cvt.u32.u64 	%r99, %rd202;
	cvt.u32.u64 	%r100, %rd569;
	div.u32 	%r101, %r100, %r99;
	mul.lo.s32 	%r102, %r101, %r99;
	sub.s32 	%r103, %r100, %r102;
	cvt.u64.u32 	%rd559, %r101;
	cvt.u64.u32 	%rd560, %r103;
	bra.uni 	$L__BB10_91;
$L__BB10_90:
	div.s64 	%rd559, %rd569, %rd202;
	mul.lo.s64 	%rd342, %rd559, %rd202;
	sub.s64 	%rd560, %rd569, %rd342;
$L__BB10_91:
	add.s64 	%rd344, %rd1, %rd338;
	ld.global.u64 	%rd345, [%rd344];
	mul.lo.s64 	%rd209, %rd345, %rd560;
	add.s32 	%r40, %r218, -1;
	mul.wide.u32 	%rd346, %r40, 8;
	add.s64 	%rd347, %rd2, %rd346;
	ld.global.u64 	%rd210, [%rd347];
	or.b64  	%rd348, %rd559, %rd210;
	and.b64  	%rd349, %rd348, -4294967296;
	setp.ne.s64 	%p17, %rd349, 0;
	@%p17 bra 	$L__BB10_93;
	cvt.u32.u64 	%r104, %rd210;
	cvt.u32.u64 	%r105, %rd559;
	div.u32 	%r106, %r105, %r104;
	mul.lo.s32 	%r107, %r106, %r104;
	sub.s32 	%r108, %r105, %r107;
	cvt.u64.u32 	%rd561, %r106;
	cvt.u64.u32 	%rd562, %r108;
	bra.uni 	$L__BB10_94;
$L__BB10_93:
	div.s64 	%rd561, %rd559, %rd210;
	mul.lo.s64 	%rd350, %rd561, %rd210;
	sub.s64 	%rd562, %rd559, %rd350;
$L__BB10_94:
	add.s64 	%rd352, %rd1, %rd346;
	ld.global.u64 	%rd353, [%rd352];
	mad.lo.s64 	%rd217, %rd353, %rd562, %rd209;
	add.s32 	%r41, %r218, -2;
	mul.wide.u32 	%rd354, %r41, 8;
	add.s64 	%rd355, %rd2, %rd354;
	ld.global.u64 	%rd218, [%rd355];
	or.b64  	%rd356, %rd561, %rd218;
	and.b64  	%rd357, %rd356, -4294967296;
	setp.ne.s64 	%p18, %rd357, 0;
	@%p18 bra 	$L__BB10_96;
	cvt.u32.u64 	%r109, %rd218;
	cvt.u32.u64 	%r110, %rd561;
	div.u32 	%r111, %r110, %r109;
	mul.lo.s32 	%r112, %r111, %r109;
	sub.s32 	%r113, %r110, %r112;
	cvt.u64.u32 	%rd563, %r111;
	cvt.u64.u32 	%rd564, %r113;
	bra.uni 	$L__BB10_97;
$L__BB10_96:
	div.s64 	%rd563, %rd561, %rd218;
	mul.lo.s64 	%rd358, %rd563, %rd218;
	sub.s64 	%rd564, %rd561, %rd358;
$L__BB10_97:
	add.s64 	%rd360, %rd1, %rd354;
	ld.global.u64 	%rd361, [%rd360];
	mad.lo.s64 	%rd225, %rd361, %rd564, %rd217;
	add.s32 	%r42, %r218, -3;
	mul.wide.u32 	%rd362, %r42, 8;
	add.s64 	%rd363, %rd2, %rd362;
	ld.global.u64 	%rd226, [%rd363];
	or.b64  	%rd364, %rd563, %rd226;
	and.b64  	%rd365, %rd364, -4294967296;
	setp.ne.s64 	%p19, %rd365, 0;
	@%p19 bra 	$L__BB10_99;
	cvt.u32.u64 	%r114, %rd226;
	cvt.u32.u64 	%r115, %rd563;
	div.u32 	%r116, %r115, %r114;
	mul.lo.s32 	%r117, %r116, %r114;
	sub.s32 	%r118, %r115, %r117;
	cvt.u64.u32 	%rd569, %r116;
	cvt.u64.u32 	%rd566, %r118;
	bra.uni 	$L__BB10_100;
$L__BB10_99:
	div.s64 	%rd569, %rd563, %rd226;
	mul.lo.s64 	%rd366, %rd569, %rd226;
	sub.s64 	%rd566, %rd563, %rd366;
$L__BB10_100:
	add.s64 	%rd368, %rd1, %rd362;
	ld.global.u64 	%rd369, [%rd368];
	mad.lo.s64 	%rd370, %rd369, %rd566, %rd225;
	add.s64 	%rd578, %rd578, %rd370;
	add.s32 	%r218, %r218, -4;
$L__BB10_101:
	setp.eq.s32 	%p20, %r39, 0;
	@%p20 bra 	$L__BB10_115;
	setp.eq.s32 	%p21, %r39, 1;
	@%p21 bra 	$L__BB10_110;
	mul.wide.u32 	%rd372, %r218, 8;
	add.s64 	%rd373, %rd2, %rd372;
	ld.global.u64 	%rd237, [%rd373];
	or.b64  	%rd374, %rd569, %rd237;
	and.b64  	%rd375, %rd374, -4294967296;
	setp.ne.s64 	%p22, %rd375, 0;
	@%p22 bra 	$L__BB10_105;
	cvt.u32.u64 	%r119, %rd237;
	cvt.u32.u64 	%r120, %rd569;
	div.u32 	%r121, %r120, %r119;
	mul.lo.s32 	%r122, %r121, %r119;
	sub.s32 	%r123, %r120, %r122;
	cvt.u64.u32 	%rd570, %r121;
	cvt.u64.u32 	%rd571, %r123;
	bra.uni 	$L__BB10_106;
$L__BB10_105:
	div.s64 	%rd570, %rd569, %rd237;
	mul.lo.s64 	%rd376, %rd570, %rd237;
	sub.s64 	%rd571, %rd569, %rd376;
$L__BB10_106:
	add.s64 	%rd378, %rd1, %rd372;
	ld.global.u64 	%rd379, [%rd378];
	mul.lo.s64 	%rd244, %rd379, %rd571;
	add.s32 	%r45, %r218, -1;
	mul.wide.u32 	%rd380, %r45, 8;
	add.s64 	%rd381, %rd2, %rd380;
	ld.global.u64 	%rd245, [%rd381];
	or.b64  	%rd382, %rd570, %rd245;
	and.b64  	%rd383, %rd382, -4294967296;
	setp.ne.s64 	%p23, %rd383, 0;
	@%p23 bra 	$L__BB10_108;
	cvt.u32.u64 	%r124, %rd245;
	cvt.u32.u64 	%r125, %rd570;
	div.u32 	%r126, %r125, %r124;
	mul.lo.s32 	%r127, %r126, %r124;
	sub.s32 	%r128, %r125, %r127;
	cvt.u64.u32 	%rd569, %r126;
	cvt.u64.u32 	%rd573, %r128;
	bra.uni 	$L__BB10_109;
$L__BB10_108:
	div.s64 	%rd569, %rd570, %rd245;
	mul.lo.s64 	%rd384, %rd569, %rd245;
	sub.s64 	%rd573, %rd570, %rd384;
$L__BB10_109:
	add.s64 	%rd386, %rd1, %rd380;
	ld.global.u64 	%rd387, [%rd386];
	mad.lo.s64 	%rd388, %rd387, %rd573, %rd244;
	add.s64 	%rd578, %rd578, %rd388;
	add.s32 	%r218, %r218, -2;
$L__BB10_110:
	and.b32  	%r129, %r21, 1;
	setp.eq.b32 	%p24, %r129, 1;
	not.pred 	%p25, %p24;
	@%p25 bra 	$L__BB10_115;
	mul.wide.u32 	%rd389, %r218, 8;
	add.s64 	%rd390, %rd2, %rd389;
	ld.global.u64 	%rd256, [%rd390];
	or.b64  	%rd391, %rd569, %rd256;
	and.b64  	%rd392, %rd391, -4294967296;
	setp.ne.s64 	%p26, %rd392, 0;
	@%p26 bra 	$L__BB10_113;
	cvt.u32.u64 	%r130, %rd256;
	cvt.u32.u64 	%r131, %rd569;
	rem.u32 	%r132, %r131, %r130;
	cvt.u64.u32 	%rd577, %r132;
	bra.uni 	$L__BB10_114;
$L__BB10_113:
	rem.s64 	%rd577, %rd569, %rd256;
$L__BB10_114:
	add.s64 	%rd394, %rd1, %rd389;
	ld.global.u64 	%rd395, [%rd394];
	mad.lo.s64 	%rd578, %rd395, %rd577, %rd578;
$L__BB10_115:
	ld.global.u8 	%rs5, [%rd578];
	st.shared.u8 	[%r4], %rs5;
$L__BB10_116:
	bar.sync 	0;
	setp.lt.u32 	%p49, %r220, 66;
	@%p49 bra 	$L__BB10_121;
$L__BB10_117:
	mov.u32 	%r48, %r220;
	shr.u32 	%r220, %r48, 1;
	setp.ge.u32 	%p50, %r3, %r220;
	@%p50 bra 	$L__BB10_120;
	ld.shared.s8 	%rs6, [%r4];
	add.s32 	%r206, %r4, %r220;
	ld.shared.s8 	%rs3, [%r206];
	setp.lt.s16 	%p51, %rs3, %rs6;
	@%p51 bra 	$L__BB10_120;
	st.shared.u8 	[%r4], %rs3;
	shl.b32 	%r207, %r220, 3;
	add.s32 	%r208, %r5, %r207;
	ld.shared.u64 	%rd473, [%r208];
	st.shared.u64 	[%r5], %rd473;
$L__BB10_120:
	bar.sync 	0;
	setp.gt.u32 	%p52, %r48, 131;
	@%p52 bra 	$L__BB10_117;
$L__BB10_121:
	setp.gt.u32 	%p53, %r3, 31;
	@%p53 bra 	$L__BB10_136;
	ld.volatile.shared.s8 	%rs7, [%r4];
	ld.volatile.shared.s8 	%rs8, [%r4+32];
	max.s16 	%rs9, %rs7, %rs8;
	and.b16  	%rs10, %rs9, 255;
	ld.volatile.shared.u8 	%rs11, [%r4+32];
	setp.ne.s16 	%p54, %rs10, %rs11;
	@%p54 bra 	$L__BB10_124;
	ld.volatile.shared.u64 	%rd474, [%r5+256];
	st.volatile.shared.u64 	[%r5], %rd474;
	ld.volatile.shared.u8 	%rs12, [%r4+32];
	st.volatile.shared.u8 	[%r4], %rs12;
$L__BB10_124:
	ld.volatile.shared.s8 	%rs13, [%r4];
	ld.volatile.shared.s8 	%rs14, [%r4+16];
	max.s16 	%rs15, %rs13, %rs14;
	and.b16  	%rs16, %rs15, 255;
	ld.volatile.shared.u8 	%rs17, [%r4+16];
	setp.ne.s16 	%p55, %rs16, %rs17;
	@%p55 bra 	$L__BB10_126;
	ld.volatile.shared.u64 	%rd475, [%r5+128];
	st.volatile.shared.u64 	[%r5], %rd475;
	ld.volatile.shared.u8 	%rs18, [%r4+16];
	st.volatile.shared.u8 	[%r4], %rs18;
$L__BB10_126:
	ld.volatile.shared.s8 	%rs19, [%r4];
	ld.volatile.shared.s8 	%rs20, [%r4+8];
	max.s16 	%rs21, %rs19, %rs20;
	and.b16  	%rs22, %rs21, 255;
	ld.volatile.shared.u8 	%rs23, [%r4+8];
	setp.ne.s16 	%p56, %rs22, %rs23;
	@%p56 bra 	$L__BB10_128;
	ld.volatile.shared.u64 	%rd476, [%r5+64];
	st.volatile.shared.u64 	[%r5], %rd476;
	ld.volatile.shared.u8 	%rs24, [%r4+8];
	st.volatile.shared.u8 	[%r4], %rs24;
$L__BB10_128:
	ld.volatile.shared.s8 	%rs25, [%r4];
	ld.volatile.shared.s8 	%rs26, [%r4+4];
	max.s16 	%rs27, %rs25, %rs26;
	and.b16  	%rs28, %rs27, 255;
	ld.volatile.shared.u8 	%rs29, [%r4+4];
	setp.ne.s16 	%p57, %rs28, %rs29;
	@%p57 bra 	$L__BB10_130;
	ld.volatile.shared.u64 	%rd477, [%r5+32];
	st.volatile.shared.u64 	[%r5], %rd477;
	ld.volatile.shared.u8 	%rs30, [%r4+4];
	st.volatile.shared.u8 	[%r4], %rs30;
$L__BB10_130:
	ld.volatile.shared.s8 	%rs31, [%r4];
	ld.volatile.shared.s8 	%rs32, [%r4+2];
	max.s16 	%rs33, %rs31, %rs32;
	and.b16  	%rs34, %rs33, 255;
	ld.volatile.shared.u8 	%rs35, [%r4+2];
	setp.ne.s16 	%p58, %rs34, %rs35;
	@%p58 bra 	$L__BB10_132;
	ld.volatile.shared.u64 	%rd478, [%r5+16];
	st.volatile.shared.u64 	[%r5], %rd478;
	ld.volatile.shared.u8 	%rs36, [%r4+2];
	st.volatile.shared.u8 	[%r4], %rs36;
$L__BB10_132:
	ld.volatile.shared.s8 	%rs37, [%r4];
	ld.volatile.shared.s8 	%rs38, [%r4+1];
	max.s16 	%rs39, %rs37, %rs38;
	and.b16  	%rs40, %rs39, 255;
	ld.volatile.shared.u8 	%rs41, [%r4+1];
	setp.ne.s16 	%p59, %rs40, %rs41;
	@%p59 bra 	$L__BB10_134;
	ld.volatile.shared.u64 	%rd479, [%r5+8];
	st.volatile.shared.u64 	[%r5], %rd479;
	ld.volatile.shared.u8 	%rs42, [%r4+1];
	st.volatile.shared.u8 	[%r4], %rs42;
$L__BB10_134:
	setp.ne.s32 	%p60, %r3, 0;
	@%p60 bra 	$L__BB10_136;
	ld.param.u64 	%rd493, [contiguous_reduce3_i8_param_7];
	ld.param.u64 	%rd490, [contiguous_reduce3_i8_param_1];
	ld.param.u64 	%rd489, [contiguous_reduce3_i8_param_0];
	ld.shared.u8 	%rs43, [sdata_i8];
	mov.u32 	%r209, %ctaid.x;
	cvt.u64.u32 	%rd480, %r209;
	mov.u32 	%r210, %ctaid.y;
	cvt.u64.u32 	%rd481, %r210;
	mad.lo.s64 	%rd482, %rd493, %rd481, %rd480;
	cvta.to.global.u64 	%rd483, %rd489;
	add.s64 	%rd484, %rd483, %rd482;
	st.global.u8 	[%rd484], %rs43;
	ld.shared.u64 	%rd485, [%r2];
	cvta.to.global.u64 	%rd486, %rd490;
	shl.b64 	%rd487, %rd482, 3;
	add.s64 	%rd488, %rd486, %rd487;
	st.global.u64 	[%rd488], %rd485;
$L__BB10_136:
	ret;

}
	// .globl	contiguous_reduce33_i8
.visible .entry contiguous_reduce33_i8(
	.param .u64 .ptr .align 1 contiguous_reduce33_i8_param_0,
	.param .u64 .ptr .align 1 contiguous_reduce33_i8_param_1,
	.param .u64 .ptr .align 1 contiguous_reduce33_i8_param_2,
	.param .u64 .ptr .align 1 contiguous_reduce33_i8_param_3,
	.param .u64 contiguous_reduce33_i8_param_4,
	.param .u64 contiguous_reduce33_i8_param_5
)
{
	.reg .pred 	%p<16>;
	.reg .b16 	%rs<44>;
	.reg .b32 	%r<22>;
	.reg .b64 	%rd<47>;

	ld.param.u64 	%rd7, [contiguous_reduce33_i8_param_0];
	ld.param.u64 	%rd8, [contiguous_reduce33_i8_param_1];
	ld.param.u64 	%rd11, [contiguous_reduce33_i8_param_2];
	ld.param.u64 	%rd12, [contiguous_reduce33_i8_param_3];
	ld.param.u64 	%rd9, [contiguous_reduce33_i8_param_4];
	ld.param.u64 	%rd10, [contiguous_reduce33_i8_param_5];
	cvta.to.global.u64 	%rd1, %rd12;
	cvta.to.global.u64 	%rd2, %rd11;
	mov.u32 	%r21, %ntid.x;
	mov.u32 	%r10, sdata_i8;
	add.s32 	%r2, %r10, %r21;
	mov.u32 	%r3, %tid.x;
	mov.u32 	%r4, %ctaid.x;
	mul.lo.s32 	%r11, %r4, %r21;
	shl.b32 	%r12, %r11, 1;
	add.s32 	%r5, %r12, %r3;
	add.s32 	%r6, %r10, %r3;
	mov.b16 	%rs4, 128;
	st.shared.u8 	[%r6], %rs4;
	shl.b32 	%r13, %r3, 3;
	add.s32 	%r7, %r2, %r13;
	mov.b64 	%rd13, -9223372036854775808;
	st.shared.u64 	[%r7], %rd13;
	add.s32 	%r14, %r5, %r21;
	cvt.u64.u32 	%rd3, %r14;
	setp.le.u64 	%p1, %rd9, %rd3;
	@%p1 bra 	$L__BB11_4;
	cvt.u64.u32 	%rd20, %r5;
	mov.u32 	%r16, %ctaid.y;
	cvt.u64.u32 	%rd21, %r16;
	mul.lo.s64 	%rd22, %rd9, %rd21;
	add.s64 	%rd4, %rd22, %rd20;
	add.s64 	%rd23, %rd2, %rd4;
	ld.global.s8 	%rs1, [%rd23];
	add.s64 	%rd5, %rd22, %rd3;
	add.s64 	%rd24, %rd2, %rd5;
	ld.global.s8 	%rs2, [%rd24];
	setp.lt.s16 	%p3, %rs2, %rs1;
	@%p3 bra 	$L__BB11_3;
	st.shared.u8 	[%r6], %rs1;
	shl.b64 	%rd25, %rd4, 3;
	add.s64 	%rd26, %rd1, %rd25;
	ld.global.u64 	%rd27, [%rd26];
	st.shared.u64 	[%r7], %rd27;
	bra.uni 	$L__BB11_6;
$L__BB11_3:
	st.shared.u8 	[%r6], %rs2;
	shl.b64 	%rd28, %rd5, 3;
	add.s64 	%rd29, %rd1, %rd28;
	ld.global.u64 	%rd30, [%rd29];
	st.shared.u64 	[%r7], %rd30;
	bra.uni 	$L__BB11_6;
$L__BB11_4:
	cvt.u64.u32 	%rd6, %r5;
	setp.le.u64 	%p2, %rd9, %rd6;
	@%p2 bra 	$L__BB11_6;
	mov.u32 	%r15, %ctaid.y;
	cvt.u64.u32 	%rd14, %r15;
	mad.lo.s64 	%rd15, %rd9, %rd14, %rd6;
	add.s64 	%rd16, %rd2, %rd15;
	ld.global.u8 	%rs5, [%rd16];
	st.shared.u8 	[%r6], %rs5;
	shl.b64 	%rd17, %rd15, 3;
	add.s64 	%rd18, %rd1, %rd17;
	ld.global.u64 	%rd19, [%rd18];
	st.shared.u64 	[%r7], %rd19;
$L__BB11_6:
	bar.sync 	0;
	setp.lt.u32 	%p4, %r21, 66;
	@%p4 bra 	$L__BB11_11;
$L__BB11_7:
	mov.u32 	%r8, %r21;
	shr.u32 	%r21, %r8, 1;
	setp.ge.u32 	%p5, %r3, %r21;
	@%p5 bra 	$L__BB11_10;
	ld.shared.s8 	%rs6, [%r6];
	add.s32 	%r17, %r6, %r21;
	ld.shared.s8 	%rs3, [%r17];
	setp.lt.s16 	%p6, %rs3, %rs6;
	@%p6 bra 	$L__BB11_10;
	st.shared.u8 	[%r6], %rs3;
	shl.b32 	%r18, %r21, 3;
	add.s32 	%r19, %r7, %r18;
	ld.shared.u64 	%rd31, [%r19];
	st.shared.u64 	[%r7], %rd31;
$L__BB11_10:
	bar.sync 	0;
	setp.gt.u32 	%p7, %r8, 131;
	@%p7 bra 	$L__BB11_7;
$L__BB11_11:
	setp.gt.u32 	%p8, %r3, 31;
	@%p8 bra 	$L__BB11_26;
	ld.volatile.shared.s8 	%rs7, [%r6];
	ld.volatile.shared.s8 	%rs8, [%r6+32];
	max.s16 	%rs9, %rs7, %rs8;
	and.b16  	%rs10, %rs9, 255;
	ld.volatile.shared.u8 	%rs11, [%r6+32];
	setp.ne.s16 	%p9, %rs10, %rs11;
	@%p9 bra 	$L__BB11_14;
	ld.volatile.shared.u64 	%rd32, [%r7+256];
	st.volatile.shared.u64 	[%r7], %rd32;
	ld.volatile.shared.u8 	%rs12, [%r6+32];
	st.volatile.shared.u8 	[%r6], %rs12;
$L__BB11_14:
	ld.volatile.shared.s8 	%rs13, [%r6];
	ld.volatile.shared.s8 	%rs14, [%r6+16];
	max.s16 	%rs15, %rs13, %rs14;
	and.b16  	%rs16, %rs15, 255;
	ld.volatile.shared.u8 	%rs17, [%r6+16];
	setp.ne.s16 	%p10, %rs16, %rs17;
	@%p10 bra 	$L__BB11_16;
	ld.volatile.shared.u64 	%rd33, [%r7+128];
	st.volatile.shared.u64 	[%r7], %rd33;
	ld.volatile.shared.u8 	%rs18, [%r6+16];
	st.volatile.shared.u8 	[%r6], %rs18;
$L__BB11_16:
	ld.volatile.shared.s8 	%rs19, [%r6];
	ld.volatile.shared.s8 	%rs20, [%r6+8];
	max.s16 	%rs21, %rs19, %rs20;
	and.b16  	%rs22, %rs21, 255;
	ld.volatile.shared.u8 	%rs23, [%r6+8];
	setp.ne.s16 	%p11, %rs22, %rs23;
	@%p11 bra 	$L__BB11_18;
	ld.volatile.shared.u64 	%rd34, [%r7+64];
	st.volatile.shared.u64 	[%r7], %rd34;
	ld.volatile.shared.u8 	%rs24, [%r6+8];
	st.volatile.shared.u8 	[%r6], %rs24;
$L__BB11_18:
	ld.volatile.shared.s8 	%rs25, [%r6];
	ld.volatile.shared.s8 	%rs26, [%r6+4];
	max.s16 	%rs27, %rs25, %rs26;
	and.b16  	%rs28, %rs27, 255;
	ld.volatile.shared.u8 	%rs29, [%r6+4];
	setp.ne.s16 	%p12, %rs28, %rs29;
	@%p12 bra 	$L__BB11_20;
	ld.volatile.shared.u64 	%rd35, [%r7+32];
	st.volatile.shared.u64 	[%r7], %rd35;
	ld.volatile.shared.u8 	%rs30, [%r6+4];
	st.volatile.shared.u8 	[%r6], %rs30;
$L__BB11_20:
	ld.volatile.shared.s8 	%rs31, [%r6];
	ld.volatile.shared.s8 	%rs32, [%r6+2];
	max.s16 	%rs33, %rs31, %rs32;
	and.b16  	%rs34, %rs33, 255;
	ld.volatile.shared.u8 	%rs35, [%r6+2];
	setp.ne.s16 	%p13, %rs34, %rs35;
	@%p13 bra 	$L__BB11_22;
	ld.volatile.shared.u64 	%rd36, [%r7+16];
	st.volatile.shared.u64 	[%r7], %rd36;
	ld.volatile.shared.u8 	%rs36, [%r6+2];
	st.volatile.shared.u8 	[%r6], %rs36;
$L__BB11_22:
	ld.volatile.shared.s8 	%rs37, [%r6];
	ld.volatile.shared.s8 	%rs38, [%r6+1];
	max.s16 	%rs39, %rs37, %rs38;
	and.b16  	%rs40, %rs39, 255;
	ld.volatile.shared.u8 	%rs41, [%r6+1];
	setp.ne.s16 	%p14, %rs40, %rs41;
	@%p14 bra 	$L__BB11_24;
	ld.volatile.shared.u64 	%rd37, [%r7+8];
	st.volatile.shared.u64 	[%r7], %rd37;
	ld.volatile.shared.u8 	%rs42, [%r6+1];
	st.volatile.shared.u8 	[%r6], %rs42;
$L__BB11_24:
	setp.ne.s32 	%p15, %r3, 0;
	@%p15 bra 	$L__BB11_26;
	ld.shared.u8 	%rs43, [sdata_i8];
	cvt.u64.u32 	%rd38, %r4;
	mov.u32 	%r20, %ctaid.y;
	cvt.u64.u32 	%rd39, %r20;
	mad.lo.s64 	%rd40, %rd10, %rd39, %rd38;
	cvta.to.global.u64 	%rd41, %rd7;
	add.s64 	%rd42, %rd41, %rd40;
	st.global.u8 	[%rd42], %rs43;
	ld.shared.u64 	%rd43, [%r2];
	cvta.to.global.u64 	%rd44, %rd8;
	shl.b64 	%rd45, %rd40, 3;
	add.s64 	%rd46, %rd44, %rd45;
	st.global.u64 	[%rd46], %rd43;
$L__BB11_26:
	ret;

}
	// .globl	contiguous_reduce4_i8
.visible .entry contiguous_reduce4_i8(
	.param .u64 .ptr .align 1 contiguous_reduce4_i8_param_0,
	.param .u64 .ptr .align 1 contiguous_reduce4_i8_param_1,
	.param .u64 .ptr .align 1 contiguous_reduce4_i8_param_2,
	.param .u64 .ptr .align 1 contiguous_reduce4_i8_param_3,
	.param .u64 .ptr .align 1 contiguous_reduce4_i8_param_4,
	.param .u64 contiguous_reduce4_i8_param_5,
	.param .u64 contiguous_reduce4_i8_param_6,
	.param .u64 contiguous_reduce4_i8_param_7
)
{
	.reg .pred 	%p<39>;
	.reg .b16 	%rs<23>;
	.reg .b32 	%r<201>;
	.reg .b64 	%rd<320>;

	ld.param.u64 	%rd147, [contiguous_reduce4_i8_param_3];
	ld.param.u64 	%rd148, [contiguous_reduce4_i8_param_4];
	ld.param.u64 	%rd145, [contiguous_reduce4_i8_param_5];
	ld.param.u64 	%rd146, [contiguous_reduce4_i8_param_6];
	ld.param.u64 	%rd149, [contiguous_reduce4_i8_param_7];
	cvta.to.global.u64 	%rd1, %rd148;
	cvta.to.global.u64 	%rd2, %rd147;
	mov.u32 	%r1, %ntid.x;
	mov.u32 	%r2, %ntid.y;
	mov.u32 	%r194, sdata_i8;
	mad.lo.s32 	%r3, %r1, %r2, %r194;
	mov.u32 	%r4, %tid.y;
	mov.u32 	%r5, %tid.x;
	mad.lo.s32 	%r78, %r4, %r1, %r5;
	mov.u32 	%r79, %ctaid.x;
	mad.lo.s32 	%r80, %r79, %r1, %r5;
	mov.u32 	%r6, %ctaid.y;
	mad.lo.s32 	%r81, %r6, %r2, %r4;
	add.s32 	%r8, %r194, %r78;
	mov.b16 	%rs13, 128;
	st.shared.u8 	[%r8], %rs13;
	cvt.u64.u32 	%rd151, %r81;
	cvt.u64.u32 	%rd3, %r80;
	mad.lo.s64 	%rd152, %rd146, %rd151, %rd3;
	shl.b32 	%r82, %r78, 3;
	add.s32 	%r83, %r3, %r82;
	st.shared.u64 	[%r83], %rd152;
	setp.le.u64 	%p1, %rd146, %rd3;
	setp.le.u64 	%p2, %rd149, %rd151;
	or.pred  	%p3, %p1, %p2;
	@%p3 bra 	$L__BB12_79;
	cvt.u32.u64 	%r84, %rd3;
	cvt.u32.u64 	%r85, %rd146;
	mad.lo.s32 	%r190, %r81, %r85, %r84;
	cvt.u32.u64 	%r10, %rd145;
	add.s32 	%r189, %r10, -1;
	setp.lt.s32 	%p4, %r189, 0;
	mov.b64 	%rd319, 0;
	@%p4 bra 	$L__BB12_59;
	setp.lt.u32 	%p5, %r189, 7;
	mov.b64 	%rd319, 0;
	@%p5 bra 	$L__BB12_30;
	add.s32 	%r185, %r10, -4;
	and.b32  	%r86, %r10, -8;
	neg.s32 	%r184, %r86;
	mov.b64 	%rd319, 0;
$L__BB12_4:
	.pragma "nounroll";
	add.s32 	%r17, %r185, 3;
	cvt.u64.u32 	%rd5, %r190;
	mul.wide.u32 	%rd157, %r17, 8;
	add.s64 	%rd158, %rd2, %rd157;
	ld.global.u64 	%rd6, [%rd158];
	and.b64  	%rd159, %rd6, -4294967296;
	setp.ne.s64 	%p6, %rd159, 0;
	@%p6 bra 	$L__BB12_6;
	cvt.u32.u64 	%r87, %rd6;
	cvt.u32.u64 	%r88, %rd5;
	div.u32 	%r89, %r88, %r87;
	mul.lo.s32 	%r90, %r89, %r87;
	sub.s32 	%r91, %r88, %r90;
	cvt.u64.u32 	%rd284, %r89;
	cvt.u64.u32 	%rd285, %r91;
	bra.uni 	$L__BB12_7;
$L__BB12_6:
	div.s64 	%rd284, %rd5, %rd6;
	mul.lo.s64 	%rd160, %rd284, %rd6;
	sub.s64 	%rd285, %rd5, %rd160;
$L__BB12_7:
	add.s64 	%rd162, %rd1, %rd157;
	ld.global.u64 	%rd163, [%rd162];
	mad.lo.s64 	%rd13, %rd163, %rd285, %rd319;
	add.s32 	%r18, %r185, 2;
	and.b64  	%rd14, %rd284, 4294967295;
	mul.wide.u32 	%rd164, %r18, 8;
	add.s64 	%rd165, %rd2, %rd164;
	ld.global.u64 	%rd15, [%rd165];
	and.b64  	%rd166, %rd15, -4294967296;
	setp.ne.s64 	%p7, %rd166, 0;
	@%p7 bra 	$L__BB12_9;
	cvt.u32.u64 	%r92, %rd15;
	cvt.u32.u64 	%r93, %rd14;
	div.u32 	%r94, %r93, %r92;
	mul.lo.s32 	%r95, %r94, %r92;
	sub.s32 	%r96, %r93, %r95;
	cvt.u64.u32 	%rd286, %r94;
	cvt.u64.u32 	%rd287, %r96;
	bra.uni 	$L__BB12_10;
$L__BB12_9:
	div.s64 	%rd286, %rd14, %rd15;
	mul.lo.s64 	%rd167, %rd286, %rd15;
	sub.s64 	%rd287, %rd14, %rd167;
$L__BB12_10:
	add.s64 	%rd169, %rd1, %rd164;
	ld.global.u64 	%rd170, [%rd169];
	mad.lo.s64 	%rd22, %rd170, %rd287, %rd13;
	add.s32 	%r19, %r185, 1;
	and.b64  	%rd23, %rd286, 4294967295;
	mul.wide.u32 	%rd171, %r19, 8;
	add.s64 	%rd172, %rd2, %rd171;
	ld.global.u64 	%rd24, [%rd172];
	and.b64  	%rd173, %rd24, -4294967296;
	setp.ne.s64 	%p8, %rd173, 0;
	@%p8 bra 	$L__BB12_12;
	cvt.u32.u64 	%r97, %rd24;
	cvt.u32.u64 	%r98, %rd23;
	div.u32 	%r99, %r98, %r97;
	mul.lo.s32 	%r100, %r99, %r97;
	sub.s32 	%r101, %r98, %r100;
	cvt.u64.u32 	%rd288, %r99;
	cvt.u64.u32 	%rd289, %r101;
	bra.uni 	$L__BB12_13;
$L__BB12_12:
	div.s64 	%rd288, %rd23, %rd24;
	mul.lo.s64 	%rd174, %rd288, %rd24;
	sub.s64 	%rd289, %rd23, %rd174;
$L__BB12_13:
	add.s64 	%rd176, %rd1, %rd171;
	ld.global.u64 	%rd177, [%rd176];
	mad.lo.s64 	%rd31, %rd177, %rd289, %rd22;
	add.s32 	%r20, %r185, -4;
	and.b64  	%rd32, %rd288, 4294967295;
	mul.wide.u32 	%rd178, %r185, 8;
	add.s64 	%rd179, %rd2, %rd178;
	ld.global.u64 	%rd33, [%rd179];
	and.b64  	%rd180, %rd33, -4294967296;
	setp.ne.s64 	%p9, %rd180, 0;
	@%p9 bra 	$L__BB12_15;
	cvt.u32.u64 	%r102, %rd33;
	cvt.u32.u64 	%r103, %rd32;
	div.u32 	%r104, %r103, %r102;
	mul.lo.s32 	%r105, %r104, %r102;
	sub.s32 	%r106, %r103, %r105;
	cvt.u64.u32 	%rd290, %r104;
	cvt.u64.u32 	%rd291, %r106;
	bra.uni 	$L__BB12_16;
$L__BB12_15:
	div.s64 	%rd290, %rd32, %rd33;
	mul.lo.s64 	%rd181, %rd290, %rd33;
	sub.s64 	%rd291, %rd32, %rd181;
$L__BB12_16:
	add.s64 	%rd183, %rd1, %rd178;
	ld.global.u64 	%rd184, [%rd183];
	mad.lo.s64 	%rd40, %rd184, %rd291, %rd31;
	add.s32 	%r21, %r185, -1;
	and.b64  	%rd41, %rd290, 4294967295;
	mul.wide.u32 	%rd185, %r21, 8;
	add.s64 	%rd186, %rd2, %rd185;
	ld.global.u64 	%rd42, [%rd186];
	and.b64  	%rd187, %rd42, -4294967296;
	setp.ne.s64 	%p10, %rd187, 0;
	@%p10 bra 	$L__BB12_18;
	cvt.u32.u64 	%r107, %rd42;
	cvt.u32.u64 	%r108, %rd41;
	div.u32 	%r109, %r108, %r107;
	mul.lo.s32 	%r110, %r109, %r107;
	sub.s32 	%r111, %r108, %r110;
	cvt.u64.u32 	%rd292, %r109;
	cvt.u64.u32 	%rd293, %r111;
	bra.uni 	$L__BB12_19;
$L__BB12_18:
	div.s64 	%rd292, %rd41, %rd42;
	mul.lo.s64 	%rd188, %rd292, %rd42;
	sub.s64 	%rd293, %rd41, %rd188;
$L__BB12_19:
	add.s64 	%rd190, %rd1, %rd185;
	ld.global.u64 	%rd191, [%rd190];
	mad.lo.s64 	%rd49, %rd191, %rd293, %rd40;
	add.s32 	%r22, %r185, -2;
	and.b64  	%rd50, %rd292, 4294967295;
	mul.wide.u32 	%rd192, %r22, 8;
	add.s64 	%rd193, %rd2, %rd192;
	ld.global.u64 	%rd51, [%rd193];
	and.b64  	%rd194, %rd51, -4294967296;
	setp.ne.s64 	%p11, %rd194, 0;
	@%p11 bra 	$L__BB12_21;
	cvt.u32.u64 	%r112, %rd51;
	cvt.u32.u64 	%r113, %rd50;
	div.u32 	%r114, %r113, %r112;
	mul.lo.s32 	%r115, %r114, %r112;
	sub.s32 	%r116, %r113, %r115;
	cvt.u64.u32 	%rd294, %r114;
	cvt.u64.u32 	%rd295, %r116;
	bra.uni 	$L__BB12_22;
$L__BB12_21:
	div.s64 	%rd294, %rd50, %rd51;
	mul.lo.s64 	%rd195, %rd294, %rd51;
	sub.s64 	%rd295, %rd50, %rd195;
$L__BB12_22:
	add.s64 	%rd197, %rd1, %rd192;
	ld.global.u64 	%rd198, [%rd197];
	mad.lo.s64 	%rd58, %rd198, %rd295, %rd49;
	add.s32 	%r23, %r185, -3;
	and.b64  	%rd59, %rd294, 4294967295;
	mul.wide.u32 	%rd199, %r23, 8;
	add.s64 	%rd200, %rd2, %rd199;
	ld.global.u64 	%rd60, [%rd200];
	and.b64  	%rd201, %rd60, -4294967296;
	setp.ne.s64 	%p12, %rd201, 0;
	@%p12 bra 	$L__BB12_24;
	cvt.u32.u64 	%r117, %rd60;
	cvt.u32.u64 	%r118, %rd59;
	div.u32 	%r119, %r118, %r117;
	mul.lo.s32 	%r120, %r119, %r117;
	sub.s32 	%r121, %r118, %r120;
	cvt.u64.u32 	%rd296, %r119;
	cvt.u64.u32 	%rd297, %r121;
	bra.uni 	$L__BB12_25;
$L__BB12_24:
	div.s64 	%rd296, %rd59, %rd60;
	mul.lo.s64 	%rd202, %rd296, %rd60;
	sub.s64 	%rd297, %rd59, %rd202;
$L__BB12_25:
	add.s64 	%rd204, %rd1, %rd199;
	ld.global.u64 	%rd205, [%rd204];
	mad.lo.s64 	%rd67, %rd205, %rd297, %rd58;
	and.b64  	%rd68, %rd296, 4294967295;
	mul.wide.u32 	%rd206, %r20, 8;
	add.s64 	%rd207, %rd2, %rd206;
	ld.global.u64 	%rd69, [%rd207];
	and.b64  	%rd208, %rd69, -4294967296;
	setp.ne.s64 	%p13, %rd208, 0;
	@%p13 bra 	$L__BB12_27;
	cvt.u32.u64 	%r122, %rd69;
	cvt.u32.u64 	%r123, %rd68;
	div.u32 	%r124, %r123, %r122;
	mul.lo.s32 	%r125, %r124, %r122;
	sub.s32 	%r126, %r123, %r125;
	cvt.u64.u32 	%rd298, %r124;
	cvt.u64.u32 	%rd299, %r126;
	bra.uni 	$L__BB12_28;
$L__BB12_27:
	div.s64 	%rd298, %rd68, %rd69;
	mul.lo.s64 	%rd209, %rd298, %rd69;
	sub.s64 	%rd299, %rd68, %rd209;
$L__BB12_28:
	add.s64 	%rd211, %rd1, %rd206;
	ld.global.u64 	%rd212, [%rd211];
	mad.lo.s64 	%rd319, %rd212, %rd299, %rd67;
	cvt.u32.u64 	%r190, %rd298;
	add.s32 	%r185, %r185, -8;
	add.s32 	%r184, %r184, 8;
	setp.ne.s32 	%p14, %r184, 0;
	@%p14 bra 	$L__BB12_4;
	add.s32 	%r189, %r185, 3;
$L__BB12_30:
	and.b32  	%r30, %r10, 7;
	setp.eq.s32 	%p15, %r30, 0;
	@%p15 bra 	$L__BB12_59;
	setp.lt.u32 	%p16, %r30, 4;
	@%p16 bra 	$L__BB12_45;
	mul.wide.u32 	%rd214, %r189, 8;
	add.s64 	%rd215, %rd2, %rd214;
	ld.global.u64 	%rd79, [%rd215];
	and.b64  	%rd216, %rd79, -4294967296;
	setp.ne.s64 	%p17, %rd216, 0;
	@%p17 bra 	$L__BB12_34;
	cvt.u32.u64 	%r127, %rd79;
	div.u32 	%r128, %r190, %r127;
	mul.lo.s32 	%r129, %r128, %r127;
	sub.s32 	%r130, %r190, %r129;
	cvt.u64.u32 	%rd302, %r128;
	cvt.u64.u32 	%rd303, %r130;
	bra.uni 	$L__BB12_35;
$L__BB12_34:
	cvt.u64.u32 	%rd217, %r190;
	div.s64 	%rd302, %rd217, %rd79;
	mul.lo.s64 	%rd218, %rd302, %rd79;
	sub.s64 	%rd303, %rd217, %rd218;
$L__BB12_35:
	add.s64 	%rd220, %rd1, %rd214;
	ld.global.u64 	%rd221, [%rd220];
	mad.lo.s64 	%rd86, %rd221, %rd303, %rd319;
	add.s32 	%r31, %r189, -1;
	and.b64  	%rd87, %rd302, 4294967295;
	mul.wide.u32 	%rd222, %r31, 8;
	add.s64 	%rd223, %rd2, %rd222;
	ld.global.u64 	%rd88, [%rd223];
	and.b64  	%rd224, %rd88, -4294967296;
	setp.ne.s64 	%p18, %rd224, 0;
	@%p18 bra 	$L__BB12_37;
	cvt.u32.u64 	%r131, %rd88;
	cvt.u32.u64 	%r132, %rd87;
	div.u32 	%r133, %r132, %r131;
	mul.lo.s32 	%r134, %r133, %r131;
	sub.s32 	%r135, %r132, %r134;
	cvt.u64.u32 	%rd304, %r133;
	cvt.u64.u32 	%rd305, %r135;
	bra.uni 	$L__BB12_38;
$L__BB12_37:
	div.s64 	%rd304, %rd87, %rd88;
	mul.lo.s64 	%rd225, %rd304, %rd88;
	sub.s64 	%rd305, %rd87, %rd225;
$L__BB12_38:
	add.s64 	%rd227, %rd1, %rd222;
	ld.global.u64 	%rd228, [%rd227];
	mad.lo.s64 	%rd95, %rd228, %rd305, %rd86;
	add.s32 	%r32, %r189, -2;
	and.b64  	%rd96, %rd304, 4294967295;
	mul.wide.u32 	%rd229, %r32, 8;
	add.s64 	%rd230, %rd2, %rd229;
	ld.global.u64 	%rd97, [%rd230];
	and.b64  	%rd231, %rd97, -4294967296;
	setp.ne.s64 	%p19, %rd231, 0;
	@%p19 bra 	$L__BB12_40;
	cvt.u32.u64 	%r136, %rd97;
	cvt.u32.u64 	%r137, %rd96;
	div.u32 	%r138, %r137, %r136;
	mul.lo.s32 	%r139, %r138, %r136;
	sub.s32 	%r140, %r137, %r139;
	cvt.u64.u32 	%rd306, %r138;
	cvt.u64.u32 	%rd307, %r140;
	bra.uni 	$L__BB12_41;
$L__BB12_40:
	div.s64 	%rd306, %rd96, %rd97;
	mul.lo.s64 	%rd232, %rd306, %rd97;
	sub.s64 	%rd307, %rd96, %rd232;
$L__BB12_41:
	add.s64 	%rd234, %rd1, %rd229;
	ld.global.u64 	%rd235, [%rd234];
	mad.lo.s64 	%rd104, %rd235, %rd307, %rd95;
	add.s32 	%r33, %r189, -3;
	and.b64  	%rd105, %rd306, 4294967295;
	mul.wide.u32 	%rd236, %r33, 8;
	add.s64 	%rd237, %rd2, %rd236;
	ld.global.u64 	%rd106, [%rd237];
	and.b64  	%rd238, %rd106, -4294967296;
	setp.ne.s64 	%p20, %rd238, 0;
	@%p20 bra 	$L__BB12_43;
	cvt.u32.u64 	%r141, %rd106;
	cvt.u32.u64 	%r142, %rd105;
	div.u32 	%r143, %r142, %r141;
	mul.lo.s32 	%r144, %r143, %r141;
	sub.s32 	%r145, %r142, %r144;
	cvt.u64.u32 	%rd308, %r143;
	cvt.u64.u32 	%rd309, %r145;
	bra.uni 	$L__BB12_44;
$L__BB12_43:
	div.s64 	%rd308, %rd105, %rd106;
	mul.lo.s64 	%rd239, %rd308, %rd106;
	sub.s64 	%rd309, %rd105, %rd239;
$L__BB12_44:
	add.s64 	%rd241, %rd1, %rd236;
	ld.global.u64 	%rd242, [%rd241];
	mad.lo.s64 	%rd319, %rd242, %rd309, %rd104;
	cvt.u32.u64 	%r190, %rd308;
	add.s32 	%r189, %r189, -4;
$L__BB12_45:
	and.b32  	%r38, %r10, 3;
	setp.eq.s32 	%p21, %r38, 0;
	@%p21 bra 	$L__BB12_59;
	setp.eq.s32 	%p22, %r38, 1;
	@%p22 bra 	$L__BB12_54;
	mul.wide.u32 	%rd244, %r189, 8;
	add.s64 	%rd245, %rd2, %rd244;
	ld.global.u64 	%rd116, [%rd245];
	and.b64  	%rd246, %rd116, -4294967296;
	setp.ne.s64 	%p23, %rd246, 0;
	@%p23 bra 	$L__BB12_49;
	cvt.u32.u64 	%r146, %rd116;
	div.u32 	%r147, %r190, %r146;
	mul.lo.s32 	%r148, %r147, %r146;
	sub.s32 	%r149, %r190, %r148;
	cvt.u64.u32 	%rd312, %r147;
	cvt.u64.u32 	%rd313, %r149;
	bra.uni 	$L__BB12_50;
$L__BB12_49:
	cvt.u64.u32 	%rd247, %r190;
	div.s64 	%rd312, %rd247, %rd116;
	mul.lo.s64 	%rd248, %rd312, %rd116;
	sub.s64 	%rd313, %rd247, %rd248;
$L__BB12_50:
	add.s64 	%rd250, %rd1, %rd244;
	ld.global.u64 	%rd251, [%rd250];
	mad.lo.s64 	%rd123, %rd251, %rd313, %rd319;
	add.s32 	%r39, %r189, -1;
	and.b64  	%rd124, %rd312, 4294967295;
	mul.wide.u32 	%rd252, %r39, 8;
	add.s64 	%rd253, %rd2, %rd252;
	ld.global.u64 	%rd125, [%rd253];
	and.b64  	%rd254, %rd125, -4294967296;
	setp.ne.s64 	%p24, %rd254, 0;
	@%p24 bra 	$L__BB12_52;
	cvt.u32.u64 	%r150, %rd125;
	cvt.u32.u64 	%r151, %rd124;
	div.u32 	%r152, %r151, %r150;
	mul.lo.s32 	%r153, %r152, %r150;
	sub.s32 	%r154, %r151, %r153;
	cvt.u64.u32 	%rd314, %r152;
	cvt.u64.u32 	%rd315, %r154;
	bra.uni 	$L__BB12_53;
$L__BB12_52:
	div.s64 	%rd314, %rd124, %rd125;
	mul.lo.s64 	%rd255, %rd314, %rd125;
	sub.s64 	%rd315, %rd124, %rd255;
$L__BB12_53:
	add.s64 	%rd257, %rd1, %rd252;
	ld.global.u64 	%rd258, [%rd257];
	mad.lo.s64 	%rd319, %rd258, %rd315, %rd123;
	cvt.u32.u64 	%r190, %rd314;
	add.s32 	%r189, %r189, -2;
$L__BB12_54:
	and.b32  	%r155, %r10, 1;
	setp.eq.b32 	%p25, %r155, 1;
	not.pred 	%p26, %p25;
	@%p26 bra 	$L__BB12_59;
	cvt.u64.u32 	%rd135, %r190;
	mul.wide.u32 	%rd259, %r189, 8;
	add.s64 	%rd260, %rd2, %rd259;
	ld.global.u64 	%rd136, [%rd260];
	and.b64  	%rd261, %rd136, -4294967296;
	setp.ne.s64 	%p27, %rd261, 0;
	@%p27 bra 	$L__BB12_57;
	cvt.u32.u64 	%r156, %rd136;
	cvt.u32.u64 	%r157, %rd135;
	rem.u32 	%r158, %r157, %r156;
	cvt.u64.u32 	%rd318, %r158;
	bra.uni 	$L__BB12_58;
$L__BB12_57:
	rem.s64 	%rd318, %rd135, %rd136;
$L__BB12_58:
	add.s64 	%rd263, %rd1, %rd259;
	ld.global.u64 	%rd264, [%rd263];
	mad.lo.s64 	%rd319, %rd264, %rd318, %rd319;
$L__BB12_59:
	ld.param.u64 	%rd282, [contiguous_reduce4_i8_param_2];
	cvta.to.global.u64 	%rd265, %rd282;
	add.s64 	%rd266, %rd265, %rd319;
	ld.global.u8 	%rs14, [%rd266];
	st.shared.u8 	[%r8], %rs14;
	bar.sync 	0;
	setp.ne.s32 	%p28, %r4, 0;
	@%p28 bra 	$L__BB12_79;
	setp.lt.u32 	%p29, %r2, 2;
	add.s32 	%r44, %r194, %r5;
	shl.b32 	%r160, %r5, 3;
	add.s32 	%r45, %r3, %r160;
	@%p29 bra 	$L__BB12_78;
	add.s32 	%r46, %r2, -1;
	add.s32 	%r162, %r2, -2;
	and.b32  	%r47, %r46, 3;
	setp.lt.u32 	%p30, %r162, 3;
	mov.b32 	%r197, 1;
	@%p30 bra 	$L__BB12_73;
	and.b32  	%r165, %r46, -4;
	neg.s32 	%r196, %r165;
	add.s32 	%r166, %r2, 8;
	mad.lo.s32 	%r49, %r1, %r166, %r160;
	shl.b32 	%r50, %r1, 5;
	shl.b32 	%r51, %r1, 2;
	shl.b32 	%r52, %r1, 1;
	mul.lo.s32 	%r53, %r1, 3;
	add.s32 	%r168, %r2, 16;
	mad.lo.s32 	%r54, %r1, %r168, %r160;
	add.s32 	%r169, %r2, 24;
	mad.lo.s32 	%r55, %r1, %r169, %r160;
	add.s32 	%r170, %r2, 32;
	mad.lo.s32 	%r56, %r1, %r170, %r160;
	mov.b32 	%r195, 0;
	mov.u32 	%r193, %r44;
$L__BB12_63:
	ld.shared.s8 	%rs21, [%r44];
	add.s32 	%r171, %r193, %r1;
	ld.shared.s8 	%rs2, [%r171];
	setp.lt.s16 	%p31, %rs2, %rs21;
	@%p31 bra 	$L__BB12_65;
	st.shared.u8 	[%r44], %rs2;
	add.s32 	%r172, %r194, %r49;
	ld.shared.u64 	%rd267, [%r172];
	st.shared.u64 	[%r45], %rd267;
	ld.shared.u8 	%rs21, [%r44];
$L__BB12_65:
	add.s32 	%r173, %r193, %r52;
	ld.shared.s8 	%rs5, [%r173];
	cvt.s16.s8 	%rs15, %rs21;
	setp.lt.s16 	%p32, %rs5, %rs15;
	@%p32 bra 	$L__BB12_67;
	st.shared.u8 	[%r44], %rs5;
	add.s32 	%r174, %r194, %r54;
	ld.shared.u64 	%rd268, [%r174];
	st.shared.u64 	[%r45], %rd268;
	ld.shared.u8 	%rs21, [%r44];
$L__BB12_67:
	add.s32 	%r175, %r193, %r53;
	ld.shared.s8 	%rs8, [%r175];
	cvt.s16.s8 	%rs16, %rs21;
	setp.lt.s16 	%p33, %rs8, %rs16;
	@%p33 bra 	$L__BB12_69;
	st.shared.u8 	[%r44], %rs8;
	add.s32 	%r176, %r194, %r55;
	ld.shared.u64 	%rd269, [%r176];
	st.shared.u64 	[%r45], %rd269;
	ld.shared.u8 	%rs21, [%r44];
$L__BB12_69:
	add.s32 	%r193, %r193, %r51;
	ld.shared.s8 	%rs11, [%r193];
	cvt.s16.s8 	%rs17, %rs21;
	setp.lt.s16 	%p34, %rs11, %rs17;
	@%p34 bra 	$L__BB12_71;
	st.shared.u8 	[%r44], %rs11;
	add.s32 	%r177, %r194, %r56;
	ld.shared.u64 	%rd270, [%r177];
	st.shared.u64 	[%r45], %rd270;
$L__BB12_71:
	add.s32 	%r196, %r196, 4;
	add.s32 	%r195, %r195, 4;
	add.s32 	%r194, %r194, %r50;
	setp.ne.s32 	%p35, %r196, 0;
	@%p35 bra 	$L__BB12_63;
	add.s32 	%r197, %r195, 1;
$L__BB12_73:
	setp.eq.s32 	%p36, %r47, 0;
	@%p36 bra 	$L__BB12_78;
	shl.b32 	%r178, %r197, 3;
	add.s32 	%r179, %r2, %r178;
	mad.lo.s32 	%r181, %r1, %r179, %r160;
	mov.u32 	%r182, sdata_i8;
	add.s32 	%r200, %r182, %r181;
	shl.b32 	%r68, %r1, 3;
	mad.lo.s32 	%r183, %r1, %r197, %r5;
	add.s32 	%r199, %r182, %r183;
	neg.s32 	%r198, %r47;
$L__BB12_75:
	.pragma "nounroll";
	ld.shared.s8 	%rs18, [%r44];
	ld.shared.s8 	%rs12, [%r199];
	setp.lt.s16 	%p37, %rs12, %rs18;
	@%p37 bra 	$L__BB12_77;
	st.shared.u8 	[%r44], %rs12;
	ld.shared.u64 	%rd271, [%r200];
	st.shared.u64 	[%r45], %rd271;
$L__BB12_77:
	add.s32 	%r200, %r200, %r68;
	add.s32 	%r199, %r199, %r1;
	add.s32 	%r198, %r198, 1;
	setp.ne.s32 	%p38, %r198, 0;
	@%p38 bra 	$L__BB12_75;
$L__BB12_78:
	ld.param.u64 	%rd281, [contiguous_reduce4_i8_param_1];
	ld.param.u64 	%rd280, [contiguous_reduce4_i8_param_0];
	ld.shared.u64 	%rd272, [%r45];
	cvt.u64.u32 	%rd273, %r6;
	mad.lo.s64 	%rd274, %rd146, %rd273, %rd3;
	cvta.to.global.u64 	%rd275, %rd281;
	shl.b64 	%rd276, %rd274, 3;
	add.s64 	%rd277, %rd275, %rd276;
	st.global.u64 	[%rd277], %rd272;
	ld.shared.u8 	%rs19, [%r44];
	cvta.to.global.u64 	%rd278, %rd280;
	add.s64 	%rd279, %rd278, %rd274;
	st.global.u8 	[%rd279], %rs19;
$L__BB12_79:
	ret;

}
	// .globl	contiguous_reduce44_i8
.visible .entry contiguous_reduce44_i8(
	.param .u64 .ptr .align 1 contiguous_reduce44_i8_param_0,
	.param .u64 .ptr .align 1 contiguous_reduce44_i8_param_1,
	.param .u64 .ptr .align 1 contiguous_reduce44_i8_param_2,
	.param .u64 .ptr .align 1 contiguous_reduce44_i8_param_3,
	.param .u64 contiguous_reduce44_i8_param_4,
	.param .u64 contiguous_reduce44_i8_param_5,
	.param .u64 contiguous_reduce44_i8_param_6
)
{
	.reg .pred 	%p<15>;
	.reg .b16 	%rs<23>;
	.reg .b32 	%r<86>;
	.reg .b64 	%rd<30>;

	ld.param.u64 	%rd2, [contiguous_reduce44_i8_param_0];
	ld.param.u64 	%rd3, [contiguous_reduce44_i8_param_1];
	ld.param.u64 	%rd4, [contiguous_reduce44_i8_param_2];
	ld.param.u64 	%rd5, [contiguous_reduce44_i8_param_3];
	ld.param.u64 	%rd6, [contiguous_reduce44_i8_param_5];
	ld.param.u64 	%rd7, [contiguous_reduce44_i8_param_6];
	mov.u32 	%r1, %ntid.x;
	mov.u32 	%r2, %ntid.y;
	mov.u32 	%r3, %tid.y;
	mov.u32 	%r4, %tid.x;
	mad.lo.s32 	%r5, %r3, %r1, %r4;
	mov.u32 	%r43, %ctaid.x;
	mad.lo.s32 	%r44, %r43, %r1, %r4;
	mov.u32 	%r6, %ctaid.y;
	mad.lo.s32 	%r45, %r6, %r2, %r3;
	mov.u32 	%r79, sdata_i8;
	add.s32 	%r8, %r79, %r5;
	mov.b16 	%rs13, 128;
	st.shared.u8 	[%r8], %rs13;
	cvt.u64.u32 	%rd1, %r44;
	setp.le.u64 	%p1, %rd6, %rd1;
	cvt.u64.u32 	%rd9, %r45;
	setp.le.u64 	%p2, %rd7, %rd9;
	or.pred  	%p3, %p1, %p2;
	@%p3 bra 	$L__BB13_21;
	mad.lo.s32 	%r9, %r1, %r2, %r79;
	cvt.u32.u64 	%r48, %rd1;
	cvta.to.global.u64 	%rd10, %rd4;
	cvta.to.global.u64 	%rd11, %rd5;
	cvt.u32.u64 	%r49, %rd6;
	mad.lo.s32 	%r50, %r45, %r49, %r48;
	cvt.u64.u32 	%rd12, %r50;
	add.s64 	%rd13, %rd10, %rd12;
	ld.global.u8 	%rs14, [%rd13];
	st.shared.u8 	[%r8], %rs14;
	mul.wide.u32 	%rd14, %r50, 8;
	add.s64 	%rd15, %rd11, %rd14;
	ld.global.u64 	%rd16, [%rd15];
	shl.b32 	%r51, %r5, 3;
	add.s32 	%r52, %r9, %r51;
	st.shared.u64 	[%r52], %rd16;
	bar.sync 	0;
	setp.ne.s32 	%p4, %r3, 0;
	@%p4 bra 	$L__BB13_21;
	setp.lt.u32 	%p5, %r2, 2;
	add.s32 	%r10, %r79, %r4;
	shl.b32 	%r54, %r4, 3;
	add.s32 	%r11, %r9, %r54;
	@%p5 bra 	$L__BB13_20;
	add.s32 	%r12, %r2, -1;
	add.s32 	%r56, %r2, -2;
	and.b32  	%r13, %r12, 3;
	setp.lt.u32 	%p6, %r56, 3;
	mov.b32 	%r82, 1;
	@%p6 bra 	$L__BB13_15;
	and.b32  	%r59, %r12, -4;
	neg.s32 	%r81, %r59;
	add.s32 	%r60, %r2, 8;
	mad.lo.s32 	%r15, %r1, %r60, %r54;
	shl.b32 	%r16, %r1, 5;
	shl.b32 	%r17, %r1, 2;
	shl.b32 	%r18, %r1, 1;
	mul.lo.s32 	%r19, %r1, 3;
	add.s32 	%r62, %r2, 16;
	mad.lo.s32 	%r20, %r1, %r62, %r54;
	add.s32 	%r63, %r2, 24;
	mad.lo.s32 	%r21, %r1, %r63, %r54;
	add.s32 	%r64, %r2, 32;
	mad.lo.s32 	%r22, %r1, %r64, %r54;
	mov.b32 	%r80, 0;
	mov.u32 	%r78, %r10;
$L__BB13_5:
	ld.shared.s8 	%rs21, [%r10];
	add.s32 	%r65, %r78, %r1;
	ld.shared.s8 	%rs2, [%r65];
	setp.lt.s16 	%p7, %rs2, %rs21;
	@%p7 bra 	$L__BB13_7;
	st.shared.u8 	[%r10], %rs2;
	add.s32 	%r66, %r79, %r15;
	ld.shared.u64 	%rd17, [%r66];
	st.shared.u64 	[%r11], %rd17;
	ld.shared.u8 	%rs21, [%r10];
$L__BB13_7:
	add.s32 	%r67, %r78, %r18;
	ld.shared.s8 	%rs5, [%r67];
	cvt.s16.s8 	%rs15, %rs21;
	setp.lt.s16 	%p8, %rs5, %rs15;
	@%p8 bra 	$L__BB13_9;
	st.shared.u8 	[%r10], %rs5;
	add.s32 	%r68, %r79, %r20;
	ld.shared.u64 	%rd18, [%r68];
	st.shared.u64 	[%r11], %rd18;
	ld.shared.u8 	%rs21, [%r10];
$L__BB13_9:
	add.s32 	%r69, %r78, %r19;
	ld.shared.s8 	%rs8, [%r69];
	cvt.s16.s8 	%rs16, %rs21;
	setp.lt.s16 	%p9, %rs8, %rs16;
	@%p9 bra 	$L__BB13_11;
	st.shared.u8 	[%r10], %rs8;
	add.s32 	%r70, %r79, %r21;
	ld.shared.u64 	%rd19, [%r70];
	st.shared.u64 	[%r11], %rd19;
	ld.shared.u8 	%rs21, [%r10];
$L__BB13_11:
	add.s32 	%r78, %r78, %r17;
	ld.shared.s8 	%rs11, [%r78];
	cvt.s16.s8 	%rs17, %rs21;
	setp.lt.s16 	%p10, %rs11, %rs17;
	@%p10 bra 	$L__BB13_13;
	st.shared.u8 	[%r10], %rs11;
	add.s32 	%r71, %r79, %r22;
	ld.shared.u64 	%rd20, [%r71];
	st.shared.u64 	[%r11], %rd20;
$L__BB13_13:
	add.s32 	%r81, %r81, 4;
	add.s32 	%r80, %r80, 4;
	add.s32 	%r79, %r79, %r16;
	setp.ne.s32 	%p11, %r81, 0;
	@%p11 bra 	$L__BB13_5;
	add.s32 	%r82, %r80, 1;
$L__BB13_15:
	setp.eq.s32 	%p12, %r13, 0;
	@%p12 bra 	$L__BB13_20;
	shl.b32 	%r72, %r82, 3;
	add.s32 	%r73, %r2, %r72;
	mad.lo.s32 	%r75, %r1, %r73, %r54;
	mov.u32 	%r76, sdata_i8;
	add.s32 	%r85, %r76, %r75;
	shl.b32 	%r34, %r1, 3;
	mad.lo.s32 	%r77, %r1, %r82, %r4;
	add.s32 	%r84, %r76, %r77;
	neg.s32 	%r83, %r13;
$L__BB13_17:
	.pragma "nounroll";
	ld.shared.s8 	%rs18, [%r10];
	ld.shared.s8 	%rs12, [%r84];
	setp.lt.s16 	%p13, %rs12, %rs18;
	@%p13 bra 	$L__BB13_19;
	st.shared.u8 	[%r10], %rs12;
	ld.shared.u64 	%rd21, [%r85];
	st.shared.u64 	[%r11], %rd21;
$L__BB13_19:
	add.s32 	%r85, %r85, %r34;
	add.s32 	%r84, %r84, %r1;
	add.s32 	%r83, %r83, 1;
	setp.ne.s32 	%p14, %r83, 0;
	@%p14 bra 	$L__BB13_17;
$L__BB13_20:
	ld.shared.u64 	%rd22, [%r11];
	cvt.u64.u32 	%rd23, %r6;
	mad.lo.s64 	%rd24, %rd6, %rd23, %rd1;
	cvta.to.global.u64 	%rd25, %rd3;
	shl.b64 	%rd26, %rd24, 3;
	add.s64 	%rd27, %rd25, %rd26;
	st.global.u64 	[%rd27], %rd22;
	ld.shared.u8 	%rs19, [%r10];
	cvta.to.global.u64 	%rd28, %rd2;
	add.s64 	%rd29, %rd28, %rd24;
	st.global.u8 	[%rd29], %rs19;
$L__BB13_21:
	ret;

}
	// .globl	contiguous_reduce_i16
.visible .entry contiguous_reduce_i16(
	.param .u64 .ptr .align 1 contiguous_reduce_i16_param_0,
	.param .u64 .ptr .align 1 contiguous_reduce_i16_param_1,
	.param .u64 .ptr .align 1 contiguous_reduce_i16_param_2,
	.param .u64 contiguous_reduce_i16_param_3
)
{
	.reg .pred 	%p<16>;
	.reg .b16 	%rs<38>;
	.reg .b32 	%r<22>;
	.reg .b64 	%rd<28>;

	ld.param.u64 	%rd4, [contiguous_reduce_i16_param_0];
	ld.param.u64 	%rd5, [contiguous_reduce_i16_param_1];
	ld.param.u64 	%rd7, [contiguous_reduce_i16_param_2];
	ld.param.u64 	%rd6, [contiguous_reduce_i16_param_3];
	cvta.to.global.u64 	%rd1, %rd7;
	mov.u32 	%r21, %ntid.x;
	shl.b32 	%r9, %r21, 1;
	mov.u32 	%r10, sdata_i16;
	add.s32 	%r2, %r10, %r9;
	mov.u32 	%r3, %tid.x;
	mov.u32 	%r4, %ctaid.x;
	mul.lo.s32 	%r11, %r4, %r21;
	shl.b32 	%r12, %r11, 1;
	add.s32 	%r13, %r12, %r3;
	cvt.u64.u32 	%rd2, %r13;
	shl.b32 	%r14, %r3, 3;
	add.s32 	%r5, %r2, %r14;
	st.shared.u64 	[%r5], %rd2;
	shl.b32 	%r15, %r3, 1;
	add.s32 	%r6, %r10, %r15;
	mov.b16 	%rs4, -32768;
	st.shared.u16 	[%r6], %rs4;
	add.s32 	%r16, %r13, %r21;
	cvt.u64.u32 	%rd3, %r16;
	setp.le.u64 	%p1, %rd6, %rd3;
	@%p1 bra 	$L__BB14_4;
	shl.b64 	%rd10, %rd2, 1;
	add.s64 	%rd11, %rd1, %rd10;
	ld.global.u16 	%rs1, [%rd11];
	shl.b64 	%rd12, %rd3, 1;
	add.s64 	%rd13, %rd1, %rd12;
	ld.global.u16 	%rs2, [%rd13];
	setp.lt.s16 	%p3, %rs2, %rs1;
	@%p3 bra 	$L__BB14_3;
	st.shared.u16 	[%r6], %rs2;
	st.shared.u64 	[%r5], %rd3;
	bra.uni 	$L__BB14_6;
$L__BB14_3:
	st.shared.u16 	[%r6], %rs1;
	bra.uni 	$L__BB14_6;
$L__BB14_4:
	setp.le.u64 	%p2, %rd6, %rd2;
	@%p2 bra 	$L__BB14_6;
	shl.b64 	%rd8, %rd2, 1;
	add.s64 	%rd9, %rd1, %rd8;
	ld.global.u16 	%rs5, [%rd9];
	st.shared.u16 	[%r6], %rs5;
$L__BB14_6:
	bar.sync 	0;
	setp.lt.u32 	%p4, %r21, 66;
	@%p4 bra 	$L__BB14_11;
$L__BB14_7:
	mov.u32 	%r7, %r21;
	shr.u32 	%r21, %r7, 1;
	setp.ge.u32 	%p5, %r3, %r21;
	@%p5 bra 	$L__BB14_10;
	ld.shared.u16 	%rs6, [%r6];
	and.b32  	%r17, %r7, 2046;
	add.s32 	%r18, %r6, %r17;
	ld.shared.u16 	%rs3, [%r18];
	setp.lt.s16 	%p6, %rs3, %rs6;
	@%p6 bra 	$L__BB14_10;
	st.shared.u16 	[%r6], %rs3;
	shl.b32 	%r19, %r21, 3;
	add.s32 	%r20, %r5, %r19;
	ld.shared.u64 	%rd14, [%r20];
	st.shared.u64 	[%r5], %rd14;
$L__BB14_10:
	bar.sync 	0;
	setp.gt.u32 	%p7, %r7, 131;
	@%p7 bra 	$L__BB14_7;
$L__BB14_11:
	setp.gt.u32 	%p8, %r3, 31;
	@%p8 bra 	$L__BB14_26;
	ld.volatile.shared.u16 	%rs7, [%r6];
	ld.volatile.shared.u16 	%rs8, [%r6+64];
	max.s16 	%rs9, %rs7, %rs8;
	ld.volatile.shared.u16 	%rs10, [%r6+64];
	setp.ne.s16 	%p9, %rs9, %rs10;
	@%p9 bra 	$L__BB14_14;
	ld.volatile.shared.u64 	%rd15, [%r5+256];
	st.volatile.shared.u64 	[%r5], %rd15;
	ld.volatile.shared.u16 	%rs11, [%r6+64];
	st.volatile.shared.u16 	[%r6], %rs11;
$L__BB14_14:
	ld.volatile.shared.u16 	%rs12, [%r6];
	ld.volatile.shared.u16 	%rs13, [%r6+32];
	max.s16 	%rs14, %rs12, %rs13;
	ld.volatile.shared.u16 	%rs15, [%r6+32];
	setp.ne.s16 	%p10, %rs14, %rs15;
	@%p10 bra 	$L__BB14_16;
	ld.volatile.shared.u64 	%rd16, [%r5+128];
	st.volatile.shared.u64 	[%r5], %rd16;
	ld.volatile.shared.u16 	%rs16, [%r6+32];
	st.volatile.shared.u16 	[%r6], %rs16;
$L__BB14_16:
	ld.volatile.shared.u16 	%rs17, [%r6];
	ld.volatile.shared.u16 	%rs18, [%r6+16];
	max.s16 	%rs19, %rs17, %rs18;
	ld.volatile.shared.u16 	%rs20, [%r6+16];
	setp.ne.s16 	%p11, %rs19, %rs20;
	@%p11 bra 	$L__BB14_18;
	ld.volatile.shared.u64 	%rd17, [%r5+64];
	st.volatile.shared.u64 	[%r5], %rd17;
	ld.volatile.shared.u16 	%rs21, [%r6+16];
	st.volatile.shared.u16 	[%r6], %rs21;
$L__BB14_18:
	ld.volatile.shared.u16 	%rs22, [%r6];
	ld.volatile.shared.u16 	%rs23, [%r6+8];
	max.s16 	%rs24, %rs22, %rs23;
	ld.volatile.shared.u16 	%rs25, [%r6+8];
	setp.ne.s16 	%p12, %rs24, %rs25;
	@%p12 bra 	$L__BB14_20;
	ld.volatile.shared.u64 	%rd18, [%r5+32];
	st.volatile.shared.u64 	[%r5], %rd18;
	ld.volatile.shared.u16 	%rs26, [%r6+8];
	st.volatile.shared.u16 	[%r6], %rs26;
$L__BB14_20:
	ld.volatile.shared.u16 	%rs27, [%r6];
	ld.volatile.shared.u16 	%rs28, [%r6+4];
	max.s16 	%rs29, %rs27, %rs28;
	ld.volatile.shared.u16 	%rs30, [%r6+4];
	setp.ne.s16 	%p13, %rs29, %rs30;
	@%p13 bra 	$L__BB14_22;
	ld.volatile.shared.u64 	%rd19, [%r5+16];
	st.volatile.shared.u64 	[%r5], %rd19;
	ld.volatile.shared.u16 	%rs31, [%r6+4];
	st.volatile.shared.u16 	[%r6], %rs31;
$L__BB14_22:
	ld.volatile.shared.u16 	%rs32, [%r6];
	ld.volatile.shared.u16 	%rs33, [%r6+2];
	max.s16 	%rs34, %rs32, %rs33;
	ld.volatile.shared.u16 	%rs35, [%r6+2];
	setp.ne.s16 	%p14, %rs34, %rs35;
	@%p14 bra 	$L__BB14_24;
	ld.volatile.shared.u64 	%rd20, [%r5+8];
	st.volatile.shared.u64 	[%r5], %rd20;
	ld.volatile.shared.u16 	%rs36, [%r6+2];
	st.volatile.shared.u16 	[%r6], %rs36;
$L__BB14_24:
	setp.ne.s32 	%p15, %r3, 0;
	@%p15 bra 	$L__BB14_26;
	ld.shared.u16 	%rs37, [sdata_i16];
	cvta.to.global.u64 	%rd21, %rd4;
	mul.wide.u32 	%rd22, %r4, 2;
	add.s64 	%rd23, %rd21, %rd22;
	st.global.u16 	[%rd23], %rs37;
	ld.shared.u64 	%rd24, [%r2];
	cvta.to.global.u64 	%rd25, %rd5;
	mul.wide.u32 	%rd26, %r4, 8;
	add.s64 	%rd27, %rd25, %rd26;
	st.global.u64 	[%rd27], %rd24;
$L__BB14_26:
	ret;

}
	// .globl	contiguous_reduce2_i16
.visible .entry contiguous_reduce2_i16(
	.param .u64 .ptr .align 1 contiguous_reduce2_i16_param_0,
	.param .u64 .ptr .align 1 contiguous_reduce2_i16_param_1,
	.param .u64 .ptr .align 1 contiguous_reduce2_i16_param_2,
	.param .u64 .ptr .align 1 contiguous_reduce2_i16_param_3,
	.param .u64 contiguous_reduce2_i16_param_4
)
{
	.reg .pred 	%p<16>;
	.reg .b16 	%rs<38>;
	.reg .b32 	%r<22>;
	.reg .b64 	%rd<40>;

	ld.param.u64 	%rd5, [contiguous_reduce2_i16_param_0];
	ld.param.u64 	%rd6, [contiguous_reduce2_i16_param_1];
	ld.param.u64 	%rd8, [contiguous_reduce2_i16_param_2];
	ld.param.u64 	%rd9, [contiguous_reduce2_i16_param_3];
	ld.param.u64 	%rd7, [contiguous_reduce2_i16_param_4];
	cvta.to.global.u64 	%rd1, %rd9;
	cvta.to.global.u64 	%rd2, %rd8;
	mov.u32 	%r21, %ntid.x;
	shl.b32 	%r10, %r21, 1;
	mov.u32 	%r11, sdata_i16;
	add.s32 	%r2, %r11, %r10;
	mov.u32 	%r3, %tid.x;
	mov.u32 	%r4, %ctaid.x;
	mul.lo.s32 	%r12, %r4, %r21;
	shl.b32 	%r13, %r12, 1;
	add.s32 	%r5, %r13, %r3;
	shl.b32 	%r14, %r3, 3;
	add.s32 	%r6, %r2, %r14;
	mov.b64 	%rd10, -9223372036854775808;
	st.shared.u64 	[%r6], %rd10;
	shl.b32 	%r15, %r3, 1;
	add.s32 	%r7, %r11, %r15;
	mov.b16 	%rs4, -32768;
	st.shared.u16 	[%r7], %rs4;
	add.s32 	%r16, %r5, %r21;
	cvt.u64.u32 	%rd3, %r16;
	setp.le.u64 	%p1, %rd7, %rd3;
	@%p1 bra 	$L__BB15_4;
	mul.wide.u32 	%rd16, %r5, 2;
	add.s64 	%rd17, %rd2, %rd16;
	ld.global.u16 	%rs1, [%rd17];
	shl.b64 	%rd18, %rd3, 1;
	add.s64 	%rd19, %rd2, %rd18;
	ld.global.u16 	%rs2, [%rd19];
	setp.lt.s16 	%p3, %rs2, %rs1;
	@%p3 bra 	$L__BB15_3;
	st.shared.u16 	[%r7], %rs2;
	shl.b64 	%rd20, %rd3, 3;
	add.s64 	%rd21, %rd1, %rd20;
	ld.global.u64 	%rd22, [%rd21];
	st.shared.u64 	[%r6], %rd22;
	bra.uni 	$L__BB15_6;
$L__BB15_3:
	st.shared.u16 	[%r7], %rs1;
	mul.wide.u32 	%rd23, %r5, 8;
	add.s64 	%rd24, %rd1, %rd23;
	ld.global.u64 	%rd25, [%rd24];
	st.shared.u64 	[%r6], %rd25;
	bra.uni 	$L__BB15_6;
$L__BB15_4:
	cvt.u64.u32 	%rd4, %r5;
	setp.le.u64 	%p2, %rd7, %rd4;
	@%p2 bra 	$L__BB15_6;
	shl.b64 	%rd11, %rd4, 1;
	add.s64 	%rd12, %rd2, %rd11;
	ld.global.u16 	%rs5, [%rd12];
	st.shared.u16 	[%r7], %rs5;
	shl.b64 	%rd13, %rd4, 3;
	add.s64 	%rd14, %rd1, %rd13;
	ld.global.u64 	%rd15, [%rd14];
	st.shared.u64 	[%r6], %rd15;
$L__BB15_6:
	bar.sync 	0;
	setp.lt.u32 	%p4, %r21, 66;
	@%p4 bra 	$L__BB15_11;
$L__BB15_7:
	mov.u32 	%r8, %r21;
	shr.u32 	%r21, %r8, 1;
	setp.ge.u32 	%p5, %r3, %r21;
	@%p5 bra 	$L__BB15_10;
	ld.shared.u16 	%rs6, [%r7];
	and.b32  	%r17, %r8, 2046;
	add.s32 	%r18, %r7, %r17;
	ld.shared.u16 	%rs3, [%r18];
	setp.lt.s16 	%p6, %rs3, %rs6;
	@%p6 bra 	$L__BB15_10;
	st.shared.u16 	[%r7], %rs3;
	shl.b32 	%r19, %r21, 3;
	add.s32 	%r20, %r6, %r19;
	ld.shared.u64 	%rd26, [%r20];
	st.shared.u64 	[%r6], %rd26;
$L__BB15_10:
	bar.sync 	0;
	setp.gt.u32 	%p7, %r8, 131;
	@%p7 bra 	$L__BB15_7;
$L__BB15_11:
	setp.gt.u32 	%p8, %r3, 31;
	@%p8 bra 	$L__BB15_26;
	ld.volatile.shared.u16 	%rs7, [%r7];
	ld.volatile.shared.u16 	%rs8, [%r7+64];
	max.s16 	%rs9, %rs7, %rs8;
	ld.volatile.shared.u16 	%rs10, [%r7+64];
	setp.ne.s16 	%p9, %rs9, %rs10;
	@%p9 bra 	$L__BB15_14;
	ld.volatile.shared.u64 	%rd27, [%r6+256];
	st.volatile.shared.u64 	[%r6], %rd27;
	ld.volatile.shared.u16 	%rs11, [%r7+64];
	st.volatile.shared.u16 	[%r7], %rs11;
$L__BB15_14:
	ld.volatile.shared.u16 	%rs12, [%r7];
	ld.volatile.shared.u16 	%rs13, [%r7+32];
	max.s16 	%rs14, %rs12, %rs13;
	ld.volatile.shared.u16 	%rs15, [%r7+32];
	setp.ne.s16 	%p10, %rs14, %rs15;
	@%p10 bra 	$L__BB15_16;
	ld.volatile.shared.u64 	%rd28, [%r6+128];
	st.volatile.shared.u64 	[%r6], %rd28;
	ld.volatile.shared.u16 	%rs16, [%r7+32];
	st.volatile.shared.u16 	[%r7], %rs16;
$L__BB15_16:
	ld.volatile.shared.u16 	%rs17, [%r7];
	ld.volatile.shared.u16 	%rs18, [%r7+16];
	max.s16 	%rs19, %rs17, %rs18;
	ld.volatile.shared.u16 	%rs20, [%r7+16];
	setp.ne.s16 	%p11, %rs19, %rs20;
	@%p11 bra 	$L__BB15_18;
	ld.volatile.shared.u64 	%rd29, [%r6+64];
	st.volatile.shared.u64 	[%r6], %rd29;
	ld.volatile.shared.u16 	%rs21, [%r7+16];
	st.volatile.shared.u16 	[%r7], %rs21;
$L__BB15_18:
	ld.volatile.shared.u16 	%rs22, [%r7];
	ld.volatile.shared.u16 	%rs23, [%r7+8];
	max.s16 	%rs24, %rs22, %rs23;
	ld.volatile.shared.u16 	%rs25, [%r7+8];
	setp.ne.s16 	%p12, %rs24, %rs25;
	@%p12 bra 	$L__BB15_20;
	ld.volatile.shared.u64 	%rd30, [%r6+32];
	st.volatile.shared.u64 	[%r6], %rd30;
	ld.volatile.shared.u16 	%rs26, [%r7+8];
	st.volatile.shared.u16 	[%r7], %rs26;
$L__BB15_20:
	ld.volatile.shared.u16 	%rs27, [%r7];
	ld.volatile.shared.u16 	%rs28, [%r7+4];
	max.s16 	%rs29, %rs27, %rs28;
	ld.volatile.shared.u16 	%rs30, [%r7+4];
	setp.ne.s16 	%p13, %rs29, %rs30;
	@%p13 bra 	$L__BB15_22;
	ld.volatile.shared.u64 	%rd31, [%r6+16];
	st.volatile.shared.u64 	[%r6], %rd31;
	ld.volatile.shared.u16 	%rs31, [%r7+4];
	st.volatile.shared.u16 	[%r7], %rs31;
$L__BB15_22:
	ld.volatile.shared.u16 	%rs32, [%r7];
	ld.volatile.shared.u16 	%rs33, [%r7+2];
	max.s16 	%rs34, %rs32, %rs33;
	ld.volatile.shared.u16 	%rs35, [%r7+2];
	setp.ne.s16 	%p14, %rs34, %rs35;
	@%p14 bra 	$L__BB15_24;
	ld.volatile.shared.u64 	%rd32, [%r6+8];
	st.volatile.shared.u64 	[%r6], %rd32;
	ld.volatile.shared.u16 	%rs36, [%r7+2];
	st.volatile.shared.u16 	[%r7], %rs36;
$L__BB15_24:
	setp.ne.s32 	%p15, %r3, 0;
	@%p15 bra 	$L__BB15_26;
	ld.shared.u16 	%rs37, [sdata_i16];
	cvta.to.global.u64 	%rd33, %rd5;
	mul.wide.u32 	%rd34, %r4, 2;
	add.s64 	%rd35, %rd33, %rd34;
	st.global.u16 	[%rd35], %rs37;
	ld.shared.u64 	%rd36, [%r2];
	cvta.to.global.u64 	%rd37, %rd6;
	mul.wide.u32 	%rd38, %r4, 8;
	add.s64 	%rd39, %rd37, %rd38;
	st.global.u64 	[%rd39], %rd36;
$L__BB15_26:
	ret;

}
	// .globl	uncontiguous_reduce_i16
.visible .entry uncontiguous_reduce_i16(
	.param .u64 .ptr .align 1 uncontiguous_reduce_i16_param_0,
	.param .u64 .ptr .align 1 uncontiguous_reduce_i16_param_1,
	.param .u64 .ptr .align 1 uncontiguous_reduce_i16_param_2,
	.param .u64 .ptr .align 1 uncontiguous_reduce_i16_param_3,
	.param .u64 .ptr .align 1 uncontiguous_reduce_i16_param_4,
	.param .u64 uncontiguous_reduce_i16_param_5,
	.param .u64 uncontiguous_reduce_i16_param_6
)
{
	.reg .pred 	%p<60>;
	.reg .b16 	%rs<38>;
	.reg .b32 	%r<220>;
	.reg .b64 	%rd<573>;

	ld.param.u64 	%rd261, [uncontiguous_reduce_i16_param_2];
	ld.param.u64 	%rd264, [uncontiguous_reduce_i16_param_3];
	ld.param.u64 	%rd265, [uncontiguous_reduce_i16_param_4];
	ld.param.u64 	%rd262, [uncontiguous_reduce_i16_param_5];
	ld.param.u64 	%rd263, [uncontiguous_reduce_i16_param_6];
	cvta.to.global.u64 	%rd1, %rd265;
	cvta.to.global.u64 	%rd2, %rd264;
	cvta.to.global.u64 	%rd3, %rd261;
	mov.u32 	%r219, %ntid.x;
	shl.b32 	%r51, %r219, 1;
	mov.u32 	%r52, sdata_i16;
	add.s32 	%r2, %r52, %r51;
	mov.u32 	%r3, %tid.x;
	mov.u32 	%r4, %ctaid.x;
	mul.lo.s32 	%r53, %r4, %r219;
	shl.b32 	%r54, %r53, 1;
	add.s32 	%r55, %r54, %r3;
	shl.b32 	%r56, %r3, 1;
	add.s32 	%r5, %r52, %r56;
	mov.b16 	%rs4, -32768;
	st.shared.u16 	[%r5], %rs4;
	cvt.u64.u32 	%rd513, %r55;
	shl.b32 	%r57, %r3, 3;
	add.s32 	%r6, %r2, %r57;
	st.shared.u64 	[%r6], %rd513;
	add.s32 	%r58, %r55, %r219;
	cvt.u64.u32 	%rd5, %r58;
	setp.le.u64 	%p1, %rd263, %rd5;
	@%p1 bra 	$L__BB16_56;
	cvt.u32.u64 	%r7, %rd262;
	add.s32 	%r213, %r7, -1;
	setp.lt.s32 	%p27, %r213, 0;
	mov.b64 	%rd530, 0;
	mov.u64 	%rd531, %rd530;
	@%p27 bra 	$L__BB16_53;
	setp.lt.u32 	%p28, %r213, 3;
	mov.b64 	%rd531, 0;
	mov.u64 	%rd530, %rd531;
	mov.u64 	%rd526, %rd5;
	@%p28 bra 	$L__BB16_30;
	add.s32 	%r211, %r7, -2;
	and.b32  	%r134, %r7, -4;
	neg.s32 	%r210, %r134;
	mov.b64 	%rd531, 0;
	mov.u64 	%rd526, %rd5;
$L__BB16_4:
	.pragma "nounroll";
	add.s32 	%r13, %r211, 1;
	mul.wide.u32 	%rd397, %r13, 8;
	add.s64 	%rd398, %rd2, %rd397;
	ld.global.u64 	%rd10, [%rd398];
	or.b64  	%rd399, %rd513, %rd10;
	and.b64  	%rd400, %rd399, -4294967296;
	setp.ne.s64 	%p29, %rd400, 0;
	@%p29 bra 	$L__BB16_6;
	cvt.u32.u64 	%r135, %rd10;
	cvt.u32.u64 	%r136, %rd513;
	div.u32 	%r137, %r136, %r135;
	mul.lo.s32 	%r138, %r137, %r135;
	sub.s32 	%r139, %r136, %r138;
	cvt.u64.u32 	%rd492, %r137;
	cvt.u64.u32 	%rd493, %r139;
	bra.uni 	$L__BB16_7;
$L__BB16_6:
	div.s64 	%rd492, %rd513, %rd10;
	mul.lo.s64 	%rd401, %rd492, %rd10;
	sub.s64 	%rd493, %rd513, %rd401;
$L__BB16_7:
	mul.wide.u32 	%rd402, %r13, 8;
	add.s64 	%rd403, %rd1, %rd402;
	ld.global.u64 	%rd17, [%rd403];
	mad.lo.s64 	%rd18, %rd17, %rd493, %rd530;
	or.b64  	%rd404, %rd526, %rd10;
	and.b64  	%rd405, %rd404, -4294967296;
	setp.ne.s64 	%p30, %rd405, 0;
	@%p30 bra 	$L__BB16_9;
	cvt.u32.u64 	%r140, %rd10;
	cvt.u32.u64 	%r141, %rd526;
	div.u32 	%r142, %r141, %r140;
	mul.lo.s32 	%r143, %r142, %r140;
	sub.s32 	%r144, %r141, %r143;
	cvt.u64.u32 	%rd494, %r142;
	cvt.u64.u32 	%rd495, %r144;
	bra.uni 	$L__BB16_10;
$L__BB16_9:
	div.s64 	%rd494, %rd526, %rd10;
	mul.lo.s64 	%rd406, %rd494, %rd10;
	sub.s64 	%rd495, %rd526, %rd406;
$L__BB16_10:
	mad.lo.s64 	%rd25, %rd495, %rd17, %rd531;
	mul.wide.u32 	%rd407, %r211, 8;
	add.s64 	%rd408, %rd2, %rd407;
	ld.global.u64 	%rd26, [%rd408];
	or.b64  	%rd409, %rd492, %rd26;
	and.b64  	%rd410, %rd409, -4294967296;
	setp.ne.s64 	%p31, %rd410, 0;
	@%p31 bra 	$L__BB16_12;
	cvt.u32.u64 	%r145, %rd26;
	cvt.u32.u64 	%r146, %rd492;
	div.u32 	%r147, %r146, %r145;
	mul.lo.s32 	%r148, %r147, %r145;
	sub.s32 	%r149, %r146, %r148;
	cvt.u64.u32 	%rd496, %r147;
	cvt.u64.u32 	%rd497, %r149;
	bra.uni 	$L__BB16_13;
$L__BB16_12:
	div.s64 	%rd496, %rd492, %rd26;
	mul.lo.s64 	%rd411, %rd496, %rd26;
	sub.s64 	%rd497, %rd492, %rd411;
$L__BB16_13:
	mul.wide.u32 	%rd412, %r211, 8;
	add.s64 	%rd413, %rd1, %rd412;
	ld.global.u64 	%rd33, [%rd413];
	mad.lo.s64 	%rd34, %rd33, %rd497, %rd18;
	or.b64  	%rd414, %rd494, %rd26;
	and.b64  	%rd415, %rd414, -4294967296;
	setp.ne.s64 	%p32, %rd415, 0;
	@%p32 bra 	$L__BB16_15;
	cvt.u32.u64 	%r150, %rd26;
	cvt.u32.u64 	%r151, %rd494;
	div.u32 	%r152, %r151, %r150;
	mul.lo.s32 	%r153, %r152, %r150;
	sub.s32 	%r154, %r151, %r153;
	cvt.u64.u32 	%rd498, %r152;
	cvt.u64.u32 	%rd499, %r154;
	bra.uni 	$L__BB16_16;
$L__BB16_15:
	div.s64 	%rd498, %rd494, %rd26;
	mul.lo.s64 	%rd416, %rd498, %rd26;
	sub.s64 	%rd499, %rd494, %rd416;
$L__BB16_16:
	mad.lo.s64 	%rd41, %rd499, %rd33, %rd25;
	add.s32 	%r14, %r211, -1;
	mul.wide.u32 	%rd417, %r14, 8;
	add.s64 	%rd418, %rd2, %rd417;
	ld.global.u64 	%rd42, [%rd418];
	or.b64  	%rd419, %rd496, %rd42;
	and.b64  	%rd420, %rd419, -4294967296;
	setp.ne.s64 	%p33, %rd420, 0;
	@%p33 bra 	$L__BB16_18;
	cvt.u32.u64 	%r155, %rd42;
	cvt.u32.u64 	%r156, %rd496;
	div.u32 	%r157, %r156, %r155;
	mul.lo.s32 	%r158, %r157, %r155;
	sub.s32 	%r159, %r156, %r158;
	cvt.u64.u32 	%rd500, %r157;
	cvt.u64.u32 	%rd501, %r159;
	bra.uni 	$L__BB16_19;
$L__BB16_18:
	div.s64 	%rd500, %rd496, %rd42;
	mul.lo.s64 	%rd421, %rd500, %rd42;
	sub.s64 	%rd501, %rd496, %rd421;
$L__BB16_19:
	mul.wide.u32 	%rd422, %r14, 8;
	add.s64 	%rd423, %rd1, %rd422;
	ld.global.u64 	%rd49, [%rd423];
	mad.lo.s64 	%rd50, %rd49, %rd501, %rd34;
	or.b64  	%rd424, %rd498, %rd42;
	and.b64  	%rd425, %rd424, -4294967296;
	setp.ne.s64 	%p34, %rd425, 0;
	@%p34 bra 	$L__BB16_21;
	cvt.u32.u64 	%r160, %rd42;
	cvt.u32.u64 	%r161, %rd498;
	div.u32 	%r162, %r161, %r160;
	mul.lo.s32 	%r163, %r162, %r160;
	sub.s32 	%r164, %r161, %r163;
	cvt.u64.u32 	%rd502, %r162;
	cvt.u64.u32 	%rd503, %r164;
	bra.uni 	$L__BB16_22;
$L__BB16_21:
	div.s64 	%rd502, %rd498, %rd42;
	mul.lo.s64 	%rd426, %rd502, %rd42;
	sub.s64 	%rd503, %rd498, %rd426;
$L__BB16_22:
	mad.lo.s64 	%rd57, %rd503, %rd49, %rd41;
	add.s32 	%r165, %r211, -2;
	mul.wide.u32 	%rd427, %r165, 8;
	add.s64 	%rd428, %rd2, %rd427;
	ld.global.u64 	%rd58, [%rd428];
	or.b64  	%rd429, %rd500, %rd58;
	and.b64  	%rd430, %rd429, -4294967296;
	setp.ne.s64 	%p35, %rd430, 0;
	@%p35 bra 	$L__BB16_24;
	cvt.u32.u64 	%r166, %rd58;
	cvt.u32.u64 	%r167, %rd500;
	div.u32 	%r168, %r167, %r166;
	mul.lo.s32 	%r169, %r168, %r166;
	sub.s32 	%r170, %r167, %r169;
	cvt.u64.u32 	%rd513, %r168;
	cvt.u64.u32 	%rd505, %r170;
	bra.uni 	$L__BB16_25;
$L__BB16_24:
	div.s64 	%rd513, %rd500, %rd58;
	mul.lo.s64 	%rd431, %rd513, %rd58;
	sub.s64 	%rd505, %rd500, %rd431;
$L__BB16_25:
	mul.wide.u32 	%rd432, %r165, 8;
	add.s64 	%rd433, %rd1, %rd432;
	ld.global.u64 	%rd65, [%rd433];
	mad.lo.s64 	%rd530, %rd65, %rd505, %rd50;
	or.b64  	%rd434, %rd502, %rd58;
	and.b64  	%rd435, %rd434, -4294967296;
	setp.ne.s64 	%p36, %rd435, 0;
	@%p36 bra 	$L__BB16_27;
	cvt.u32.u64 	%r172, %rd58;
	cvt.u32.u64 	%r173, %rd502;
	div.u32 	%r174, %r173, %r172;
	mul.lo.s32 	%r175, %r174, %r172;
	sub.s32 	%r176, %r173, %r175;
	cvt.u64.u32 	%rd526, %r174;
	cvt.u64.u32 	%rd507, %r176;
	bra.uni 	$L__BB16_28;
$L__BB16_27:
	div.s64 	%rd526, %rd502, %rd58;
	mul.lo.s64 	%rd436, %rd526, %rd58;
	sub.s64 	%rd507, %rd502, %rd436;
$L__BB16_28:
	mad.lo.s64 	%rd531, %rd507, %rd65, %rd57;
	add.s32 	%r211, %r211, -4;
	add.s32 	%r210, %r210, 4;
	setp.ne.s32 	%p37, %r210, 0;
	@%p37 bra 	$L__BB16_4;
	add.s32 	%r213, %r211, 1;
$L__BB16_30:
	and.b32  	%r177, %r7, 3;
	setp.eq.s32 	%p38, %r177, 0;
	@%p38 bra 	$L__BB16_53;
	setp.eq.s32 	%p39, %r177, 1;
	@%p39 bra 	$L__BB16_45;
	mul.wide.u32 	%rd438, %r213, 8;
	add.s64 	%rd439, %rd2, %rd438;
	ld.global.u64 	%rd80, [%rd439];
	or.b64  	%rd440, %rd513, %rd80;
	and.b64  	%rd441, %rd440, -4294967296;
	setp.ne.s64 	%p40, %rd441, 0;
	@%p40 bra 	$L__BB16_34;
	cvt.u32.u64 	%r179, %rd80;
	cvt.u32.u64 	%r180, %rd513;
	div.u32 	%r181, %r180, %r179;
	mul.lo.s32 	%r182, %r181, %r179;
	sub.s32 	%r183, %r180, %r182;
	cvt.u64.u32 	%rd514, %r181;
	cvt.u64.u32 	%rd515, %r183;
	bra.uni 	$L__BB16_35;
$L__BB16_34:
	div.s64 	%rd514, %rd513, %rd80;
	mul.lo.s64 	%rd442, %rd514, %rd80;
	sub.s64 	%rd515, %rd513, %rd442;
$L__BB16_35:
	add.s64 	%rd444, %rd1, %rd438;
	ld.global.u64 	%rd87, [%rd444];
	mad.lo.s64 	%rd88, %rd87, %rd515, %rd530;
	or.b64  	%rd445, %rd526, %rd80;
	and.b64  	%rd446, %rd445, -4294967296;
	setp.ne.s64 	%p41, %rd446, 0;
	@%p41 bra 	$L__BB16_37;
	cvt.u32.u64 	%r184, %rd80;
	cvt.u32.u64 	%r185, %rd526;
	div.u32 	%r186, %r185, %r184;
	mul.lo.s32 	%r187, %r186, %r184;
	sub.s32 	%r188, %r185, %r187;
	cvt.u64.u32 	%rd516, %r186;
	cvt.u64.u32 	%rd517, %r188;
	bra.uni 	$L__BB16_38;
$L__BB16_37:
	div.s64 	%rd516, %rd526, %rd80;
	mul.lo.s64 	%rd447, %rd516, %rd80;
	sub.s64 	%rd517, %rd526, %rd447;
$L__BB16_38:
	mad.lo.s64 	%rd95, %rd517, %rd87, %rd531;
	add.s32 	%r19, %r213, -1;
	mul.wide.u32 	%rd448, %r19, 8;
	add.s64 	%rd449, %rd2, %rd448;
	ld.global.u64 	%rd96, [%rd449];
	or.b64  	%rd450, %rd514, %rd96;
	and.b64  	%rd451, %rd450, -4294967296;
	setp.ne.s64 	%p42, %rd451, 0;
	@%p42 bra 	$L__BB16_40;
	cvt.u32.u64 	%r189, %rd96;
	cvt.u32.u64 	%r190, %rd514;
	div.u32 	%r191, %r190, %r189;
	mul.lo.s32 	%r192, %r191, %r189;
	sub.s32 	%r193, %r190, %r192;
	cvt.u64.u32 	%rd513, %r191;
	cvt.u64.u32 	%rd519, %r193;
	bra.uni 	$L__BB16_41;
$L__BB16_40:
	div.s64 	%rd513, %rd514, %rd96;
	mul.lo.s64 	%rd452, %rd513, %rd96;
	sub.s64 	%rd519, %rd514, %rd452;
$L__BB16_41:
	add.s64 	%rd454, %rd1, %rd448;
	ld.global.u64 	%rd103, [%rd454];
	mad.lo.s64 	%rd530, %rd103, %rd519, %rd88;
	or.b64  	%rd455, %rd516, %rd96;
	and.b64  	%rd456, %rd455, -4294967296;
	setp.ne.s64 	%p43, %rd456, 0;
	@%p43 bra 	$L__BB16_43;
	cvt.u32.u64 	%r194, %rd96;
	cvt.u32.u64 	%r195, %rd516;
	div.u32 	%r196, %r195, %r194;
	mul.lo.s32 	%r197, %r196, %r194;
	sub.s32 	%r198, %r195, %r197;
	cvt.u64.u32 	%rd526, %r196;
	cvt.u64.u32 	%rd521, %r198;
	bra.uni 	$L__BB16_44;
$L__BB16_43:
	div.s64 	%rd526, %rd516, %rd96;
	mul.lo.s64 	%rd457, %rd526, %rd96;
	sub.s64 	%rd521, %rd516, %rd457;
$L__BB16_44:
	mad.lo.s64 	%rd531, %rd521, %rd103, %rd95;
	add.s32 	%r213, %r213, -2;
$L__BB16_45:
	and.b32  	%r199, %r7, 1;
	setp.eq.b32 	%p44, %r199, 1;
	not.pred 	%p45, %p44;
	@%p45 bra 	$L__BB16_53;
	mul.wide.u32 	%rd458, %r213, 8;
	add.s64 	%rd459, %rd2, %rd458;
	ld.global.u64 	%rd118, [%rd459];
	or.b64  	%rd460, %rd513, %rd118;
	and.b64  	%rd461, %rd460, -4294967296;
	setp.ne.s64 	%p46, %rd461, 0;
	@%p46 bra 	$L__BB16_48;
	cvt.u32.u64 	%r200, %rd118;
	cvt.u32.u64 	%r201, %rd513;
	rem.u32 	%r202, %r201, %r200;
	cvt.u64.u32 	%rd528, %r202;
	bra.uni 	$L__BB16_49;
$L__BB16_48:
	rem.s64 	%rd528, %rd513, %rd118;
$L__BB16_49:
	add.s64 	%rd463, %rd1, %rd458;
	ld.global.u64 	%rd122, [%rd463];
	mad.lo.s64 	%rd530, %rd122, %rd528, %rd530;
	or.b64  	%rd464, %rd526, %rd118;
	and.b64  	%rd465, %rd464, -4294967296;
	setp.ne.s64 	%p47, %rd465, 0;
	@%p47 bra 	$L__BB16_51;
	cvt.u32.u64 	%r203, %rd118;
	cvt.u32.u64 	%r204, %rd526;
	rem.u32 	%r205, %r204, %r203;
	cvt.u64.u32 	%rd529, %r205;
	bra.uni 	$L__BB16_52;
$L__BB16_51:
	rem.s64 	%rd529, %rd526, %rd118;
$L__BB16_52:
	mad.lo.s64 	%rd531, %rd529, %rd122, %rd531;
$L__BB16_53:
	ld.param.u64 	%rd487, [uncontiguous_reduce_i16_param_2];
	cvta.to.global.u64 	%rd466, %rd487;
	shl.b64 	%rd467, %rd530, 1;
	add.s64 	%rd468, %rd466, %rd467;
	ld.global.u16 	%rs1, [%rd468];
	shl.b64 	%rd469, %rd531, 1;
	add.s64 	%rd470, %rd466, %rd469;
	ld.global.u16 	%rs2, [%rd470];
	setp.lt.s16 	%p48, %rs2, %rs1;
	@%p48 bra 	$L__BB16_55;
	st.shared.u16 	[%r5], %rs2;
	st.shared.u64 	[%r6], %rd5;
	bra.uni 	$L__BB16_116;
$L__BB16_55:
	st.shared.u16 	[%r5], %rs1;
	bra.uni 	$L__BB16_116;
$L__BB16_56:
	setp.le.u64 	%p2, %rd263, %rd513;
	@%p2 bra 	$L__BB16_116;
	cvt.u32.u64 	%r22, %rd262;
	add.s32 	%r217, %r22, -1;
	setp.lt.s32 	%p3, %r217, 0;
	mov.b64 	%rd572, 0;
	@%p3 bra 	$L__BB16_115;
	and.b32  	%r24, %r22, 7;
	setp.lt.u32 	%p4, %r217, 7;
	mov.b64 	%rd572, 0;
	@%p4 bra 	$L__BB16_86;
	add.s32 	%r215, %r22, -4;
	and.b32  	%r59, %r22, -8;
	neg.s32 	%r214, %r59;
	mov.b64 	%rd572, 0;
$L__BB16_60:
	.pragma "nounroll";
	add.s32 	%r29, %r215, 3;
	mul.wide.u32 	%rd270, %r29, 8;
	add.s64 	%rd271, %rd2, %rd270;
	ld.global.u64 	%rd132, [%rd271];
	or.b64  	%rd272, %rd513, %rd132;
	and.b64  	%rd273, %rd272, -4294967296;
	setp.ne.s64 	%p5, %rd273, 0;
	@%p5 bra 	$L__BB16_62;
	cvt.u32.u64 	%r60, %rd132;
	cvt.u32.u64 	%r61, %rd513;
	div.u32 	%r62, %r61, %r60;
	mul.lo.s32 	%r63, %r62, %r60;
	sub.s32 	%r64, %r61, %r63;
	cvt.u64.u32 	%rd534, %r62;
	cvt.u64.u32 	%rd535, %r64;
	bra.uni 	$L__BB16_63;
$L__BB16_62:
	div.s64 	%rd534, %rd513, %rd132;
	mul.lo.s64 	%rd274, %rd534, %rd132;
	sub.s64 	%rd535, %rd513, %rd274;
$L__BB16_63:
	add.s64 	%rd276, %rd1, %rd270;
	ld.global.u64 	%rd277, [%rd276];
	mad.lo.s64 	%rd139, %rd277, %rd535, %rd572;
	add.s32 	%r30, %r215, 2;
	mul.wide.u32 	%rd278, %r30, 8;
	add.s64 	%rd279, %rd2, %rd278;
	ld.global.u64 	%rd140, [%rd279];
	or.b64  	%rd280, %rd534, %rd140;
	and.b64  	%rd281, %rd280, -4294967296;
	setp.ne.s64 	%p6, %rd281, 0;
	@%p6 bra 	$L__BB16_65;
	cvt.u32.u64 	%r65, %rd140;
	cvt.u32.u64 	%r66, %rd534;
	div.u32 	%r67, %r66, %r65;
	mul.lo.s32 	%r68, %r67, %r65;
	sub.s32 	%r69, %r66, %r68;
	cvt.u64.u32 	%rd536, %r67;
	cvt.u64.u32 	%rd537, %r69;
	bra.uni 	$L__BB16_66;
$L__BB16_65:
	div.s64 	%rd536, %rd534, %rd140;
	mul.lo.s64 	%rd282, %rd536, %rd140;
	sub.s64 	%rd537, %rd534, %rd282;
$L__BB16_66:
	add.s64 	%rd284, %rd1, %rd278;
	ld.global.u64 	%rd285, [%rd284];
	mad.lo.s64 	%rd147, %rd285, %rd537, %rd139;
	add.s32 	%r31, %r215, 1;
	mul.wide.u32 	%rd286, %r31, 8;
	add.s64 	%rd287, %rd2, %rd286;
	ld.global.u64 	%rd148, [%rd287];
	or.b64  	%rd288, %rd536, %rd148;
	and.b64  	%rd289, %rd288, -4294967296;
	setp.ne.s64 	%p7, %rd289, 0;
	@%p7 bra 	$L__BB16_68;
	cvt.u32.u64 	%r70, %rd148;
	cvt.u32.u64 	%r71, %rd536;
	div.u32 	%r72, %r71, %r70;
	mul.lo.s32 	%r73, %r72, %r70;
	sub.s32 	%r74, %r71, %r73;
	cvt.u64.u32 	%rd538, %r72;
	cvt.u64.u32 	%rd539, %r74;
	bra.uni 	$L__BB16_69;
$L__BB16_68:
	div.s64 	%rd538, %rd536, %rd148;
	mul.lo.s64 	%rd290, %rd538, %rd148;
	sub.s64 	%rd539, %rd536, %rd290;
$L__BB16_69:
	add.s64 	%rd292, %rd1, %rd286;
	ld.global.u64 	%rd293, [%rd292];
	mad.lo.s64 	%rd155, %rd293, %rd539, %rd147;
	add.s32 	%r32, %r215, -4;
	mul.wide.u32 	%rd294, %r215, 8;
	add.s64 	%rd295, %rd2, %rd294;
	ld.global.u64 	%rd156, [%rd295];
	or.b64  	%rd296, %rd538, %rd156;
	and.b64  	%rd297, %rd296, -4294967296;
	setp.ne.s64 	%p8, %rd297, 0;
	@%p8 bra 	$L__BB16_71;
	cvt.u32.u64 	%r75, %rd156;
	cvt.u32.u64 	%r76, %rd538;
	div.u32 	%r77, %r76, %r75;
	mul.lo.s32 	%r78, %r77, %r75;
	sub.s32 	%r79, %r76, %r78;
	cvt.u64.u32 	%rd540, %r77;
	cvt.u64.u32 	%rd541, %r79;
	bra.uni 	$L__BB16_72;
$L__BB16_71:
	div.s64 	%rd540, %rd538, %rd156;
	mul.lo.s64 	%rd298, %rd540, %rd156;
	sub.s64 	%rd541, %rd538, %rd298;
$L__BB16_72:
	add.s64 	%rd300, %rd1, %rd294;
	ld.global.u64 	%rd301, [%rd300];
	mad.lo.s64 	%rd163, %rd301, %rd541, %rd155;
	add.s32 	%r33, %r215, -1;
	mul.wide.u32 	%rd302, %r33, 8;
	add.s64 	%rd303, %rd2, %rd302;
	ld.global.u64 	%rd164, [%rd303];
	or.b64  	%rd304, %rd540, %rd164;
	and.b64  	%rd305, %rd304, -4294967296;
	setp.ne.s64 	%p9, %rd305, 0;
	@%p9 bra 	$L__BB16_74;
	cvt.u32.u64 	%r80, %rd164;
	cvt.u32.u64 	%r81, %rd540;
	div.u32 	%r82, %r81, %r80;
	mul.lo.s32 	%r83, %r82, %r80;
	sub.s32 	%r84, %r81, %r83;
	cvt.u64.u32 	%rd542, %r82;
	cvt.u64.u32 	%rd543, %r84;
	bra.uni 	$L__BB16_75;
$L__BB16_74:
	div.s64 	%rd542, %rd540, %rd164;
	mul.lo.s64 	%rd306, %rd542, %rd164;
	sub.s64 	%rd543, %rd540, %rd306;
$L__BB16_75:
	add.s64 	%rd308, %rd1, %rd302;
	ld.global.u64 	%rd309, [%rd308];
	mad.lo.s64 	%rd171, %rd309, %rd543, %rd163;
	add.s32 	%r34, %r215, -2;
	mul.wide.u32 	%rd310, %r34, 8;
	add.s64 	%rd311, %rd2, %rd310;
	ld.global.u64 	%rd172, [%rd311];
	or.b64  	%rd312, %rd542, %rd172;
	and.b64  	%rd313, %rd312, -4294967296;
	setp.ne.s64 	%p10, %rd313, 0;
	@%p10 bra 	$L__BB16_77;
	cvt.u32.u64 	%r85, %rd172;
	cvt.u32.u64 	%r86, %rd542;
	div.u32 	%r87, %r86, %r85;
	mul.lo.s32 	%r88, %r87, %r85;
	sub.s32 	%r89, %r86, %r88;
	cvt.u64.u32 	%rd544, %r87;
	cvt.u64.u32 	%rd545, %r89;
	bra.uni 	$L__BB16_78;
$L__BB16_77:
	div.s64 	%rd544, %rd542, %rd172;
	mul.lo.s64 	%rd314, %rd544, %rd172;
	sub.s64 	%rd545, %rd542, %rd314;
$L__BB16_78:
	add.s64 	%rd316, %rd1, %rd310;
	ld.global.u64 	%rd317, [%rd316];
	mad.lo.s64 	%rd179, %rd317, %rd545, %rd171;
	add.s32 	%r35, %r215, -3;
	mul.wide.u32 	%rd318, %r35, 8;
	add.s64 	%rd319, %rd2, %rd318;
	ld.global.u64 	%rd180, [%rd319];
	or.b64  	%rd320, %rd544, %rd180;
	and.b64  	%rd321, %rd320, -4294967296;
	setp.ne.s64 	%p11, %rd321, 0;
	@%p11 bra 	$L__BB16_80;
	cvt.u32.u64 	%r90, %rd180;
	cvt.u32.u64 	%r91, %rd544;
	div.u32 	%r92, %r91, %r90;
	mul.lo.s32 	%r93, %r92, %r90;
	sub.s32 	%r94, %r91, %r93;
	cvt.u64.u32 	%rd546, %r92;
	cvt.u64.u32 	%rd547, %r94;
	bra.uni 	$L__BB16_81;
$L__BB16_80:
	div.s64 	%rd546, %rd544, %rd180;
	mul.lo.s64 	%rd322, %rd546, %rd180;
	sub.s64 	%rd547, %rd544, %rd322;
$L__BB16_81:
	add.s64 	%rd324, %rd1, %rd318;
	ld.global.u64 	%rd325, [%rd324];
	mad.lo.s64 	%rd187, %rd325, %rd547, %rd179;
	mul.wide.u32 	%rd326, %r32, 8;
	add.s64 	%rd327, %rd2, %rd326;
	ld.global.u64 	%rd188, [%rd327];
	or.b64  	%rd328, %rd546, %rd188;
	and.b64  	%rd329, %rd328, -4294967296;
	setp.ne.s64 	%p12, %rd329, 0;
	@%p12 bra 	$L__BB16_83;
	cvt.u32.u64 	%r95, %rd188;
	cvt.u32.u64 	%r96, %rd546;
	div.u32 	%r97, %r96, %r95;
	mul.lo.s32 	%r98, %r97, %r95;
	sub.s32 	%r99, %r96, %r98;
	cvt.u64.u32 	%rd513, %r97;
	cvt.u64.u32 	%rd549, %r99;
	bra.uni 	$L__BB16_84;
$L__BB16_83:
	div.s64 	%rd513, %rd546, %rd188;
	mul.lo.s64 	%rd330, %rd513, %rd188;
	sub.s64 	%rd549, %rd546, %rd330;
$L__BB16_84:
	add.s64 	%rd332, %rd1, %rd326;
	ld.global.u64 	%rd333, [%rd332];
	mad.lo.s64 	%rd572, %rd333, %rd549, %rd187;
	add.s32 	%r215, %r215, -8;
	add.s32 	%r214, %r214, 8;
	setp.ne.s32 	%p13, %r214, 0;
	@%p13 bra 	$L__BB16_60;
	add.s32 	%r217, %r215, 3;
$L__BB16_86:
	setp.eq.s32 	%p14, %r24, 0;
	@%p14 bra 	$L__BB16_115;
	and.b32  	%r40, %r22, 3;
	setp.lt.u32 	%p15, %r24, 4;
	@%p15 bra 	$L__BB16_101;
	mul.wide.u32 	%rd335, %r217, 8;
	add.s64 	%rd336, %rd2, %rd335;
	ld.global.u64 	%rd199, [%rd336];
	or.b64  	%rd337, %rd513, %rd199;
	and.b64  	%rd338, %rd337, -4294967296;
	setp.ne.s64 	%p16, %rd338, 0;
	@%p16 bra 	$L__BB16_90;
	cvt.u32.u64 	%r100, %rd199;
	cvt.u32.u64 	%r101, %rd513;
	div.u32 	%r102, %r101, %r100;
	mul.lo.s32 	%r103, %r102, %r100;
	sub.s32 	%r104, %r101, %r103;
	cvt.u64.u32 	%rd553, %r102;
	cvt.u64.u32 	%rd554, %r104;
	bra.uni 	$L__BB16_91;
$L__BB16_90:
	div.s64 	%rd553, %rd513, %rd199;
	mul.lo.s64 	%rd339, %rd553, %rd199;
	sub.s64 	%rd554, %rd513, %rd339;
$L__BB16_91:
	add.s64 	%rd341, %rd1, %rd335;
	ld.global.u64 	%rd342, [%rd341];
	mad.lo.s64 	%rd206, %rd342, %rd554, %rd572;
	add.s32 	%r41, %r217, -1;
	mul.wide.u32 	%rd343, %r41, 8;
	add.s64 	%rd344, %rd2, %rd343;
	ld.global.u64 	%rd207, [%rd344];
	or.b64  	%rd345, %rd553, %rd207;
	and.b64  	%rd346, %rd345, -4294967296;
	setp.ne.s64 	%p17, %rd346, 0;
	@%p17 bra 	$L__BB16_93;
	cvt.u32.u64 	%r105, %rd207;
	cvt.u32.u64 	%r106, %rd553;
	div.u32 	%r107, %r106, %r105;
	mul.lo.s32 	%r108, %r107, %r105;
	sub.s32 	%r109, %r106, %r108;
	cvt.u64.u32 	%rd555, %r107;
	cvt.u64.u32 	%rd556, %r109;
	bra.uni 	$L__BB16_94;
$L__BB16_93:
	div.s64 	%rd555, %rd553, %rd207;
	mul.lo.s64 	%rd347, %rd555, %rd207;
	sub.s64 	%rd556, %rd553, %rd347;
$L__BB16_94:
	add.s64 	%rd349, %rd1, %rd343;
	ld.global.u64 	%rd350, [%rd349];
	mad.lo.s64 	%rd214, %rd350, %rd556, %rd206;
	add.s32 	%r42, %r217, -2;
	mul.wide.u32 	%rd351, %r42, 8;
	add.s64 	%rd352, %rd2, %rd351;
	ld.global.u64 	%rd215, [%rd352];
	or.b64  	%rd353, %rd555, %rd215;
	and.b64  	%rd354, %rd353, -4294967296;
	setp.ne.s64 	%p18, %rd354, 0;
	@%p18 bra 	$L__BB16_96;
	cvt.u32.u64 	%r110, %rd215;
	cvt.u32.u64 	%r111, %rd555;
	div.u32 	%r112, %r111, %r110;
	mul.lo.s32 	%r113, %r112, %r110;
	sub.s32 	%r114, %r111, %r113;
	cvt.u64.u32 	%rd557, %r112;
	cvt.u64.u32 	%rd558, %r114;
	bra.uni 	$L__BB16_97;
$L__BB16_96:
	div.s64 	%rd557, %rd555, %rd215;
	mul.lo.s64 	%rd355, %rd557, %rd215;
	sub.s64 	%rd558, %rd555, %rd355;
$L__BB16_97:
	add.s64 	%rd357, %rd1, %rd351;
	ld.global.u64 	%rd358, [%rd357];
	mad.lo.s64 	%rd222, %rd358, %rd558, %rd214;
	add.s32 	%r43, %r217, -3;
	mul.wide.u32 	%rd359, %r43, 8;
	add.s64 	%rd360, %rd2, %rd359;
	ld.global.u64 	%rd223, [%rd360];
	or.b64  	%rd361, %rd557, %rd223;
	and.b64  	%rd362, %rd361, -4294967296;
	setp.ne.s64 	%p19, %rd362, 0;
	@%p19 bra 	$L__BB16_99;
	cvt.u32.u64 	%r115, %rd223;
	cvt.u32.u64 	%r116, %rd557;
	div.u32 	%r117, %r116, %r115;
	mul.lo.s32 	%r118, %r117, %r115;
	sub.s32 	%r119, %r116, %r118;
	cvt.u64.u32 	%rd513, %r117;
	cvt.u64.u32 	%rd560, %r119;
	bra.uni 	$L__BB16_100;
$L__BB16_99:
	div.s64 	%rd513, %rd557, %rd223;
	mul.lo.s64 	%rd363, %rd513, %rd223;
	sub.s64 	%rd560, %rd557, %rd363;
$L__BB16_100:
	add.s64 	%rd365, %rd1, %rd359;
	ld.global.u64 	%rd366, [%rd365];
	mad.lo.s64 	%rd572, %rd366, %rd560, %rd222;
	add.s32 	%r217, %r217, -4;
$L__BB16_101:
	setp.eq.s32 	%p20, %r40, 0;
	@%p20 bra 	$L__BB16_115;
	setp.eq.s32 	%p21, %r40, 1;
	@%p21 bra 	$L__BB16_110;
	mul.wide.u32 	%rd368, %r217, 8;
	add.s64 	%rd369, %rd2, %rd368;
	ld.global.u64 	%rd234, [%rd369];
	or.b64  	%rd370, %rd513, %rd234;
	and.b64  	%rd371, %rd370, -4294967296;
	setp.ne.s64 	%p22, %rd371, 0;
	@%p22 bra 	$L__BB16_105;
	cvt.u32.u64 	%r120, %rd234;
	cvt.u32.u64 	%r121, %rd513;
	div.u32 	%r122, %r121, %r120;
	mul.lo.s32 	%r123, %r122, %r120;
	sub.s32 	%r124, %r121, %r123;
	cvt.u64.u32 	%rd564, %r122;
	cvt.u64.u32 	%rd565, %r124;
	bra.uni 	$L__BB16_106;
$L__BB16_105:
	div.s64 	%rd564, %rd513, %rd234;
	mul.lo.s64 	%rd372, %rd564, %rd234;
	sub.s64 	%rd565, %rd513, %rd372;
$L__BB16_106:
	add.s64 	%rd374, %rd1, %rd368;
	ld.global.u64 	%rd375, [%rd374];
	mad.lo.s64 	%rd241, %rd375, %rd565, %rd572;
	add.s32 	%r46, %r217, -1;
	mul.wide.u32 	%rd376, %r46, 8;
	add.s64 	%rd377, %rd2, %rd376;
	ld.global.u64 	%rd242, [%rd377];
	or.b64  	%rd378, %rd564, %rd242;
	and.b64  	%rd379, %rd378, -4294967296;
	setp.ne.s64 	%p23, %rd379, 0;
	@%p23 bra 	$L__BB16_108;
	cvt.u32.u64 	%r125, %rd242;
	cvt.u32.u64 	%r126, %rd564;
	div.u32 	%r127, %r126, %r125;
	mul.lo.s32 	%r128, %r127, %r125;
	sub.s32 	%r129, %r126, %r128;
	cvt.u64.u32 	%rd513, %r127;
	cvt.u64.u32 	%rd567, %r129;
	bra.uni 	$L__BB16_109;
$L__BB16_108:
	div.s64 	%rd513, %rd564, %rd242;
	mul.lo.s64 	%rd380, %rd513, %rd242;
	sub.s64 	%rd567, %rd564, %rd380;
$L__BB16_109:
	add.s64 	%rd382, %rd1, %rd376;
	ld.global.u64 	%rd383, [%rd382];
	mad.lo.s64 	%rd572, %rd383, %rd567, %rd241;
	add.s32 	%r217, %r217, -2;
$L__BB16_110:
	and.b32  	%r130, %r22, 1;
	setp.eq.b32 	%p24, %r130, 1;
	not.pred 	%p25, %p24;
	@%p25 bra 	$L__BB16_115;
	mul.wide.u32 	%rd384, %r217, 8;
	add.s64 	%rd385, %rd2, %rd384;
	ld.global.u64 	%rd253, [%rd385];
	or.b64  	%rd386, %rd513, %rd253;
	and.b64  	%rd387, %rd386, -4294967296;
	setp.ne.s64 	%p26, %rd387, 0;
	@%p26 bra 	$L__BB16_113;
	cvt.u32.u64 	%r131, %rd253;
	cvt.u32.u64 	%r132, %rd513;
	rem.u32 	%r133, %r132, %r131;
	cvt.u64.u32 	%rd571, %r133;
	bra.uni 	$L__BB16_114;
$L__BB16_113:
	rem.s64 	%rd571, %rd513, %rd253;
$L__BB16_114:
	add.s64 	%rd389, %rd1, %rd384;
	ld.global.u64 	%rd390, [%rd389];
	mad.lo.s64 	%rd572, %rd390, %rd571, %rd572;
$L__BB16_115:
	shl.b64 	%rd391, %rd572, 1;
	add.s64 	%rd392, %rd3, %rd391;
	ld.global.u16 	%rs5, [%rd392];
	st.shared.u16 	[%r5], %rs5;
$L__BB16_116:
	bar.sync 	0;
	setp.lt.u32 	%p49, %r219, 66;
	@%p49 bra 	$L__BB16_120;
$L__BB16_117:
	shr.u32 	%r50, %r219, 1;
	ld.shared.u16 	%rs6, [%r5];
	and.b32  	%r206, %r219, 2046;
	add.s32 	%r207, %r5, %r206;
	ld.shared.u16 	%rs3, [%r207];
	setp.lt.s16 	%p50, %rs3, %rs6;
	@%p50 bra 	$L__BB16_119;
	st.shared.u16 	[%r5], %rs3;
	shl.b32 	%r208, %r50, 3;
	add.s32 	%r209, %r6, %r208;
	ld.shared.u64 	%rd471, [%r209];
	st.shared.u64 	[%r6], %rd471;
$L__BB16_119:
	bar.sync 	0;
	setp.gt.u32 	%p51, %r219, 131;
	mov.u32 	%r219, %r50;
	@%p51 bra 	$L__BB16_117;
$L__BB16_120:
	setp.gt.u32 	%p52, %r3, 31;
	@%p52 bra 	$L__BB16_135;
	ld.volatile.shared.u16 	%rs7, [%r5];
	ld.volatile.shared.u16 	%rs8, [%r5+64];
	max.s16 	%rs9, %rs7, %rs8;
	ld.volatile.shared.u16 	%rs10, [%r5+64];
	setp.ne.s16 	%p53, %rs9, %rs10;
	@%p53 bra 	$L__BB16_123;
	ld.volatile.shared.u64 	%rd472, [%r6+256];
	st.volatile.shared.u64 	[%r6], %rd472;
	ld.volatile.shared.u16 	%rs11, [%r5+64];
	st.volatile.shared.u16 	[%r5], %rs11;
$L__BB16_123:
	ld.volatile.shared.u16 	%rs12, [%r5];
	ld.volatile.shared.u16 	%rs13, [%r5+32];
	max.s16 	%rs14, %rs12, %rs13;
	ld.volatile.shared.u16 	%rs15, [%r5+32];
	setp.ne.s16 	%p54, %rs14, %rs15;
	@%p54 bra 	$L__BB16_125;
	ld.volatile.shared.u64 	%rd473, [%r6+128];
	st.volatile.shared.u64 	[%r6], %rd473;
	ld.volatile.shared.u16 	%rs16, [%r5+32];
	st.volatile.shared.u16 	[%r5], %rs16;
$L__BB16_125:
	ld.volatile.shared.u16 	%rs17, [%r5];
	ld.volatile.shared.u16 	%rs18, [%r5+16];
	max.s16 	%rs19, %rs17, %rs18;
	ld.volatile.shared.u16 	%rs20, [%r5+16];
	setp.ne.s16 	%p55, %rs19, %rs20;
	@%p55 bra 	$L__BB16_127;
	ld.volatile.shared.u64 	%rd474, [%r6+64];
	st.volatile.shared.u64 	[%r6], %rd474;
	ld.volatile.shared.u16 	%rs21, [%r5+16];
	st.volatile.shared.u16 	[%r5], %rs21;
$L__BB16_127:
	ld.volatile.shared.u16 	%rs22, [%r5];
	ld.volatile.shared.u16 	%rs23, [%r5+8];
	max.s16 	%rs24, %rs22, %rs23;
	ld.volatile.shared.u16 	%rs25, [%r5+8];
	setp.ne.s16 	%p56, %rs24, %rs25;
	@%p56 bra 	$L__BB16_129;
	ld.volatile.shared.u64 	%rd475, [%r6+32];
	st.volatile.shared.u64 	[%r6], %rd475;
	ld.volatile.shared.u16 	%rs26, [%r5+8];
	st.volatile.shared.u16 	[%r5], %rs26;
$L__BB16_129:
	ld.volatile.shared.u16 	%rs27, [%r5];
	ld.volatile.shared.u16 	%rs28, [%r5+4];
	max.s16 	%rs29, %rs27, %rs28;
	ld.volatile.shared.u16 	%rs30, [%r5+4];
	setp.ne.s16 	%p57, %rs29, %rs30;
	@%p57 bra 	$L__BB16_131;
	ld.volatile.shared.u64 	%rd476, [%r6+16];
	st.volatile.shared.u64 	[%r6], %rd476;
	ld.volatile.shared.u16 	%rs31, [%r5+4];
	st.volatile.shared.u16 	[%r5], %rs31;
$L__BB16_131:
	ld.volatile.shared.u16 	%rs32, [%r5];
	ld.volatile.shared.u16 	%rs33, [%r5+2];
	max.s16 	%rs34, %rs32, %rs33;
	ld.volatile.shared.u16 	%rs35, [%r5+2];
	setp.ne.s16 	%p58, %rs34, %rs35;
	@%p58 bra 	$L__BB16_133;
	ld.volatile.shared.u64 	%rd477, [%r6+8];
	st.volatile.shared.u64 	[%r6], %rd477;
	ld.volatile.shared.u16 	%rs36, [%r5+2];
	st.volatile.shared.u16 	[%r5], %rs36;
$L__BB16_133:
	setp.ne.s32 	%p59, %r3, 0;
	@%p59 bra 	$L__BB16_135;
	ld.param.u64 	%rd486, [uncontiguous_reduce_i16_param_1];
	ld.param.u64 	%rd485, [uncontiguous_reduce_i16_param_0];
	ld.shared.u16 	%rs37, [sdata_i16];
	cvta.to.global.u64 	%rd478, %rd485;
	mul.wide.u32 	%rd479, %r4, 2;
	add.s64 	%rd480, %rd478, %rd479;
	st.global.u16 	[%rd480], %rs37;
	ld.shared.u64 	%rd481, [%r2];
	cvta.to.global.u64 	%rd482, %rd486;
	mul.wide.u32 	%rd483, %r4, 8;
	add.s64 	%rd484, %rd482, %rd483;
	st.global.u64 	[%rd484], %rd481;
$L__BB16_135:
	ret;

}
	// .globl	contiguous_reduce3_i16
.visible .entry contiguous_reduce3_i16(
	.param .u64 .ptr .align 1 contiguous_reduce3_i16_param_0,
	.param .u64 .ptr .align 1 contiguous_reduce3_i16_param_1,
	.param .u64 .ptr .align 1 contiguous_reduce3_i16_param_2,
	.param .u64 .ptr .align 1 contiguous_reduce3_i16_param_3,
	.param .u64 .ptr .align 1 contiguous_reduce3_i16_param_4,
	.param .u64 contiguous_reduce3_i16_param_5,
	.param .u64 contiguous_reduce3_i16_param_6,
	.param .u64 contiguous_reduce3_i16_param_7
)
{
	.reg .pred 	%p<61>;
	.reg .b16 	%rs<38>;
	.reg .b32 	%r<224>;
	.reg .b64 	%rd<587>;

	ld.param.u64 	%rd267, [contiguous_reduce3_i16_param_2];
	ld.param.u64 	%rd268, [contiguous_reduce3_i16_param_3];
	ld.param.u64 	%rd269, [contiguous_reduce3_i16_param_4];
	ld.param.u64 	%rd265, [contiguous_reduce3_i16_param_6];
	cvta.to.global.u64 	%rd1, %rd269;
	cvta.to.global.u64 	%rd2, %rd268;
	cvta.to.global.u64 	%rd586, %rd267;
	mov.u32 	%r223, %ntid.x;
	shl.b32 	%r50, %r223, 1;
	mov.u32 	%r51, sdata_i16;
	add.s32 	%r2, %r51, %r50;
	mov.u32 	%r3, %tid.x;
	mov.u32 	%r52, %ctaid.x;
	mul.lo.s32 	%r53, %r52, %r223;
	shl.b32 	%r54, %r53, 1;
	add.s32 	%r55, %r54, %r3;
	shl.b32 	%r56, %r3, 1;
	add.s32 	%r4, %r51, %r56;
	mov.b16 	%rs4, -32768;
	st.shared.u16 	[%r4], %rs4;
	cvt.u64.u32 	%rd4, %r55;
	shl.b32 	%r57, %r3, 3;
	add.s32 	%r5, %r2, %r57;
	st.shared.u64 	[%r5], %rd4;
	add.s32 	%r58, %r55, %r223;
	cvt.u64.u32 	%rd5, %r58;
	setp.le.u64 	%p1, %rd265, %rd5;
	@%p1 bra 	$L__BB17_56;
	ld.param.u64 	%rd500, [contiguous_reduce3_i16_param_5];
	mov.u32 	%r135, %ctaid.y;
	cvt.u64.u32 	%rd402, %r135;
	mul.lo.s64 	%rd403, %rd265, %rd402;
	add.s64 	%rd540, %rd403, %rd4;
	add.s64 	%rd538, %rd403, %rd5;
	cvt.u32.u64 	%r6, %rd500;
	add.s32 	%r217, %r6, -1;
	setp.lt.s32 	%p27, %r217, 0;
	mov.b64 	%rd544, 0;
	mov.u64 	%rd545, %rd544;
	@%p27 bra 	$L__BB17_53;
	setp.lt.u32 	%p28, %r217, 3;
	mov.b64 	%rd545, 0;
	mov.u64 	%rd544, %rd545;
	@%p28 bra 	$L__BB17_30;
	add.s32 	%r215, %r6, -2;
	and.b32  	%r136, %r6, -4;
	neg.s32 	%r214, %r136;
	mov.b64 	%rd545, 0;
$L__BB17_4:
	.pragma "nounroll";
	add.s32 	%r12, %r215, 1;
	mul.wide.u32 	%rd407, %r12, 8;
	add.s64 	%rd408, %rd2, %rd407;
	ld.global.u64 	%rd12, [%rd408];
	or.b64  	%rd409, %rd540, %rd12;
	and.b64  	%rd410, %rd409, -4294967296;
	setp.ne.s64 	%p29, %rd410, 0;
	@%p29 bra 	$L__BB17_6;
	cvt.u32.u64 	%r137, %rd12;
	cvt.u32.u64 	%r138, %rd540;
	div.u32 	%r139, %r138, %r137;
	mul.lo.s32 	%r140, %r139, %r137;
	sub.s32 	%r141, %r138, %r140;
	cvt.u64.u32 	%rd506, %r139;
	cvt.u64.u32 	%rd507, %r141;
	bra.uni 	$L__BB17_7;
$L__BB17_6:
	div.s64 	%rd506, %rd540, %rd12;
	mul.lo.s64 	%rd411, %rd506, %rd12;
	sub.s64 	%rd507, %rd540, %rd411;
$L__BB17_7:
	mul.wide.u32 	%rd412, %r12, 8;
	add.s64 	%rd413, %rd1, %rd412;
	ld.global.u64 	%rd19, [%rd413];
	mad.lo.s64 	%rd20, %rd19, %rd507, %rd544;
	or.b64  	%rd414, %rd538, %rd12;
	and.b64  	%rd415, %rd414, -4294967296;
	setp.ne.s64 	%p30, %rd415, 0;
	@%p30 bra 	$L__BB17_9;
	cvt.u32.u64 	%r142, %rd12;
	cvt.u32.u64 	%r143, %rd538;
	div.u32 	%r144, %r143, %r142;
	mul.lo.s32 	%r145, %r144, %r142;
	sub.s32 	%r146, %r143, %r145;
	cvt.u64.u32 	%rd508, %r144;
	cvt.u64.u32 	%rd509, %r146;
	bra.uni 	$L__BB17_10;
$L__BB17_9:
	div.s64 	%rd508, %rd538, %rd12;
	mul.lo.s64 	%rd416, %rd508, %rd12;
	sub.s64 	%rd509, %rd538, %rd416;
$L__BB17_10:
	mad.lo.s64 	%rd27, %rd509, %rd19, %rd545;
	mul.wide.u32 	%rd417, %r215, 8;
	add.s64 	%rd418, %rd2, %rd417;
	ld.global.u64 	%rd28, [%rd418];
	or.b64  	%rd419, %rd506, %rd28;
	and.b64  	%rd420, %rd419, -4294967296;
	setp.ne.s64 	%p31, %rd420, 0;
	@%p31 bra 	$L__BB17_12;
	cvt.u32.u64 	%r147, %rd28;
	cvt.u32.u64 	%r148, %rd506;
	div.u32 	%r149, %r148, %r147;
	mul.lo.s32 	%r150, %r149, %r147;
	sub.s32 	%r151, %r148, %r150;
	cvt.u64.u32 	%rd510, %r149;
	cvt.u64.u32 	%rd511, %r151;
	bra.uni 	$L__BB17_13;
$L__BB17_12:
	div.s64 	%rd510, %rd506, %rd28;
	mul.lo.s64 	%rd421, %rd510, %rd28;
	sub.s64 	%rd511, %rd506, %rd421;
$L__BB17_13:
	mul.wide.u32 	%rd422, %r215, 8;
	add.s64 	%rd423, %rd1, %rd422;
	ld.global.u64 	%rd35, [%rd423];
	mad.lo.s64 	%rd36, %rd35, %rd511, %rd20;
	or.b64  	%rd424, %rd508, %rd28;
	and.b64  	%rd425, %rd424, -4294967296;
	setp.ne.s64 	%p32, %rd425, 0;
	@%p32 bra 	$L__BB17_15;
	cvt.u32.u64 	%r152, %rd28;
	cvt.u32.u64 	%r153, %rd508;
	div.u32 	%r154, %r153, %r152;
	mul.lo.s32 	%r155, %r154, %r152;
	sub.s32 	%r156, %r153, %r155;
	cvt.u64.u32 	%rd512, %r154;
	cvt.u64.u32 	%rd513, %r156;
	bra.uni 	$L__BB17_16;
$L__BB17_15:
	div.s64 	%rd512, %rd508, %rd28;
	mul.lo.s64 	%rd426, %rd512, %rd28;
	sub.s64 	%rd513, %rd508, %rd426;
$L__BB17_16:
	mad.lo.s64 	%rd43, %rd513, %rd35, %rd27;
	add.s32 	%r13, %r215, -1;
	mul.wide.u32 	%rd427, %r13, 8;
	add.s64 	%rd428, %rd2, %rd427;
	ld.global.u64 	%rd44, [%rd428];
	or.b64  	%rd429, %rd510, %rd44;
	and.b64  	%rd430, %rd429, -4294967296;
	setp.ne.s64 	%p33, %rd430, 0;
	@%p33 bra 	$L__BB17_18;
	cvt.u32.u64 	%r157, %rd44;
	cvt.u32.u64 	%r158, %rd510;
	div.u32 	%r159, %r158, %r157;
	mul.lo.s32 	%r160, %r159, %r157;
	sub.s32 	%r161, %r158, %r160;
	cvt.u64.u32 	%rd514, %r159;
	cvt.u64.u32 	%rd515, %r161;
	bra.uni 	$L__BB17_19;
$L__BB17_18:
	div.s64 	%rd514, %rd510, %rd44;
	mul.lo.s64 	%rd431, %rd514, %rd44;
	sub.s64 	%rd515, %rd510, %rd431;
$L__BB17_19:
	mul.wide.u32 	%rd432, %r13, 8;
	add.s64 	%rd433, %rd1, %rd432;
	ld.global.u64 	%rd51, [%rd433];
	mad.lo.s64 	%rd52, %rd51, %rd515, %rd36;
	or.b64  	%rd434, %rd512, %rd44;
	and.b64  	%rd435, %rd434, -4294967296;
	setp.ne.s64 	%p34, %rd435, 0;
	@%p34 bra 	$L__BB17_21;
	cvt.u32.u64 	%r162, %rd44;
	cvt.u32.u64 	%r163, %rd512;
	div.u32 	%r164, %r163, %r162;
	mul.lo.s32 	%r165, %r164, %r162;
	sub.s32 	%r166, %r163, %r165;
	cvt.u64.u32 	%rd516, %r164;
	cvt.u64.u32 	%rd517, %r166;
	bra.uni 	$L__BB17_22;
$L__BB17_21:
	div.s64 	%rd516, %rd512, %rd44;
	mul.lo.s64 	%rd436, %rd516, %rd44;
	sub.s64 	%rd517, %rd512, %rd436;
$L__BB17_22:
	mad.lo.s64 	%rd59, %rd517, %rd51, %rd43;
	add.s32 	%r167, %r215, -2;
	mul.wide.u32 	%rd437, %r167, 8;
	add.s64 	%rd438, %rd2, %rd437;
	ld.global.u64 	%rd60, [%rd438];
	or.b64  	%rd439, %rd514, %rd60;
	and.b64  	%rd440, %rd439, -4294967296;
	setp.ne.s64 	%p35, %rd440, 0;
	@%p35 bra 	$L__BB17_24;
	cvt.u32.u64 	%r168, %rd60;
	cvt.u32.u64 	%r169, %rd514;
	div.u32 	%r170, %r169, %r168;
	mul.lo.s32 	%r171, %r170, %r168;
	sub.s32 	%r172, %r169, %r171;
	cvt.u64.u32 	%rd540, %r170;
	cvt.u64.u32 	%rd519, %r172;
	bra.uni 	$L__BB17_25;
$L__BB17_24:
	div.s64 	%rd540, %rd514, %rd60;
	mul.lo.s64 	%rd441, %rd540, %rd60;
	sub.s64 	%rd519, %rd514, %rd441;
$L__BB17_25:
	add.s32 	%r173, %r215, -2;
	mul.wide.u32 	%rd442, %r173, 8;
	add.s64 	%rd443, %rd1, %rd442;
	ld.global.u64 	%rd67, [%rd443];
	mad.lo.s64 	%rd544, %rd67, %rd519, %rd52;
	or.b64  	%rd444, %rd516, %rd60;
	and.b64  	%rd445, %rd444, -4294967296;
	setp.ne.s64 	%p36, %rd445, 0;
	@%p36 bra 	$L__BB17_27;
	cvt.u32.u64 	%r174, %rd60;
	cvt.u32.u64 	%r175, %rd516;
	div.u32 	%r176, %r175, %r174;
	mul.lo.s32 	%r177, %r176, %r174;
	sub.s32 	%r178, %r175, %r177;
	cvt.u64.u32 	%rd538, %r176;
	cvt.u64.u32 	%rd521, %r178;
	bra.uni 	$L__BB17_28;
$L__BB17_27:
	div.s64 	%rd538, %rd516, %rd60;
	mul.lo.s64 	%rd446, %rd538, %rd60;
	sub.s64 	%rd521, %rd516, %rd446;
$L__BB17_28:
	mad.lo.s64 	%rd545, %rd521, %rd67, %rd59;
	add.s32 	%r215, %r215, -4;
	add.s32 	%r214, %r214, 4;
	setp.ne.s32 	%p37, %r214, 0;
	@%p37 bra 	$L__BB17_4;
	add.s32 	%r217, %r215, 1;
$L__BB17_30:
	and.b32  	%r179, %r6, 3;
	setp.eq.s32 	%p38, %r179, 0;
	@%p38 bra 	$L__BB17_53;
	setp.eq.s32 	%p39, %r179, 1;
	@%p39 bra 	$L__BB17_45;
	mul.wide.u32 	%rd448, %r217, 8;
	add.s64 	%rd449, %rd2, %rd448;
	ld.global.u64 	%rd82, [%rd449];
	or.b64  	%rd450, %rd540, %rd82;
	and.b64  	%rd451, %rd450, -4294967296;
	setp.ne.s64 	%p40, %rd451, 0;
	@%p40 bra 	$L__BB17_34;
	cvt.u32.u64 	%r181, %rd82;
	cvt.u32.u64 	%r182, %rd540;
	div.u32 	%r183, %r182, %r181;
	mul.lo.s32 	%r184, %r183, %r181;
	sub.s32 	%r185, %r182, %r184;
	cvt.u64.u32 	%rd528, %r183;
	cvt.u64.u32 	%rd529, %r185;
	bra.uni 	$L__BB17_35;
$L__BB17_34:
	div.s64 	%rd528, %rd540, %rd82;
	mul.lo.s64 	%rd452, %rd528, %rd82;
	sub.s64 	%rd529, %rd540, %rd452;
$L__BB17_35:
	mul.wide.u32 	%rd453, %r217, 8;
	add.s64 	%rd454, %rd1, %rd453;
	ld.global.u64 	%rd89, [%rd454];
	mad.lo.s64 	%rd90, %rd89, %rd529, %rd544;
	or.b64  	%rd455, %rd538, %rd82;
	and.b64  	%rd456, %rd455, -4294967296;
	setp.ne.s64 	%p41, %rd456, 0;
	@%p41 bra 	$L__BB17_37;
	cvt.u32.u64 	%r186, %rd82;
	cvt.u32.u64 	%r187, %rd538;
	div.u32 	%r188, %r187, %r186;
	mul.lo.s32 	%r189, %r188, %r186;
	sub.s32 	%r190, %r187, %r189;
	cvt.u64.u32 	%rd530, %r188;
	cvt.u64.u32 	%rd531, %r190;
	bra.uni 	$L__BB17_38;
$L__BB17_37:
	div.s64 	%rd530, %rd538, %rd82;
	mul.lo.s64 	%rd457, %rd530, %rd82;
	sub.s64 	%rd531, %rd538, %rd457;
$L__BB17_38:
	mad.lo.s64 	%rd97, %rd531, %rd89, %rd545;
	add.s32 	%r18, %r217, -1;
	mul.wide.u32 	%rd458, %r18, 8;
	add.s64 	%rd459, %rd2, %rd458;
	ld.global.u64 	%rd98, [%rd459];
	or.b64  	%rd460, %rd528, %rd98;
	and.b64  	%rd461, %rd460, -4294967296;
	setp.ne.s64 	%p42, %rd461, 0;
	@%p42 bra 	$L__BB17_40;
	cvt.u32.u64 	%r191, %rd98;
	cvt.u32.u64 	%r192, %rd528;
	div.u32 	%r193, %r192, %r191;
	mul.lo.s32 	%r194, %r193, %r191;
	sub.s32 	%r195, %r192, %r194;
	cvt.u64.u32 	%rd540, %r193;
	cvt.u64.u32 	%rd533, %r195;
	bra.uni 	$L__BB17_41;
$L__BB17_40:
	div.s64 	%rd540, %rd528, %rd98;
	mul.lo.s64 	%rd462, %rd540, %rd98;
	sub.s64 	%rd533, %rd528, %rd462;
$L__BB17_41:
	mul.wide.u32 	%rd463, %r18, 8;
	add.s64 	%rd464, %rd1, %rd463;
	ld.global.u64 	%rd105, [%rd464];
	mad.lo.s64 	%rd544, %rd105, %rd533, %rd90;
	or.b64  	%rd465, %rd530, %rd98;
	and.b64  	%rd466, %rd465, -4294967296;
	setp.ne.s64 	%p43, %rd466, 0;
	@%p43 bra 	$L__BB17_43;
	cvt.u32.u64 	%r196, %rd98;
	cvt.u32.u64 	%r197, %rd530;
	div.u32 	%r198, %r197, %r196;
	mul.lo.s32 	%r199, %r198, %r196;
	sub.s32 	%r200, %r197, %r199;
	cvt.u64.u32 	%rd538, %r198;
	cvt.u64.u32 	%rd535, %r200;
	bra.uni 	$L__BB17_44;
$L__BB17_43:
	div.s64 	%rd538, %rd530, %rd98;
	mul.lo.s64 	%rd467, %rd538, %rd98;
	sub.s64 	%rd535, %rd530, %rd467;
$L__BB17_44:
	mad.lo.s64 	%rd545, %rd535, %rd105, %rd97;
	add.s32 	%r217, %r217, -2;
$L__BB17_45:
	and.b32  	%r201, %r6, 1;
	setp.eq.b32 	%p44, %r201, 1;
	not.pred 	%p45, %p44;
	@%p45 bra 	$L__BB17_53;
	mul.wide.u32 	%rd468, %r217, 8;
	add.s64 	%rd469, %rd2, %rd468;
	ld.global.u64 	%rd120, [%rd469];
	or.b64  	%rd470, %rd540, %rd120;
	and.b64  	%rd471, %rd470, -4294967296;
	setp.ne.s64 	%p46, %rd471, 0;
	@%p46 bra 	$L__BB17_48;
	cvt.u32.u64 	%r202, %rd120;
	cvt.u32.u64 	%r203, %rd540;
	rem.u32 	%r204, %r203, %r202;
	cvt.u64.u32 	%rd542, %r204;
	bra.uni 	$L__BB17_49;
$L__BB17_48:
	rem.s64 	%rd542, %rd540, %rd120;
$L__BB17_49:
	add.s64 	%rd473, %rd1, %rd468;
	ld.global.u64 	%rd124, [%rd473];
	mad.lo.s64 	%rd544, %rd124, %rd542, %rd544;
	or.b64  	%rd474, %rd538, %rd120;
	and.b64  	%rd475, %rd474, -4294967296;
	setp.ne.s64 	%p47, %rd475, 0;
	@%p47 bra 	$L__BB17_51;
	cvt.u32.u64 	%r205, %rd120;
	cvt.u32.u64 	%r206, %rd538;
	rem.u32 	%r207, %r206, %r205;
	cvt.u64.u32 	%rd543, %r207;
	bra.uni 	$L__BB17_52;
$L__BB17_51:
	rem.s64 	%rd543, %rd538, %rd120;
$L__BB17_52:
	mad.lo.s64 	%rd545, %rd543, %rd124, %rd545;
$L__BB17_53:
	shl.b64 	%rd476, %rd544, 1;
	add.s64 	%rd477, %rd586, %rd476;
	ld.global.u16 	%rs1, [%rd477];
	shl.b64 	%rd478, %rd545, 1;
	add.s64 	%rd479, %rd586, %rd478;
	ld.global.u16 	%rs2, [%rd479];
	setp.lt.s16 	%p48, %rs2, %rs1;
	@%p48 bra 	$L__BB17_55;
	st.shared.u16 	[%r4], %rs2;
	st.shared.u64 	[%r5], %rd5;
	bra.uni 	$L__BB17_116;
$L__BB17_55:
	st.shared.u16 	[%r4], %rs1;
	bra.uni 	$L__BB17_116;
$L__BB17_56:
	setp.le.u64 	%p2, %rd265, %rd4;
	@%p2 bra 	$L__BB17_116;
	ld.param.u64 	%rd499, [contiguous_reduce3_i16_param_5];
	mov.u32 	%r59, %ctaid.y;
	cvt.u64.u32 	%rd270, %r59;
	mad.lo.s64 	%rd577, %rd265, %rd270, %rd4;
	cvt.u32.u64 	%r21, %rd499;
	add.s32 	%r221, %r21, -1;
	setp.lt.s32 	%p3, %r221, 0;
	@%p3 bra 	$L__BB17_115;
	setp.lt.u32 	%p4, %r221, 7;
	@%p4 bra 	$L__BB17_86;
	add.s32 	%r219, %r21, -4;
	and.b32  	%r60, %r21, -8;
	neg.s32 	%r218, %r60;
$L__BB17_60:
	.pragma "nounroll";
	add.s32 	%r27, %r219, 3;
	mul.wide.u32 	%rd272, %r27, 8;
	add.s64 	%rd273, %rd2, %rd272;
	ld.global.u64 	%rd135, [%rd273];
	or.b64  	%rd274, %rd577, %rd135;
	and.b64  	%rd275, %rd274, -4294967296;
	setp.ne.s64 	%p5, %rd275, 0;
	@%p5 bra 	$L__BB17_62;
	cvt.u32.u64 	%r61, %rd135;
	cvt.u32.u64 	%r62, %rd577;
	div.u32 	%r63, %r62, %r61;
	mul.lo.s32 	%r64, %r63, %r61;
	sub.s32 	%r65, %r62, %r64;
	cvt.u64.u32 	%rd548, %r63;
	cvt.u64.u32 	%rd549, %r65;
	bra.uni 	$L__BB17_63;
$L__BB17_62:
	div.s64 	%rd548, %rd577, %rd135;
	mul.lo.s64 	%rd276, %rd548, %rd135;
	sub.s64 	%rd549, %rd577, %rd276;
$L__BB17_63:
	add.s64 	%rd278, %rd1, %rd272;
	ld.global.u64 	%rd279, [%rd278];
	mul.lo.s64 	%rd142, %rd279, %rd549;
	add.s32 	%r28, %r219, 2;
	mul.wide.u32 	%rd280, %r28, 8;
	add.s64 	%rd281, %rd2, %rd280;
	ld.global.u64 	%rd143, [%rd281];
	or.b64  	%rd282, %rd548, %rd143;
	and.b64  	%rd283, %rd282, -4294967296;
	setp.ne.s64 	%p6, %rd283, 0;
	@%p6 bra 	$L__BB17_65;
	cvt.u32.u64 	%r66, %rd143;
	cvt.u32.u64 	%r67, %rd548;
	div.u32 	%r68, %r67, %r66;
	mul.lo.s32 	%r69, %r68, %r66;
	sub.s32 	%r70, %r67, %r69;
	cvt.u64.u32 	%rd550, %r68;
	cvt.u64.u32 	%rd551, %r70;
	bra.uni 	$L__BB17_66;
$L__BB17_65:
	div.s64 	%rd550, %rd548, %rd143;
	mul.lo.s64 	%rd284, %rd550, %rd143;
	sub.s64 	%rd551, %rd548, %rd284;
$L__BB17_66:
	add.s64 	%rd286, %rd1, %rd280;
	ld.global.u64 	%rd287, [%rd286];
	mad.lo.s64 	%rd150, %rd287, %rd551, %rd142;
	add.s32 	%r29, %r219, 1;
	mul.wide.u32 	%rd288, %r29, 8;
	add.s64 	%rd289, %rd2, %rd288;
	ld.global.u64 	%rd151, [%rd289];
	or.b64  	%rd290, %rd550, %rd151;
	and.b64  	%rd291, %rd290, -4294967296;
	setp.ne.s64 	%p7, %rd291, 0;
	@%p7 bra 	$L__BB17_68;
	cvt.u32.u64 	%r71, %rd151;
	cvt.u32.u64 	%r72, %rd550;
	div.u32 	%r73, %r72, %r71;
	mul.lo.s32 	%r74, %r73, %r71;
	sub.s32 	%r75, %r72, %r74;
	cvt.u64.u32 	%rd552, %r73;
	cvt.u64.u32 	%rd553, %r75;
	bra.uni 	$L__BB17_69;
$L__BB17_68:
	div.s64 	%rd552, %rd550, %rd151;
	mul.lo.s64 	%rd292, %rd552, %rd151;
	sub.s64 	%rd553, %rd550, %rd292;
$L__BB17_69:
	add.s64 	%rd294, %rd1, %rd288;
	ld.global.u64 	%rd295, [%rd294];
	mad.lo.s64 	%rd158, %rd295, %rd553, %rd150;
	add.s32 	%r30, %r219, -4;
	mul.wide.u32 	%rd296, %r219, 8;
	add.s64 	%rd297, %rd2, %rd296;
	ld.global.u64 	%rd159, [%rd297];
	or.b64  	%rd298, %rd552, %rd159;
	and.b64  	%rd299, %rd298, -4294967296;
	setp.ne.s64 	%p8, %rd299, 0;
	@%p8 bra 	$L__BB17_71;
	cvt.u32.u64 	%r76, %rd159;
	cvt.u32.u64 	%r77, %rd552;
	div.u32 	%r78, %r77, %r76;
	mul.lo.s32 	%r79, %r78, %r76;
	sub.s32 	%r80, %r77, %r79;
	cvt.u64.u32 	%rd554, %r78;
	cvt.u64.u32 	%rd555, %r80;
	bra.uni 	$L__BB17_72;
$L__BB17_71:
	div.s64 	%rd554, %rd552, %rd159;
	mul.lo.s64 	%rd300, %rd554, %rd159;
	sub.s64 	%rd555, %rd552, %rd300;
$L__BB17_72:
	add.s64 	%rd302, %rd1, %rd296;
	ld.global.u64 	%rd303, [%rd302];
	mad.lo.s64 	%rd166, %rd303, %rd555, %rd158;
	add.s32 	%r31, %r219, -1;
	mul.wide.u32 	%rd304, %r31, 8;
	add.s64 	%rd305, %rd2, %rd304;
	ld.global.u64 	%rd167, [%rd305];
	or.b64  	%rd306, %rd554, %rd167;
	and.b64  	%rd307, %rd306, -4294967296;
	setp.ne.s64 	%p9, %rd307, 0;
	@%p9 bra 	$L__BB17_74;
	cvt.u32.u64 	%r81, %rd167;
	cvt.u32.u64 	%r82, %rd554;
	div.u32 	%r83, %r82, %r81;
	mul.lo.s32 	%r84, %r83, %r81;
	sub.s32 	%r85, %r82, %r84;
	cvt.u64.u32 	%rd556, %r83;
	cvt.u64.u32 	%rd557, %r85;
	bra.uni 	$L__BB17_75;
$L__BB17_74:
	div.s64 	%rd556, %rd554, %rd167;
	mul.lo.s64 	%rd308, %rd556, %rd167;
	sub.s64 	%rd557, %rd554, %rd308;
$L__BB17_75:
	add.s64 	%rd310, %rd1, %rd304;
	ld.global.u64 	%rd311, [%rd310];
	mad.lo.s64 	%rd174, %rd311, %rd557, %rd166;
	add.s32 	%r32, %r219, -2;
	mul.wide.u32 	%rd312, %r32, 8;
	add.s64 	%rd313, %rd2, %rd312;
	ld.global.u64 	%rd175, [%rd313];
	or.b64  	%rd314, %rd556, %rd175;
	and.b64  	%rd315, %rd314, -4294967296;
	setp.ne.s64 	%p10, %rd315, 0;
	@%p10 bra 	$L__BB17_77;
	cvt.u32.u64 	%r86, %rd175;
	cvt.u32.u64 	%r87, %rd556;
	div.u32 	%r88, %r87, %r86;
	mul.lo.s32 	%r89, %r88, %r86;
	sub.s32 	%r90, %r87, %r89;
	cvt.u64.u32 	%rd558, %r88;
	cvt.u64.u32 	%rd559, %r90;
	bra.uni 	$L__BB17_78;
$L__BB17_77:
	div.s64 	%rd558, %rd556, %rd175;
	mul.lo.s64 	%rd316, %rd558, %rd175;
	sub.s64 	%rd559, %rd556, %rd316;
$L__BB17_78:
	add.s64 	%rd318, %rd1, %rd312;
	ld.global.u64 	%rd319, [%rd318];
	mad.lo.s64 	%rd182, %rd319, %rd559, %rd174;
	add.s32 	%r33, %r219, -3;
	mul.wide.u32 	%rd320, %r33, 8;
	add.s64 	%rd321, %rd2, %rd320;
	ld.global.u64 	%rd183, [%rd321];
	or.b64  	%rd322, %rd558, %rd183;
	and.b64  	%rd323, %rd322, -4294967296;
	setp.ne.s64 	%p11, %rd323, 0;
	@%p11 bra 	$L__BB17_80;
	cvt.u32.u64 	%r91, %rd183;
	cvt.u32.u64 	%r92, %rd558;
	div.u32 	%r93, %r92, %r91;
	mul.lo.s32 	%r94, %r93, %r91;
	sub.s32 	%r95, %r92, %r94;
	cvt.u64.u32 	%rd560, %r93;
	cvt.u64.u32 	%rd561, %r95;
	bra.uni 	$L__BB17_81;
$L__BB17_80:
	div.s64 	%rd560, %rd558, %rd183;
	mul.lo.s64 	%rd324, %rd560, %rd183;
	sub.s64 	%rd561, %rd558, %rd324;
$L__BB17_81:
	add.s64 	%rd326, %rd1, %rd320;
	ld.global.u64 	%rd327, [%rd326];
	mad.lo.s64 	%rd190, %rd327, %rd561, %rd182;
	mul.wide.u32 	%rd328, %r30, 8;
	add.s64 	%rd329, %rd2, %rd328;
	ld.global.u64 	%rd191, [%rd329];
	or.b64  	%rd330, %rd560, %rd191;
	and.b64  	%rd331, %rd330, -4294967296;
	setp.ne.s64 	%p12, %rd331, 0;
	@%p12 bra 	$L__BB17_83;
	cvt.u32.u64 	%r96, %rd191;
	cvt.u32.u64 	%r97, %rd560;
	div.u32 	%r98, %r97, %r96;
	mul.lo.s32 	%r99, %r98, %r96;
	sub.s32 	%r100, %r97, %r99;
	cvt.u64.u32 	%rd577, %r98;
	cvt.u64.u32 	%rd563, %r100;
	bra.uni 	$L__BB17_84;
$L__BB17_83:
	div.s64 	%rd577, %rd560, %rd191;
	mul.lo.s64 	%rd332, %rd577, %rd191;
	sub.s64 	%rd563, %rd560, %rd332;
$L__BB17_84:
	add.s64 	%rd334, %rd1, %rd328;
	ld.global.u64 	%rd335, [%rd334];
	mad.lo.s64 	%rd336, %rd335, %rd563, %rd190;
	shl.b64 	%rd337, %rd336, 1;
	add.s64 	%rd586, %rd586, %rd337;
	add.s32 	%r219, %r219, -8;
	add.s32 	%r218, %r218, 8;
	setp.ne.s32 	%p13, %r218, 0;
	@%p13 bra 	$L__BB17_60;
	add.s32 	%r221, %r219, 3;
$L__BB17_86:
	and.b32  	%r38, %r21, 7;
	setp.eq.s32 	%p14, %r38, 0;
	@%p14 bra 	$L__BB17_115;
	and.b32  	%r39, %r21, 3;
	setp.lt.u32 	%p15, %r38, 4;
	@%p15 bra 	$L__BB17_101;
	mul.wide.u32 	%rd339, %r221, 8;
	add.s64 	%rd340, %rd2, %rd339;
	ld.global.u64 	%rd202, [%rd340];
	or.b64  	%rd341, %rd577, %rd202;
	and.b64  	%rd342, %rd341, -4294967296;
	setp.ne.s64 	%p16, %rd342, 0;
	@%p16 bra 	$L__BB17_90;
	cvt.u32.u64 	%r101, %rd202;
	cvt.u32.u64 	%r102, %rd577;
	div.u32 	%r103, %r102, %r101;
	mul.lo.s32 	%r104, %r103, %r101;
	sub.s32 	%r105, %r102, %r104;
	cvt.u64.u32 	%rd567, %r103;
	cvt.u64.u32 	%rd568, %r105;
	bra.uni 	$L__BB17_91;
$L__BB17_90:
	div.s64 	%rd567, %rd577, %rd202;
	mul.lo.s64 	%rd343, %rd567, %rd202;
	sub.s64 	%rd568, %rd577, %rd343;
$L__BB17_91:
	add.s64 	%rd345, %rd1, %rd339;
	ld.global.u64 	%rd346, [%rd345];
	mul.lo.s64 	%rd209, %rd346, %rd568;
	add.s32 	%r40, %r221, -1;
	mul.wide.u32 	%rd347, %r40, 8;
	add.s64 	%rd348, %rd2, %rd347;
	ld.global.u64 	%rd210, [%rd348];
	or.b64  	%rd349, %rd567, %rd210;
	and.b64  	%rd350, %rd349, -4294967296;
	setp.ne.s64 	%p17, %rd350, 0;
	@%p17 bra 	$L__BB17_93;
	cvt.u32.u64 	%r106, %rd210;
	cvt.u32.u64 	%r107, %rd567;
	div.u32 	%r108, %r107, %r106;
	mul.lo.s32 	%r109, %r108, %r106;
	sub.s32 	%r110, %r107, %r109;
	cvt.u64.u32 	%rd569, %r108;
	cvt.u64.u32 	%rd570, %r110;
	bra.uni 	$L__BB17_94;
$L__BB17_93:
	div.s64 	%rd569, %rd567, %rd210;
	mul.lo.s64 	%rd351, %rd569, %rd210;
	sub.s64 	%rd570, %rd567, %rd351;
$L__BB17_94:
	add.s64 	%rd353, %rd1, %rd347;
	ld.global.u64 	%rd354, [%rd353];
	mad.lo.s64 	%rd217, %rd354, %rd570, %rd209;
	add.s32 	%r41, %r221, -2;
	mul.wide.u32 	%rd355, %r41, 8;
	add.s64 	%rd356, %rd2, %rd355;
	ld.global.u64 	%rd218, [%rd356];
	or.b64  	%rd357, %rd569, %rd218;
	and.b64  	%rd358, %rd357, -4294967296;
	setp.ne.s64 	%p18, %rd358, 0;
	@%p18 bra 	$L__BB17_96;
	cvt.u32.u64 	%r111, %rd218;
	cvt.u32.u64 	%r112, %rd569;
	div.u32 	%r113, %r112, %r111;
	mul.lo.s32 	%r114, %r113, %r111;
	sub.s32 	%r115, %r112, %r114;
	cvt.u64.u32 	%rd571, %r113;
	cvt.u64.u32 	%rd572, %r115;
	bra.uni 	$L__BB17_97;
$L__BB17_96:
	div.s64 	%rd571, %rd569, %rd218;
	mul.lo.s64 	%rd359, %rd571, %rd218;
	sub.s64 	%rd572, %rd569, %rd359;
$L__BB17_97:
	add.s64 	%rd361, %rd1, %rd355;
	ld.global.u64 	%rd362, [%rd361];
	mad.lo.s64 	%rd225, %rd362, %rd572, %rd217;
	add.s32 	%r42, %r221, -3;
	mul.wide.u32 	%rd363, %r42, 8;
	add.s64 	%rd364, %rd2, %rd363;
	ld.global.u64 	%rd226, [%rd364];
	or.b64  	%rd365, %rd571, %rd226;
	and.b64  	%rd366, %rd365, -4294967296;
	setp.ne.s64 	%p19, %rd366, 0;
	@%p19 bra 	$L__BB17_99;
	cvt.u32.u64 	%r116, %rd226;
	cvt.u32.u64 	%r117, %rd571;
	div.u32 	%r118, %r117, %r116;
	mul.lo.s32 	%r119, %r118, %r116;
	sub.s32 	%r120, %r117, %r119;
	cvt.u64.u32 	%rd577, %r118;
	cvt.u64.u32 	%rd574, %r120;
	bra.uni 	$L__BB17_100;
$L__BB17_99:
	div.s64 	%rd577, %rd571, %rd226;
	mul.lo.s64 	%rd367, %rd577, %rd226;
	sub.s64 	%rd574, %rd571, %rd367;
$L__BB17_100:
	add.s64 	%rd369, %rd1, %rd363;
	ld.global.u64 	%rd370, [%rd369];
	mad.lo.s64 	%rd371, %rd370, %rd574, %rd225;
	shl.b64 	%rd372, %rd371, 1;
	add.s64 	%rd586, %rd586, %rd372;
	add.s32 	%r221, %r221, -4;
$L__BB17_101:
	setp.eq.s32 	%p20, %r39, 0;
	@%p20 bra 	$L__BB17_115;
	setp.eq.s32 	%p21, %r39, 1;
	@%p21 bra 	$L__BB17_110;
	mul.wide.u32 	%rd374, %r221, 8;
	add.s64 	%rd375, %rd2, %rd374;
	ld.global.u64 	%rd237, [%rd375];
	or.b64  	%rd376, %rd577, %rd237;
	and.b64  	%rd377, %rd376, -4294967296;
	setp.ne.s64 	%p22, %rd377, 0;
	@%p22 bra 	$L__BB17_105;
	cvt.u32.u64 	%r121, %rd237;
	cvt.u32.u64 	%r122, %rd577;
	div.u32 	%r123, %r122, %r121;
	mul.lo.s32 	%r124, %r123, %r121;
	sub.s32 	%r125, %r122, %r124;
	cvt.u64.u32 	%rd578, %r123;
	cvt.u64.u32 	%rd579, %r125;
	bra.uni 	$L__BB17_106;
$L__BB17_105:
	div.s64 	%rd578, %rd577, %rd237;
	mul.lo.s64 	%rd378, %rd578, %rd237;
	sub.s64 	%rd579, %rd577, %rd378;
$L__BB17_106:
	add.s64 	%rd380, %rd1, %rd374;
	ld.global.u64 	%rd381, [%rd380];
	mul.lo.s64 	%rd244, %rd381, %rd579;
	add.s32 	%r45, %r221, -1;
	mul.wide.u32 	%rd382, %r45, 8;
	add.s64 	%rd383, %rd2, %rd382;
	ld.global.u64 	%rd245, [%rd383];
	or.b64  	%rd384, %rd578, %rd245;
	and.b64  	%rd385, %rd384, -4294967296;
	setp.ne.s64 	%p23, %rd385, 0;
	@%p23 bra 	$L__BB17_108;
	cvt.u32.u64 	%r126, %rd245;
	cvt.u32.u64 	%r127, %rd578;
	div.u32 	%r128, %r127, %r126;
	mul.lo.s32 	%r129, %r128, %r126;
	sub.s32 	%r130, %r127, %r129;
	cvt.u64.u32 	%rd577, %r128;
	cvt.u64.u32 	%rd581, %r130;
	bra.uni 	$L__BB17_109;
$L__BB17_108:
	div.s64 	%rd577, %rd578, %rd245;
	mul.lo.s64 	%rd386, %rd577, %rd245;
	sub.s64 	%rd581, %rd578, %rd386;
$L__BB17_109:
	add.s64 	%rd388, %rd1, %rd382;
	ld.global.u64 	%rd389, [%rd388];
	mad.lo.s64 	%rd390, %rd389, %rd581, %rd244;
	shl.b64 	%rd391, %rd390, 1;
	add.s64 	%rd586, %rd586, %rd391;
	add.s32 	%r221, %r221, -2;
$L__BB17_110:
	and.b32  	%r131, %r21, 1;
	setp.eq.b32 	%p24, %r131, 1;
	not.pred 	%p25, %p24;
	@%p25 bra 	$L__BB17_115;
	mul.wide.u32 	%rd392, %r221, 8;
	add.s64 	%rd393, %rd2, %rd392;
	ld.global.u64 	%rd256, [%rd393];
	or.b64  	%rd394, %rd577, %rd256;
	and.b64  	%rd395, %rd394, -4294967296;
	setp.ne.s64 	%p26, %rd395, 0;
	@%p26 bra 	$L__BB17_113;
	cvt.u32.u64 	%r132, %rd256;
	cvt.u32.u64 	%r133, %rd577;
	rem.u32 	%r134, %r133, %r132;
	cvt.u64.u32 	%rd585, %r134;
	bra.uni 	$L__BB17_114;
$L__BB17_113:
	rem.s64 	%rd585, %rd577, %rd256;
$L__BB17_114:
	add.s64 	%rd397, %rd1, %rd392;
	ld.global.u64 	%rd398, [%rd397];
	mul.lo.s64 	%rd399, %rd398, %rd585;
	shl.b64 	%rd400, %rd399, 1;
	add.s64 	%rd586, %rd586, %rd400;
$L__BB17_115:
	ld.global.u16 	%rs5, [%rd586];
	st.shared.u16 	[%r4], %rs5;
$L__BB17_116:
	bar.sync 	0;
	setp.lt.u32 	%p49, %r223, 66;
	@%p49 bra 	$L__BB17_121;
$L__BB17_117:
	mov.u32 	%r48, %r223;
	shr.u32 	%r223, %r48, 1;
	setp.ge.u32 	%p50, %r3, %r223;
	@%p50 bra 	$L__BB17_120;
	ld.shared.u16 	%rs6, [%r4];
	and.b32  	%r208, %r48, 2046;
	add.s32 	%r209, %r4, %r208;
	ld.shared.u16 	%rs3, [%r209];
	setp.lt.s16 	%p51, %rs3, %rs6;
	@%p51 bra 	$L__BB17_120;
	st.shared.u16 	[%r4], %rs3;
	shl.b32 	%r210, %r223, 3;
	add.s32 	%r211, %r5, %r210;
	ld.shared.u64 	%rd480, [%r211];
	st.shared.u64 	[%r5], %rd480;
$L__BB17_120:
	bar.sync 	0;
	setp.gt.u32 	%p52, %r48, 131;
	@%p52 bra 	$L__BB17_117;
$L__BB17_121:
	setp.gt.u32 	%p53, %r3, 31;
	@%p53 bra 	$L__BB17_136;
	ld.volatile.shared.u16 	%rs7, [%r4];
	ld.volatile.shared.u16 	%rs8, [%r4+64];
	max.s16 	%rs9, %rs7, %rs8;
	ld.volatile.shared.u16 	%rs10, [%r4+64];
	setp.ne.s16 	%p54, %rs9, %rs10;
	@%p54 bra 	$L__BB17_124;
	ld.volatile.shared.u64 	%rd481, [%r5+256];
	st.volatile.shared.u64 	[%r5], %rd481;
	ld.volatile.shared.u16 	%rs11, [%r4+64];
	st.volatile.shared.u16 	[%r4], %rs11;
$L__BB17_124:
	ld.volatile.shared.u16 	%rs12, [%r4];
	ld.volatile.shared.u16 	%rs13, [%r4+32];
	max.s16 	%rs14, %rs12, %rs13;
	ld.volatile.shared.u16 	%rs15, [%r4+32];
	setp.ne.s16 	%p55, %rs14, %rs15;
	@%p55 bra 	$L__BB17_126;
	ld.volatile.shared.u64 	%rd482, [%r5+128];
	st.volatile.shared.u64 	[%r5], %rd482;
	ld.volatile.shared.u16 	%rs16, [%r4+32];
	st.volatile.shared.u16 	[%r4], %rs16;
$L__BB17_126:
	ld.volatile.shared.u16 	%rs17, [%r4];
	ld.volatile.shared.u16 	%rs18, [%r4+16];
	max.s16 	%rs19, %rs17, %rs18;
	ld.volatile.shared.u16 	%rs20, [%r4+16];
	setp.ne.s16 	%p56, %rs19, %rs20;
	@%p56 bra 	$L__BB17_128;
	ld.volatile.shared.u64 	%rd483, [%r5+64];
	st.volatile.shared.u64 	[%r5], %rd483;
	ld.volatile.shared.u16 	%rs21, [%r4+16];
	st.volatile.shared.u16 	[%r4], %rs21;
$L__BB17_128:
	ld.volatile.shared.u16 	%rs22, [%r4];
	ld.volatile.shared.u16 	%rs23, [%r4+8];
	max.s16 	%rs24, %rs22, %rs23;
	ld.volatile.shared.u16 	%rs25, [%r4+8];
	setp.ne.s16 	%p57, %rs24, %rs25;
	@%p57 bra 	$L__BB17_130;
	ld.volatile.shared.u64 	%rd484, [%r5+32];
	st.volatile.shared.u64 	[%r5], %rd484;
	ld.volatile.shared.u16 	%rs26, [%r4+8];
	st.volatile.shared.u16 	[%r4], %rs26;
$L__BB17_130:
	ld.volatile.shared.u16 	%rs27, [%r4];
	ld.volatile.shared.u16 	%rs28, [%r4+4];
	max.s16 	%rs29, %rs27, %rs28;
	ld.volatile.shared.u16 	%rs30, [%r4+4];
	setp.ne.s16 	%p58, %rs29, %rs30;
	@%p58 bra 	$L__BB17_132;
	ld.volatile.shared.u64 	%rd485, [%r5+16];
	st.volatile.shared.u64 	[%r5], %rd485;
	ld.volatile.shared.u16 	%rs31, [%r4+4];
	st.volatile.shared.u16 	[%r4], %rs31;
$L__BB17_132:
	ld.volatile.shared.u16 	%rs32, [%r4];
	ld.volatile.shared.u16 	%rs33, [%r4+2];
	max.s16 	%rs34, %rs32, %rs33;
	ld.volatile.shared.u16 	%rs35, [%r4+2];
	setp.ne.s16 	%p59, %rs34, %rs35;
	@%p59 bra 	$L__BB17_134;
	ld.volatile.shared.u64 	%rd486, [%r5+8];
	st.volatile.shared.u64 	[%r5], %rd486;
	ld.volatile.shared.u16 	%rs36, [%r4+2];
	st.volatile.shared.u16 	[%r4], %rs36;
$L__BB17_134:
	setp.ne.s32 	%p60, %r3, 0;
	@%p60 bra 	$L__BB17_136;
	ld.param.u64 	%rd501, [contiguous_reduce3_i16_param_7];
	ld.param.u64 	%rd498, [contiguous_reduce3_i16_param_1];
	ld.param.u64 	%rd497, [contiguous_reduce3_i16_param_0];
	ld.shared.u16 	%rs37, [sdata_i16];
	mov.u32 	%r212, %ctaid.x;
	cvt.u64.u32 	%rd487, %r212;
	mov.u32 	%r213, %ctaid.y;
	cvt.u64.u32 	%rd488, %r213;
	mad.lo.s64 	%rd489, %rd501, %rd488, %rd487;
	cvta.to.global.u64 	%rd490, %rd497;
	shl.b64 	%rd491, %rd489, 1;
	add.s64 	%rd492, %rd490, %rd491;
	st.global.u16 	[%rd492], %rs37;
	ld.shared.u64 	%rd493, [%r2];
	cvta.to.global.u64 	%rd494, %rd498;
	shl.b64 	%rd495, %rd489, 3;
	add.s64 	%rd496, %rd494, %rd495;
	st.global.u64 	[%rd496], %rd493;
$L__BB17_136:
	ret;

}
	// .globl	contiguous_reduce33_i16
.visible .entry contiguous_reduce33_i16(
	.param .u64 .ptr .align 1 contiguous_reduce33_i16_param_0,
	.param .u64 .ptr .align 1 contiguous_reduce33_i16_param_1,
	.param .u64 .ptr .align 1 contiguous_reduce33_i16_param_2,
	.param .u64 .ptr .align 1 contiguous_reduce33_i16_param_3,
	.param .u64 contiguous_reduce33_i16_param_4,
	.param .u64 contiguous_reduce33_i16_param_5
)
{
	.reg .pred 	%p<16>;
	.reg .b16 	%rs<38>;
	.reg .b32 	%r<25>;
	.reg .b64 	%rd<51>;

	ld.param.u64 	%rd7, [contiguous_reduce33_i16_param_0];
	ld.param.u64 	%rd8, [contiguous_reduce33_i16_param_1];
	ld.param.u64 	%rd11, [contiguous_reduce33_i16_param_2];
	ld.param.u64 	%rd12, [contiguous_reduce33_i16_param_3];
	ld.param.u64 	%rd9, [contiguous_reduce33_i16_param_4];
	ld.param.u64 	%rd10, [contiguous_reduce33_i16_param_5];
	cvta.to.global.u64 	%rd1, %rd12;
	cvta.to.global.u64 	%rd2, %rd11;
	mov.u32 	%r24, %ntid.x;
	shl.b32 	%r10, %r24, 1;
	mov.u32 	%r11, sdata_i16;
	add.s32 	%r2, %r11, %r10;
	mov.u32 	%r3, %tid.x;
	mov.u32 	%r4, %ctaid.x;
	mul.lo.s32 	%r12, %r4, %r24;
	shl.b32 	%r13, %r12, 1;
	add.s32 	%r5, %r13, %r3;
	shl.b32 	%r14, %r3, 1;
	add.s32 	%r6, %r11, %r14;
	mov.b16 	%rs4, -32768;
	st.shared.u16 	[%r6], %rs4;
	shl.b32 	%r15, %r3, 3;
	add.s32 	%r7, %r2, %r15;
	mov.b64 	%rd13, -9223372036854775808;
	st.shared.u64 	[%r7], %rd13;
	add.s32 	%r16, %r5, %r24;
	cvt.u64.u32 	%rd3, %r16;
	setp.le.u64 	%p1, %rd9, %rd3;
	@%p1 bra 	$L__BB18_4;
	cvt.u64.u32 	%rd21, %r5;
	mov.u32 	%r18, %ctaid.y;
	cvt.u64.u32 	%rd22, %r18;
	mul.lo.s64 	%rd23, %rd9, %rd22;
	add.s64 	%rd4, %rd23, %rd21;
	shl.b64 	%rd24, %rd4, 1;
	add.s64 	%rd25, %rd2, %rd24;
	ld.global.u16 	%rs1, [%rd25];
	add.s64 	%rd5, %rd23, %rd3;
	shl.b64 	%rd26, %rd5, 1;
	add.s64 	%rd27, %rd2, %rd26;
	ld.global.u16 	%rs2, [%rd27];
	setp.lt.s16 	%p3, %rs2, %rs1;
	@%p3 bra 	$L__BB18_3;
	st.shared.u16 	[%r6], %rs1;
	shl.b64 	%rd28, %rd4, 3;
	add.s64 	%rd29, %rd1, %rd28;
	ld.global.u64 	%rd30, [%rd29];
	st.shared.u64 	[%r7], %rd30;
	bra.uni 	$L__BB18_6;
$L__BB18_3:
	st.shared.u16 	[%r6], %rs2;
	shl.b64 	%rd31, %rd5, 3;
	add.s64 	%rd32, %rd1, %rd31;
	ld.global.u64 	%rd33, [%rd32];
	st.shared.u64 	[%r7], %rd33;
	bra.uni 	$L__BB18_6;
$L__BB18_4:
	cvt.u64.u32 	%rd6, %r5;
	setp.le.u64 	%p2, %rd9, %rd6;
	@%p2 bra 	$L__BB18_6;
	mov.u32 	%r17, %ctaid.y;
	cvt.u64.u32 	%rd14, %r17;
	mad.lo.s64 	%rd15, %rd9, %rd14, %rd6;
	shl.b64 	%rd16, %rd15, 1;
	add.s64 	%rd17, %rd2, %rd16;
	ld.global.u16 	%rs5, [%rd17];
	st.shared.u16 	[%r6], %rs5;
	shl.b64 	%rd18, %rd15, 3;
	add.s64 	%rd19, %rd1, %rd18;
	ld.global.u64 	%rd20, [%rd19];
	st.shared.u64 	[%r7], %rd20;
$L__BB18_6:
	bar.sync 	0;
	setp.lt.u32 	%p4, %r24, 66;
	@%p4 bra 	$L__BB18_11;
$L__BB18_7:
	mov.u32 	%r8, %r24;
	shr.u32 	%r24, %r8, 1;
	setp.ge.u32 	%p5, %r3, %r24;
	@%p5 bra 	$L__BB18_10;
	ld.shared.u16 	%rs6, [%r6];
	and.b32  	%r19, %r8, 2046;
	add.s32 	%r20, %r6, %r19;
	ld.shared.u16 	%rs3, [%r20];
	setp.lt.s16 	%p6, %rs3, %rs6;
	@%p6 bra 	$L__BB18_10;
	st.shared.u16 	[%r6], %rs3;
	shl.b32 	%r21, %r24, 3;
	add.s32 	%r22, %r7, %r21;
	ld.shared.u64 	%rd34, [%r22];
	st.shared.u64 	[%r7], %rd34;
$L__BB18_10:
	bar.sync 	0;
	setp.gt.u32 	%p7, %r8, 131;
	@%p7 bra 	$L__BB18_7;
$L__BB18_11:
	setp.gt.u32 	%p8, %r3, 31;
	@%p8 bra 	$L__BB18_26;
	ld.volatile.shared.u16 	%rs7, [%r6];
	ld.volatile.shared.u16 	%rs8, [%r6+64];
	max.s16 	%rs9, %rs7, %rs8;
	ld.volatile.shared.u16 	%rs10, [%r6+64];
	setp.ne.s16 	%p9, %rs9, %rs10;
	@%p9 bra 	$L__BB18_14;
	ld.volatile.shared.u64 	%rd35, [%r7+256];
	st.volatile.shared.u64 	[%r7], %rd35;
	ld.volatile.shared.u16 	%rs11, [%r6+64];
	st.volatile.shared.u16 	[%r6], %rs11;
$L__BB18_14:
	ld.volatile.shared.u16 	%rs12, [%r6];
	ld.volatile.shared.u16 	%rs13, [%r6+32];
	max.s16 	%rs14, %rs12, %rs13;
	ld.volatile.shared.u16 	%rs15, [%r6+32];
	setp.ne.s16 	%p10, %rs14, %rs15;
	@%p10 bra 	$L__BB18_16;
	ld.volatile.shared.u64 	%rd36, [%r7+128];
	st.volatile.shared.u64 	[%r7], %rd36;
	ld.volatile.shared.u16 	%rs16, [%r6+32];
	st.volatile.shared.u16 	[%r6], %rs16;
$L__BB18_16:
	ld.volatile.shared.u16 	%rs17, [%r6];
	ld.volatile.shared.u16 	%rs18, [%r6+16];
	max.s16 	%rs19, %rs17, %rs18;
	ld.volatile.shared.u16 	%rs20, [%r6+16];
	setp.ne.s16 	%p11, %rs19, %rs20;
	@%p11 bra 	$L__BB18_18;
	ld.volatile.shared.u64 	%rd37, [%r7+64];
	st.volatile.shared.u64 	[%r7], %rd37;
	ld.volatile.shared.u16 	%rs21, [%r6+16];
	st.volatile.shared.u16 	[%r6], %rs21;
$L__BB18_18:
	ld.volatile.shared.u16 	%rs22, [%r6];
	ld.volatile.shared.u16 	%rs23, [%r6+8];
	max.s16 	%rs24, %rs22, %rs23;
	ld.volatile.shared.u16 	%rs25, [%r6+8];
	setp.ne.s16 	%p12, %rs24, %rs25;
	@%p12 bra 	$L__BB18_20;
	ld.volatile.shared.u64 	%rd38, [%r7+32];
	st.volatile.shared.u64 	[%r7], %rd38;
	ld.volatile.shared.u16 	%rs26, [%r6+8];
	st.volatile.shared.u16 	[%r6], %rs26;
$L__BB18_20:
	ld.volatile.shared.u16 	%rs27, [%r6];
	ld.volatile.shared.u16 	%rs28, [%r6+4];
	max.s16 	%rs29, %rs27, %rs28;
	ld.volatile.shared.u16 	%rs30, [%r6+4];
	setp.ne.s16 	%p13, %rs29, %rs30;
	@%p13 bra 	$L__BB18_22;
	ld.volatile.shared.u64 	%rd39, [%r7+16];
	st.volatile.shared.u64 	[%r7], %rd39;
	ld.volatile.shared.u16 	%rs31, [%r6+4];
	st.volatile.shared.u16 	[%r6], %rs31;
$L__BB18_22:
	ld.volatile.shared.u16 	%rs32, [%r6];
	ld.volatile.shared.u16 	%rs33, [%r6+2];
	max.s16 	%rs34, %rs32, %rs33;
	ld.volatile.shared.u16 	%rs35, [%r6+2];
	setp.ne.s16 	%p14, %rs34, %rs35;
	@%p14 bra 	$L__BB18_24;
	ld.volatile.shared.u64 	%rd40, [%r7+8];
	st.volatile.shared.u64 	[%r7], %rd40;
	ld.volatile.shared.u16 	%rs36, [%r6+2];
	st.volatile.shared.u16 	[%r6], %rs36;
$L__BB18_24:
	setp.ne.s32 	%p15, %r3, 0;
	@%p15 bra 	$L__BB18_26;
	ld.shared.u16 	%rs37, [sdata_i16];
	cvt.u64.u32 	%rd41, %r4;
	mov.u32 	%r23, %ctaid.y;
	cvt.u64.u32 	%rd42, %r23;
	mad.lo.s64 	%rd43, %rd10, %rd42, %rd41;
	cvta.to.global.u64 	%rd44, %rd7;
	shl.b64 	%rd45, %rd43, 1;
	add.s64 	%rd46, %rd44, %rd45;
	st.global.u16 	[%rd46], %rs37;
	ld.shared.u64 	%rd47, [%r2];
	cvta.to.global.u64 	%rd48, %rd8;
	shl.b64 	%rd49, %rd43, 3;
	add.s64 	%rd50, %rd48, %rd49;
	st.global.u64 	[%rd50], %rd47;
$L__BB18_26:
	ret;

}
	// .globl	contiguous_reduce4_i16
.visible .entry contiguous_reduce4_i16(
	.param .u64 .ptr .align 1 contiguous_reduce4_i16_param_0,
	.param .u64 .ptr .align 1 contiguous_reduce4_i16_param_1,
	.param .u64 .ptr .align 1 contiguous_reduce4_i16_param_2,
	.param .u64 .ptr .align 1 contiguous_reduce4_i16_param_3,
	.param .u64 .ptr .align 1 contiguous_reduce4_i16_param_4,
	.param .u64 contiguous_reduce4_i16_param_5,
	.param .u64 contiguous_reduce4_i16_param_6,
	.param .u64 contiguous_reduce4_i16_param_7
)
{
	.reg .pred 	%p<39>;
	.reg .b16 	%rs<20>;
	.reg .b32 	%r<212>;
	.reg .b64 	%rd<322>;

	ld.param.u64 	%rd147, [contiguous_reduce4_i16_param_3];
	ld.param.u64 	%rd148, [contiguous_reduce4_i16_param_4];
	ld.param.u64 	%rd145, [contiguous_reduce4_i16_param_5];
	ld.param.u64 	%rd146, [contiguous_reduce4_i16_param_6];
	ld.param.u64 	%rd149, [contiguous_reduce4_i16_param_7];
	cvta.to.global.u64 	%rd1, %rd148;
	cvta.to.global.u64 	%rd2, %rd147;
	mov.u32 	%r1, %ntid.x;
	mov.u32 	%r2, %ntid.y;
	mul.lo.s32 	%r79, %r1, %r2;
	shl.b32 	%r80, %r79, 1;
	mov.u32 	%r205, sdata_i16;
	add.s32 	%r3, %r205, %r80;
	mov.u32 	%r4, %tid.y;
	mov.u32 	%r5, %tid.x;
	mad.lo.s32 	%r82, %r4, %r1, %r5;
	mov.u32 	%r83, %ctaid.x;
	mad.lo.s32 	%r84, %r83, %r1, %r5;
	mov.u32 	%r6, %ctaid.y;
	mad.lo.s32 	%r85, %r6, %r2, %r4;
	shl.b32 	%r86, %r82, 1;
	add.s32 	%r8, %r205, %r86;
	mov.b16 	%rs13, -32768;
	st.shared.u16 	[%r8], %rs13;
	cvt.u64.u32 	%rd151, %r85;
	cvt.u64.u32 	%rd3, %r84;
	mad.lo.s64 	%rd152, %rd146, %rd151, %rd3;
	shl.b32 	%r87, %r82, 3;
	add.s32 	%r88, %r3, %r87;
	st.shared.u64 	[%r88], %rd152;
	setp.le.u64 	%p1, %rd146, %rd3;
	setp.le.u64 	%p2, %rd149, %rd151;
	or.pred  	%p3, %p1, %p2;
	@%p3 bra 	$L__BB19_79;
	cvt.u32.u64 	%r89, %rd3;
	cvt.u32.u64 	%r90, %rd146;
	mad.lo.s32 	%r201, %r85, %r90, %r89;
	cvt.u32.u64 	%r10, %rd145;
	add.s32 	%r200, %r10, -1;
	setp.lt.s32 	%p4, %r200, 0;
	mov.b64 	%rd321, 0;
	@%p4 bra 	$L__BB19_59;
	setp.lt.u32 	%p5, %r200, 7;
	mov.b64 	%rd321, 0;
	@%p5 bra 	$L__BB19_30;
	add.s32 	%r196, %r10, -4;
	and.b32  	%r91, %r10, -8;
	neg.s32 	%r195, %r91;
	mov.b64 	%rd321, 0;
$L__BB19_4:
	.pragma "nounroll";
	add.s32 	%r17, %r196, 3;
	cvt.u64.u32 	%rd5, %r201;
	mul.wide.u32 	%rd157, %r17, 8;
	add.s64 	%rd158, %rd2, %rd157;
	ld.global.u64 	%rd6, [%rd158];
	and.b64  	%rd159, %rd6, -4294967296;
	setp.ne.s64 	%p6, %rd159, 0;
	@%p6 bra 	$L__BB19_6;
	cvt.u32.u64 	%r92, %rd6;
	cvt.u32.u64 	%r93, %rd5;
	div.u32 	%r94, %r93, %r92;
	mul.lo.s32 	%r95, %r94, %r92;
	sub.s32 	%r96, %r93, %r95;
	cvt.u64.u32 	%rd286, %r94;
	cvt.u64.u32 	%rd287, %r96;
	bra.uni 	$L__BB19_7;
$L__BB19_6:
	div.s64 	%rd286, %rd5, %rd6;
	mul.lo.s64 	%rd160, %rd286, %rd6;
	sub.s64 	%rd287, %rd5, %rd160;
$L__BB19_7:
	add.s64 	%rd162, %rd1, %rd157;
	ld.global.u64 	%rd163, [%rd162];
	mad.lo.s64 	%rd13, %rd163, %rd287, %rd321;
	add.s32 	%r18, %r196, 2;
	and.b64  	%rd14, %rd286, 4294967295;
	mul.wide.u32 	%rd164, %r18, 8;
	add.s64 	%rd165, %rd2, %rd164;
	ld.global.u64 	%rd15, [%rd165];
	and.b64  	%rd166, %rd15, -4294967296;
	setp.ne.s64 	%p7, %rd166, 0;
	@%p7 bra 	$L__BB19_9;
	cvt.u32.u64 	%r97, %rd15;
	cvt.u32.u64 	%r98, %rd14;
	div.u32 	%r99, %r98, %r97;
	mul.lo.s32 	%r100, %r99, %r97;
	sub.s32 	%r101, %r98, %r100;
	cvt.u64.u32 	%rd288, %r99;
	cvt.u64.u32 	%rd289, %r101;
	bra.uni 	$L__BB19_10;
$L__BB19_9:
	div.s64 	%rd288, %rd14, %rd15;
	mul.lo.s64 	%rd167, %rd288, %rd15;
	sub.s64 	%rd289, %rd14, %rd167;
$L__BB19_10:
	add.s64 	%rd169, %rd1, %rd164;
	ld.global.u64 	%rd170, [%rd169];
	mad.lo.s64 	%rd22, %rd170, %rd289, %rd13;
	add.s32 	%r19, %r196, 1;
	and.b64  	%rd23, %rd288, 4294967295;
	mul.wide.u32 	%rd171, %r19, 8;
	add.s64 	%rd172, %rd2, %rd171;
	ld.global.u64 	%rd24, [%rd172];
	and.b64  	%rd173, %rd24, -4294967296;
	setp.ne.s64 	%p8, %rd173, 0;
	@%p8 bra 	$L__BB19_12;
	cvt.u32.u64 	%r102, %rd24;
	cvt.u32.u64 	%r103, %rd23;
	div.u32 	%r104, %r103, %r102;
	mul.lo.s32 	%r105, %r104, %r102;
	sub.s32 	%r106, %r103, %r105;
	cvt.u64.u32 	%rd290, %r104;
	cvt.u64.u32 	%rd291, %r106;
	bra.uni 	$L__BB19_13;
$L__BB19_12:
	div.s64 	%rd290, %rd23, %rd24;
	mul.lo.s64 	%rd174, %rd290, %rd24;
	sub.s64 	%rd291, %rd23, %rd174;
$L__BB19_13:
	add.s64 	%rd176, %rd1, %rd171;
	ld.global.u64 	%rd177, [%rd176];
	mad.lo.s64 	%rd31, %rd177, %rd291, %rd22;
	add.s32 	%r20, %r196, -4;
	and.b64  	%rd32, %rd290, 4294967295;
	mul.wide.u32 	%rd178, %r196, 8;
	add.s64 	%rd179, %rd2, %rd178;
	ld.global.u64 	%rd33, [%rd179];
	and.b64  	%rd180, %rd33, -4294967296;
	setp.ne.s64 	%p9, %rd180, 0;
	@%p9 bra 	$L__BB19_15;
	cvt.u32.u64 	%r107, %rd33;
	cvt.u32.u64 	%r108, %rd32;
	div.u32 	%r109, %r108, %r107;
	mul.lo.s32 	%r110, %r109, %r107;
	sub.s32 	%r111, %r108, %r110;
	cvt.u64.u32 	%rd292, %r109;
	cvt.u64.u32 	%rd293, %r111;
	bra.uni 	$L__BB19_16;
$L__BB19_15:
	div.s64 	%rd292, %rd32, %rd33;
	mul.lo.s64 	%rd181, %rd292, %rd33;
	sub.s64 	%rd293, %rd32, %rd181;
$L__BB19_16:
	add.s64 	%rd183, %rd1, %rd178;
	ld.global.u64 	%rd184, [%rd183];
	mad.lo.s64 	%rd40, %rd184, %rd293, %rd31;
	add.s32 	%r21, %r196, -1;
	and.b64  	%rd41, %rd292, 4294967295;
	mul.wide.u32 	%rd185, %r21, 8;
	add.s64 	%rd186, %rd2, %rd185;
	ld.global.u64 	%rd42, [%rd186];
	and.b64  	%rd187, %rd42, -4294967296;
	setp.ne.s64 	%p10, %rd187, 0;
	@%p10 bra 	$L__BB19_18;
	cvt.u32.u64 	%r112, %rd42;
	cvt.u32.u64 	%r113, %rd41;
	div.u32 	%r114, %r113, %r112;
	mul.lo.s32 	%r115, %r114, %r112;
	sub.s32 	%r116, %r113, %r115;
	cvt.u64.u32 	%rd294, %r114;
	cvt.u64.u32 	%rd295, %r116;
	bra.uni 	$L__BB19_19;
$L__BB19_18:
	div.s64 	%rd294, %rd41, %rd42;
	mul.lo.s64 	%rd188, %rd294, %rd42;
	sub.s64 	%rd295, %rd41, %rd188;
$L__BB19_19:
	add.s64 	%rd190, %rd1, %rd185;
	ld.global.u64 	%rd191, [%rd190];
	mad.lo.s64 	%rd49, %rd191, %rd295, %rd40;
	add.s32 	%r22, %r196, -2;
	and.b64  	%rd50, %rd294, 4294967295;
	mul.wide.u32 	%rd192, %r22, 8;
	add.s64 	%rd193, %rd2, %rd192;
	ld.global.u64 	%rd51, [%rd193];
	and.b64  	%rd194, %rd51, -4294967296;
	setp.ne.s64 	%p11, %rd194, 0;
	@%p11 bra 	$L__BB19_21;
	cvt.u32.u64 	%r117, %rd51;
	cvt.u32.u64 	%r118, %rd50;
	div.u32 	%r119, %r118, %r117;
	mul.lo.s32 	%r120, %r119, %r117;
	sub.s32 	%r121, %r118, %r120;
	cvt.u64.u32 	%rd296, %r119;
	cvt.u64.u32 	%rd297, %r121;
	bra.uni 	$L__BB19_22;
$L__BB19_21:
	div.s64 	%rd296, %rd50, %rd51;
	mul.lo.s64 	%rd195, %rd296, %rd51;
	sub.s64 	%rd297, %rd50, %rd195;
$L__BB19_22:
	add.s64 	%rd197, %rd1, %rd192;
	ld.global.u64 	%rd198, [%rd197];
	mad.lo.s64 	%rd58, %rd198, %rd297, %rd49;
	add.s32 	%r23, %r196, -3;
	and.b64  	%rd59, %rd296, 4294967295;
	mul.wide.u32 	%rd199, %r23, 8;
	add.s64 	%rd200, %rd2, %rd199;
	ld.global.u64 	%rd60, [%rd200];
	and.b64  	%rd201, %rd60, -4294967296;
	setp.ne.s64 	%p12, %rd201, 0;
	@%p12 bra 	$L__BB19_24;
	cvt.u32.u64 	%r122, %rd60;
	cvt.u32.u64 	%r123, %rd59;
	div.u32 	%r124, %r123, %r122;
	mul.lo.s32 	%r125, %r124, %r122;
	sub.s32 	%r126, %r123, %r125;
	cvt.u64.u32 	%rd298, %r124;
	cvt.u64.u32 	%rd299, %r126;
	bra.uni 	$L__BB19_25;
$L__BB19_24:
	div.s64 	%rd298, %rd59, %rd60;
	mul.lo.s64 	%rd202, %rd298, %rd60;
	sub.s64 	%rd299, %rd59, %rd202;
$L__BB19_25:
	add.s64 	%rd204, %rd1, %rd199;
	ld.global.u64 	%rd205, [%rd204];
	mad.lo.s64 	%rd67, %rd205, %rd299, %rd58;
	and.b64  	%rd68, %rd298, 4294967295;
	mul.wide.u32 	%rd206, %r20, 8;
	add.s64 	%rd207, %rd2, %rd206;
	ld.global.u64 	%rd69, [%rd207];
	and.b64  	%rd208, %rd69, -4294967296;
	setp.ne.s64 	%p13, %rd208, 0;
	@%p13 bra 	$L__BB19_27;
	cvt.u32.u64 	%r127, %rd69;
	cvt.u32.u64 	%r128, %rd68;
	div.u32 	%r129, %r128, %r127;
	mul.lo.s32 	%r130, %r129, %r127;
	sub.s32 	%r131, %r128, %r130;
	cvt.u64.u32 	%rd300, %r129;
	cvt.u64.u32 	%rd301, %r131;
	bra.uni 	$L__BB19_28;
$L__BB19_27:
	div.s64 	%rd300, %rd68, %rd69;
	mul.lo.s64 	%rd209, %rd300, %rd69;
	sub.s64 	%rd301, %rd68, %rd209;
$L__BB19_28:
	add.s64 	%rd211, %rd1, %rd206;
	ld.global.u64 	%rd212, [%rd211];
	mad.lo.s64 	%rd321, %rd212, %rd301, %rd67;
	cvt.u32.u64 	%r201, %rd300;
	add.s32 	%r196, %r196, -8;
	add.s32 	%r195, %r195, 8;
	setp.ne.s32 	%p14, %r195, 0;
	@%p14 bra 	$L__BB19_4;
	add.s32 	%r200, %r196, 3;
$L__BB19_30:
	and.b32  	%r30, %r10, 7;
	setp.eq.s32 	%p15, %r30, 0;
	@%p15 bra 	$L__BB19_59;
	setp.lt.u32 	%p16, %r30, 4;
	@%p16 bra 	$L__BB19_45;
	mul.wide.u32 	%rd214, %r200, 8;
	add.s64 	%rd215, %rd2, %rd214;
	ld.global.u64 	%rd79, [%rd215];
	and.b64  	%rd216, %rd79, -4294967296;
	setp.ne.s64 	%p17, %rd216, 0;
	@%p17 bra 	$L__BB19_34;
	cvt.u32.u64 	%r132, %rd79;
	div.u32 	%r133, %r201, %r132;
	mul.lo.s32 	%r134, %r133, %r132;
	sub.s32 	%r135, %r201, %r134;
	cvt.u64.u32 	%rd304, %r133;
	cvt.u64.u32 	%rd305, %r135;
	bra.uni 	$L__BB19_35;
$L__BB19_34:
	cvt.u64.u32 	%rd217, %r201;
	div.s64 	%rd304, %rd217, %rd79;
	mul.lo.s64 	%rd218, %rd304, %rd79;
	sub.s64 	%rd305, %rd217, %rd218;
$L__BB19_35:
	add.s64 	%rd220, %rd1, %rd214;
	ld.global.u64 	%rd221, [%rd220];
	mad.lo.s64 	%rd86, %rd221, %rd305, %rd321;
	add.s32 	%r31, %r200, -1;
	and.b64  	%rd87, %rd304, 4294967295;
	mul.wide.u32 	%rd222, %r31, 8;
	add.s64 	%rd223, %rd2, %rd222;
	ld.global.u64 	%rd88, [%rd223];
	and.b64  	%rd224, %rd88, -4294967296;
	setp.ne.s64 	%p18, %rd224, 0;
	@%p18 bra 	$L__BB19_37;
	cvt.u32.u64 	%r136, %rd88;
	cvt.u32.u64 	%r137, %rd87;
	div.u32 	%r138, %r137, %r136;
	mul.lo.s32 	%r139, %r138, %r136;
	sub.s32 	%r140, %r137, %r139;
	cvt.u64.u32 	%rd306, %r138;
	cvt.u64.u32 	%rd307, %r140;
	bra.uni 	$L__BB19_38;
$L__BB19_37:
	div.s64 	%rd306, %rd87, %rd88;
	mul.lo.s64 	%rd225, %rd306, %rd88;
	sub.s64 	%rd307, %rd87, %rd225;
$L__BB19_38:
	add.s64 	%rd227, %rd1, %rd222;
	ld.global.u64 	%rd228, [%rd227];
	mad.lo.s64 	%rd95, %rd228, %rd307, %rd86;
	add.s32 	%r32, %r200, -2;
	and.b64  	%rd96, %rd306, 4294967295;
	mul.wide.u32 	%rd229, %r32, 8;
	add.s64 	%rd230, %rd2, %rd229;
	ld.global.u64 	%rd97, [%rd230];
	and.b64  	%rd231, %rd97, -4294967296;
	setp.ne.s64 	%p19, %rd231, 0;
	@%p19 bra 	$L__BB19_40;
	cvt.u32.u64 	%r141, %rd97;
	cvt.u32.u64 	%r142, %rd96;
	div.u32 	%r143, %r142, %r141;
	mul.lo.s32 	%r144, %r143, %r141;
	sub.s32 	%r145, %r142, %r144;
	cvt.u64.u32 	%rd308, %r143;
	cvt.u64.u32 	%rd309, %r145;
	bra.uni 	$L__BB19_41;
$L__BB19_40:
	div.s64 	%rd308, %rd96, %rd97;
	mul.lo.s64 	%rd232, %rd308, %rd97;
	sub.s64 	%rd309, %rd96, %rd232;
$L__BB19_41:
	add.s64 	%rd234, %rd1, %rd229;
	ld.global.u64 	%rd235, [%rd234];
	mad.lo.s64 	%rd104, %rd235, %rd309, %rd95;
	add.s32 	%r33, %r200, -3;
	and.b64  	%rd105, %rd308, 4294967295;
	mul.wide.u32 	%rd236, %r33, 8;
	add.s64 	%rd237, %rd2, %rd236;
	ld.global.u64 	%rd106, [%rd237];
	and.b64  	%rd238, %rd106, -4294967296;
	setp.ne.s64 	%p20, %rd238, 0;
	@%p20 bra 	$L__BB19_43;
	cvt.u32.u64 	%r146, %rd106;
	cvt.u32.u64 	%r147, %rd105;
	div.u32 	%r148, %r147, %r146;
	mul.lo.s32 	%r149, %r148, %r146;
	sub.s32 	%r150, %r147, %r149;
	cvt.u64.u32 	%rd310, %r148;
	cvt.u64.u32 	%rd311, %r150;
	bra.uni 	$L__BB19_44;
$L__BB19_43:
	div.s64 	%rd310, %rd105, %rd106;
	mul.lo.s64 	%rd239, %rd310, %rd106;
	sub.s64 	%rd311, %rd105, %rd239;
$L__BB19_44:
	add.s64 	%rd241, %rd1, %rd236;
	ld.global.u64 	%rd242, [%rd241];
	mad.lo.s64 	%rd321, %rd242, %rd311, %rd104;
	cvt.u32.u64 	%r201, %rd310;
	add.s32 	%r200, %r200, -4;
$L__BB19_45:
	and.b32  	%r38, %r10, 3;
	setp.eq.s32 	%p21, %r38, 0;
	@%p21 bra 	$L__BB19_59;
	setp.eq.s32 	%p22, %r38, 1;
	@%p22 bra 	$L__BB19_54;
	mul.wide.u32 	%rd244, %r200, 8;
	add.s64 	%rd245, %rd2, %rd244;
	ld.global.u64 	%rd116, [%rd245];
	and.b64  	%rd246, %rd116, -4294967296;
	setp.ne.s64 	%p23, %rd246, 0;
	@%p23 bra 	$L__BB19_49;
	cvt.u32.u64 	%r151, %rd116;
	div.u32 	%r152, %r201, %r151;
	mul.lo.s32 	%r153, %r152, %r151;
	sub.s32 	%r154, %r201, %r153;
	cvt.u64.u32 	%rd314, %r152;
	cvt.u64.u32 	%rd315, %r154;
	bra.uni 	$L__BB19_50;
$L__BB19_49:
	cvt.u64.u32 	%rd247, %r201;
	div.s64 	%rd314, %rd247, %rd116;
	mul.lo.s64 	%rd248, %rd314, %rd116;
	sub.s64 	%rd315, %rd247, %rd248;
$L__BB19_50:
	add.s64 	%rd250, %rd1, %rd244;
	ld.global.u64 	%rd251, [%rd250];
	mad.lo.s64 	%rd123, %rd251, %rd315, %rd321;
	add.s32 	%r39, %r200, -1;
	and.b64  	%rd124, %rd314, 4294967295;
	mul.wide.u32 	%rd252, %r39, 8;
	add.s64 	%rd253, %rd2, %rd252;
	ld.global.u64 	%rd125, [%rd253];
	and.b64  	%rd254, %rd125, -4294967296;
	setp.ne.s64 	%p24, %rd254, 0;
	@%p24 bra 	$L__BB19_52;
	cvt.u32.u64 	%r155, %rd125;
	cvt.u32.u64 	%r156, %rd124;
	div.u32 	%r157, %r156, %r155;
	mul.lo.s32 	%r158, %r157, %r155;
	sub.s32 	%r159, %r156, %r158;
	cvt.u64.u32 	%rd316, %r157;
	cvt.u64.u32 	%rd317, %r159;
	bra.uni 	$L__BB19_53;
$L__BB19_52:
	div.s64 	%rd316, %rd124, %rd125;
	mul.lo.s64 	%rd255, %rd316, %rd125;
	sub.s64 	%rd317, %rd124, %rd255;
$L__BB19_53:
	add.s64 	%rd257, %rd1, %rd252;
	ld.global.u64 	%rd258, [%rd257];
	mad.lo.s64 	%rd321, %rd258, %rd317, %rd123;
	cvt.u32.u64 	%r201, %rd316;
	add.s32 	%r200, %r200, -2;
$L__BB19_54:
	and.b32  	%r160, %r10, 1;
	setp.eq.b32 	%p25, %r160, 1;
	not.pred 	%p26, %p25;
	@%p26 bra 	$L__BB19_59;
	cvt.u64.u32 	%rd135, %r201;
	mul.wide.u32 	%rd259, %r200, 8;
	add.s64 	%rd260, %rd2, %rd259;
	ld.global.u64 	%rd136, [%rd260];
	and.b64  	%rd261, %rd136, -4294967296;
	setp.ne.s64 	%p27, %rd261, 0;
	@%p27 bra 	$L__BB19_57;
	cvt.u32.u64 	%r161, %rd136;
	cvt.u32.u64 	%r162, %rd135;
	rem.u32 	%r163, %r162, %r161;
	cvt.u64.u32 	%rd320, %r163;
	bra.uni 	$L__BB19_58;
$L__BB19_57:
	rem.s64 	%rd320, %rd135, %rd136;
$L__BB19_58:
	add.s64 	%rd263, %rd1, %rd259;
	ld.global.u64 	%rd264, [%rd263];
	mad.lo.s64 	%rd321, %rd264, %rd320, %rd321;
$L__BB19_59:
	ld.param.u64 	%rd284, [contiguous_reduce4_i16_param_2];
	cvta.to.global.u64 	%rd265, %rd284;
	shl.b64 	%rd266, %rd321, 1;
	add.s64 	%rd267, %rd265, %rd266;
	ld.global.u16 	%rs14, [%rd267];
	st.shared.u16 	[%r8], %rs14;
	bar.sync 	0;
	setp.ne.s32 	%p28, %r4, 0;
	@%p28 bra 	$L__BB19_79;
	setp.lt.u32 	%p29, %r2, 2;
	shl.b32 	%r164, %r5, 1;
	add.s32 	%r44, %r205, %r164;
	shl.b32 	%r166, %r5, 3;
	add.s32 	%r45, %r3, %r166;
	@%p29 bra 	$L__BB19_78;
	add.s32 	%r46, %r2, -1;
	add.s32 	%r168, %r2, -2;
	and.b32  	%r47, %r46, 3;
	setp.lt.u32 	%p30, %r168, 3;
	mov.b32 	%r208, 1;
	@%p30 bra 	$L__BB19_73;
	and.b32  	%r171, %r46, -4;
	neg.s32 	%r207, %r171;
	shl.b32 	%r172, %r2, 1;
	add.s32 	%r173, %r172, 8;
	mad.lo.s32 	%r49, %r1, %r173, %r166;
	shl.b32 	%r50, %r1, 5;
	shl.b32 	%r51, %r1, 1;
	shl.b32 	%r52, %r1, 3;
	shl.b32 	%r53, %r1, 2;
	mul.lo.s32 	%r54, %r1, 6;
	add.s32 	%r175, %r172, 16;
	mad.lo.s32 	%r55, %r1, %r175, %r166;
	add.s32 	%r176, %r172, 24;
	mad.lo.s32 	%r56, %r1, %r176, %r166;
	add.s32 	%r177, %r172, 32;
	mad.lo.s32 	%r57, %r1, %r177, %r166;
	mov.b32 	%r206, 0;
	mov.u32 	%r204, %r44;
$L__BB19_63:
	ld.shared.u16 	%rs18, [%r44];
	add.s32 	%r178, %r204, %r51;
	ld.shared.u16 	%rs2, [%r178];
	setp.lt.s16 	%p31, %rs2, %rs18;
	@%p31 bra 	$L__BB19_65;
	st.shared.u16 	[%r44], %rs2;
	add.s32 	%r179, %r205, %r49;
	ld.shared.u64 	%rd268, [%r179];
	st.shared.u64 	[%r45], %rd268;
	ld.shared.u16 	%rs18, [%r44];
$L__BB19_65:
	add.s32 	%r180, %r204, %r53;
	ld.shared.u16 	%rs5, [%r180];
	setp.lt.s16 	%p32, %rs5, %rs18;
	@%p32 bra 	$L__BB19_67;
	st.shared.u16 	[%r44], %rs5;
	add.s32 	%r181, %r205, %r55;
	ld.shared.u64 	%rd269, [%r181];
	st.shared.u64 	[%r45], %rd269;
	ld.shared.u16 	%rs18, [%r44];
$L__BB19_67:
	add.s32 	%r182, %r204, %r54;
	ld.shared.u16 	%rs8, [%r182];
	setp.lt.s16 	%p33, %rs8, %rs18;
	@%p33 bra 	$L__BB19_69;
	st.shared.u16 	[%r44], %rs8;
	add.s32 	%r183, %r205, %r56;
	ld.shared.u64 	%rd270, [%r183];
	st.shared.u64 	[%r45], %rd270;
	ld.shared.u16 	%rs18, [%r44];
$L__BB19_69:
	add.s32 	%r204, %r204, %r52;
	ld.shared.u16 	%rs11, [%r204];
	setp.lt.s16 	%p34, %rs11, %rs18;
	@%p34 bra 	$L__BB19_71;
	st.shared.u16 	[%r44], %rs11;
	add.s32 	%r184, %r205, %r57;
	ld.shared.u64 	%rd271, [%r184];
	st.shared.u64 	[%r45], %rd271;
$L__BB19_71:
	add.s32 	%r207, %r207, 4;
	add.s32 	%r206, %r206, 4;
	add.s32 	%r205, %r205, %r50;
	setp.ne.s32 	%p35, %r207, 0;
	@%p35 bra 	$L__BB19_63;
	add.s32 	%r208, %r206, 1;
$L__BB19_73:
	setp.eq.s32 	%p36, %r47, 0;
	@%p36 bra 	$L__BB19_78;
	shl.b32 	%r185, %r208, 3;
	shl.b32 	%r186, %r2, 1;
	add.s32 	%r187, %r185, %r186;
	mad.lo.s32 	%r189, %r1, %r187, %r166;
	mov.u32 	%r190, sdata_i16;
	add.s32 	%r211, %r190, %r189;
	shl.b32 	%r69, %r1, 3;
	mul.lo.s32 	%r191, %r1, %r208;
	shl.b32 	%r192, %r191, 1;
	add.s32 	%r194, %r192, %r164;
	add.s32 	%r210, %r190, %r194;
	shl.b32 	%r71, %r1, 1;
	neg.s32 	%r209, %r47;
$L__BB19_75:
	.pragma "nounroll";
	ld.shared.u16 	%rs15, [%r44];
	ld.shared.u16 	%rs12, [%r210];
	setp.lt.s16 	%p37, %rs12, %rs15;
	@%p37 bra 	$L__BB19_77;
	st.shared.u16 	[%r44], %rs12;
	ld.shared.u64 	%rd272, [%r211];
	st.shared.u64 	[%r45], %rd272;
$L__BB19_77:
	add.s32 	%r211, %r211, %r69;
	add.s32 	%r210, %r210, %r71;
	add.s32 	%r209, %r209, 1;
	setp.ne.s32 	%p38, %r209, 0;
	@%p38 bra 	$L__BB19_75;
$L__BB19_78:
	ld.param.u64 	%rd283, [contiguous_reduce4_i16_param_1];
	ld.param.u64 	%rd282, [contiguous_reduce4_i16_param_0];
	ld.shared.u64 	%rd273, [%r45];
	cvt.u64.u32 	%rd274, %r6;
	mad.lo.s64 	%rd275, %rd146, %rd274, %rd3;
	cvta.to.global.u64 	%rd276, %rd283;
	shl.b64 	%rd277, %rd275, 3;
	add.s64 	%rd278, %rd276, %rd277;
	st.global.u64 	[%rd278], %rd273;
	ld.shared.u16 	%rs16, [%r44];
	cvta.to.global.u64 	%rd279, %rd282;
	shl.b64 	%rd280, %rd275, 1;
	add.s64 	%rd281, %rd279, %rd280;
	st.global.u16 	[%rd281], %rs16;
$L__BB19_79:
	ret;

}
	// .globl	contiguous_reduce44_i16
.visible .entry contiguous_reduce44_i16(
	.param .u64 .ptr .align 1 contiguous_reduce44_i16_param_0,
	.param .u64 .ptr .align 1 contiguous_reduce44_i16_param_1,
	.param .u64 .ptr .align 1 contiguous_reduce44_i16_param_2,
	.param .u64 .ptr .align 1 contiguous_reduce44_i16_param_3,
	.param .u64 contiguous_reduce44_i16_param_4,
	.param .u64 contiguous_reduce44_i16_param_5,
	.param .u64 contiguous_reduce44_i16_param_6
)
{
	.reg .pred 	%p<15>;
	.reg .b16 	%rs<20>;
	.reg .b32 	%r<97>;
	.reg .b64 	%rd<31>;

	ld.param.u64 	%rd2, [contiguous_reduce44_i16_param_0];
	ld.param.u64 	%rd3, [contiguous_reduce44_i16_param_1];
	ld.param.u64 	%rd4, [contiguous_reduce44_i16_param_2];
	ld.param.u64 	%rd5, [contiguous_reduce44_i16_param_3];
	ld.param.u64 	%rd6, [contiguous_reduce44_i16_param_5];
	ld.param.u64 	%rd7, [contiguous_reduce44_i16_param_6];
	mov.u32 	%r1, %ntid.x;
	mov.u32 	%r2, %ntid.y;
	mov.u32 	%r3, %tid.y;
	mov.u32 	%r4, %tid.x;
	mad.lo.s32 	%r5, %r3, %r1, %r4;
	mov.u32 	%r45, %ctaid.x;
	mad.lo.s32 	%r46, %r45, %r1, %r4;
	mov.u32 	%r6, %ctaid.y;
	mad.lo.s32 	%r47, %r6, %r2, %r3;
	shl.b32 	%r48, %r5, 1;
	mov.u32 	%r90, sdata_i16;
	add.s32 	%r8, %r90, %r48;
	mov.b16 	%rs13, -32768;
	st.shared.u16 	[%r8], %rs13;
	cvt.u64.u32 	%rd1, %r46;
	setp.le.u64 	%p1, %rd6, %rd1;
	cvt.u64.u32 	%rd9, %r47;
	setp.le.u64 	%p2, %rd7, %rd9;
	or.pred  	%p3, %p1, %p2;
	@%p3 bra 	$L__BB20_21;
	mul.lo.s32 	%r50, %r1, %r2;
	shl.b32 	%r51, %r50, 1;
	add.s32 	%r9, %r90, %r51;
	cvt.u32.u64 	%r53, %rd1;
	cvta.to.global.u64 	%rd10, %rd4;
	cvta.to.global.u64 	%rd11, %rd5;
	cvt.u32.u64 	%r54, %rd6;
	mad.lo.s32 	%r55, %r47, %r54, %r53;
	mul.wide.u32 	%rd12, %r55, 2;
	add.s64 	%rd13, %rd10, %rd12;
	ld.global.u16 	%rs14, [%rd13];
	st.shared.u16 	[%r8], %rs14;
	mul.wide.u32 	%rd14, %r55, 8;
	add.s64 	%rd15, %rd11, %rd14;
	ld.global.u64 	%rd16, [%rd15];
	shl.b32 	%r56, %r5, 3;
	add.s32 	%r57, %r9, %r56;
	st.shared.u64 	[%r57], %rd16;
	bar.sync 	0;
	setp.ne.s32 	%p4, %r3, 0;
	@%p4 bra 	$L__BB20_21;
	setp.lt.u32 	%p5, %r2, 2;
	shl.b32 	%r58, %r4, 1;
	add.s32 	%r10, %r90, %r58;
	shl.b32 	%r60, %r4, 3;
	add.s32 	%r11, %r9, %r60;
	@%p5 bra 	$L__BB20_20;
	add.s32 	%r12, %r2, -1;
	add.s32 	%r62, %r2, -2;
	and.b32  	%r13, %r12, 3;
	setp.lt.u32 	%p6, %r62, 3;
	mov.b32 	%r93, 1;
	@%p6 bra 	$L__BB20_15;
	and.b32  	%r65, %r12, -4;
	neg.s32 	%r92, %r65;
	shl.b32 	%r66, %r2, 1;
	add.s32 	%r67, %r66, 8;
	mad.lo.s32 	%r15, %r1, %r67, %r60;
	shl.b32 	%r16, %r1, 5;
	shl.b32 	%r17, %r1, 1;
	shl.b32 	%r18, %r1, 3;
	shl.b32 	%r19, %r1, 2;
	mul.lo.s32 	%r20, %r1, 6;
	add.s32 	%r69, %r66, 16;
	mad.lo.s32 	%r21, %r1, %r69, %r60;
	add.s32 	%r70, %r66, 24;
	mad.lo.s32 	%r22, %r1, %r70, %r60;
	add.s32 	%r71, %r66, 32;
	mad.lo.s32 	%r23, %r1, %r71, %r60;
	mov.b32 	%r91, 0;
	mov.u32 	%r89, %r10;
$L__BB20_5:
	ld.shared.u16 	%rs18, [%r10];
	add.s32 	%r72, %r89, %r17;
	ld.shared.u16 	%rs2, [%r72];
	setp.lt.s16 	%p7, %rs2, %rs18;
	@%p7 bra 	$L__BB20_7;
	st.shared.u16 	[%r10], %rs2;
	add.s32 	%r73, %r90, %r15;
	ld.shared.u64 	%rd17, [%r73];
	st.shared.u64 	[%r11], %rd17;
	ld.shared.u16 	%rs18, [%r10];
$L__BB20_7:
	add.s32 	%r74, %r89, %r19;
	ld.shared.u16 	%rs5, [%r74];
	setp.lt.s16 	%p8, %rs5, %rs18;
	@%p8 bra 	$L__BB20_9;
	st.shared.u16 	[%r10], %rs5;
	add.s32 	%r75, %r90, %r21;
	ld.shared.u64 	%rd18, [%r75];
	st.shared.u64 	[%r11], %rd18;
	ld.shared.u16 	%rs18, [%r10];
$L__BB20_9:
	add.s32 	%r76, %r89, %r20;
	ld.shared.u16 	%rs8, [%r76];
	setp.lt.s16 	%p9, %rs8, %rs18;
	@%p9 bra 	$L__BB20_11;
	st.shared.u16 	[%r10], %rs8;
	add.s32 	%r77, %r90, %r22;
	ld.shared.u64 	%rd19, [%r77];
	st.shared.u64 	[%r11], %rd19;
	ld.shared.u16 	%rs18, [%r10];
$L__BB20_11:
	add.s32 	%r89, %r89, %r18;
	ld.shared.u16 	%rs11, [%r89];
	setp.lt.s16 	%p10, %rs11, %rs18;
	@%p10 bra 	$L__BB20_13;
	st.shared.u16 	[%r10], %rs11;
	add.s32 	%r78, %r90, %r23;
	ld.shared.u64 	%rd20, [%r78];
	st.shared.u64 	[%r11], %rd20;
$L__BB20_13:
	add.s32 	%r92, %r92, 4;
	add.s32 	%r91, %r91, 4;
	add.s32 	%r90, %r90, %r16;
	setp.ne.s32 	%p11, %r92, 0;
	@%p11 bra 	$L__BB20_5;
	add.s32 	%r93, %r91, 1;
$L__BB20_15:
	setp.eq.s32 	%p12, %r13, 0;
	@%p12 bra 	$L__BB20_20;
	shl.b32 	%r79, %r93, 3;
	shl.b32 	%r80, %r2, 1;
	add.s32 	%r81, %r79, %r80;
	mad.lo.s32 	%r83, %r1, %r81, %r60;
	mov.u32 	%r84, sdata_i16;
	add.s32 	%r96, %r84, %r83;
	shl.b32 	%r35, %r1, 3;
	mul.lo.s32 	%r85, %r1, %r93;
	shl.b32 	%r86, %r85, 1;
	shl.b32 	%r87, %r4, 1;
	add.s32 	%r88, %r86, %r87;
	add.s32 	%r95, %r84, %r88;
	shl.b32 	%r37, %r1, 1;
	neg.s32 	%r94, %r13;
$L__BB20_17:
	.pragma "nounroll";
	ld.shared.u16 	%rs15, [%r10];
	ld.shared.u16 	%rs12, [%r95];
	setp.lt.s16 	%p13, %rs12, %rs15;
	@%p13 bra 	$L__BB20_19;
	st.shared.u16 	[%r10], %rs12;
	ld.shared.u64 	%rd21, [%r96];
	st.shared.u64 	[%r11], %rd21;
$L__BB20_19:
	add.s32 	%r96, %r96, %r35;
	add.s32 	%r95, %r95, %r37;
	add.s32 	%r94, %r94, 1;
	setp.ne.s32 	%p14, %r94, 0;
	@%p14 bra 	$L__BB20_17;
$L__BB20_20:
	ld.shared.u64 	%rd22, [%r11];
	cvt.u64.u32 	%rd23, %r6;
	mad.lo.s64 	%rd24, %rd6, %rd23, %rd1;
	cvta.to.global.u64 	%rd25, %rd3;
	shl.b64 	%rd26, %rd24, 3;
	add.s64 	%rd27, %rd25, %rd26;
	st.global.u64 	[%rd27], %rd22;
	ld.shared.u16 	%rs16, [%r10];
	cvta.to.global.u64 	%rd28, %rd2;
	shl.b64 	%rd29, %rd24, 1;
	add.s64 	%rd30, %rd28, %rd29;
	st.global.u16 	[%rd30], %rs16;
$L__BB20_21:
	ret;

}
	// .globl	contiguous_reduce_i32
.visible .entry contiguous_reduce_i32(
	.param .u64 .ptr .align 1 contiguous_reduce_i32_param_0,
	.param .u64 .ptr .align 1 contiguous_reduce_i32_param_1,
	.param .u64 .ptr .align 1 contiguous_reduce_i32_param_2,
	.param .u64 contiguous_reduce_i32_param_3
)
{
	.reg .pred 	%p<16>;
	.reg .b32 	%r<59>;
	.reg .b64 	%rd<28>;

	ld.param.u64 	%rd4, [contiguous_reduce_i32_param_0];
	ld.param.u64 	%rd5, [contiguous_reduce_i32_param_1];
	ld.param.u64 	%rd7, [contiguous_reduce_i32_param_2];
	ld.param.u64 	%rd6, [contiguous_reduce_i32_param_3];
	cvta.to.global.u64 	%rd1, %rd7;
	mov.u32 	%r58, %ntid.x;
	shl.b32 	%r12, %r58, 2;
	mov.u32 	%r13, sdata_i32;
	add.s32 	%r2, %r13, %r12;
	mov.u32 	%r3, %tid.x;
	mov.u32 	%r4, %ctaid.x;
	mul.lo.s32 	%r14, %r4, %r58;
	shl.b32 	%r15, %r14, 1;
	add.s32 	%r16, %r15, %r3;
	cvt.u64.u32 	%rd2, %r16;
	shl.b32 	%r17, %r3, 3;
	add.s32 	%r5, %r2, %r17;
	st.shared.u64 	[%r5], %rd2;
	shl.b32 	%r18, %r3, 2;
	add.s32 	%r6, %r13, %r18;
	mov.b32 	%r19, -2147483648;
	st.shared.u32 	[%r6], %r19;
	add.s32 	%r20, %r16, %r58;
	cvt.u64.u32 	%rd3, %r20;
	setp.le.u64 	%p1, %rd6, %rd3;
	@%p1 bra 	$L__BB21_4;
	shl.b64 	%rd10, %rd2, 2;
	add.s64 	%rd11, %rd1, %rd10;
	ld.global.u32 	%r7, [%rd11];
	shl.b64 	%rd12, %rd3, 2;
	add.s64 	%rd13, %rd1, %rd12;
	ld.global.u32 	%r8, [%rd13];
	setp.lt.s32 	%p3, %r8, %r7;
	@%p3 bra 	$L__BB21_3;
	st.shared.u32 	[%r6], %r8;
	st.shared.u64 	[%r5], %rd3;
	bra.uni 	$L__BB21_6;
$L__BB21_3:
	st.shared.u32 	[%r6], %r7;
	bra.uni 	$L__BB21_6;
$L__BB21_4:
	setp.le.u64 	%p2, %rd6, %rd2;
	@%p2 bra 	$L__BB21_6;
	shl.b64 	%rd8, %rd2, 2;
	add.s64 	%rd9, %rd1, %rd8;
	ld.global.u32 	%r21, [%rd9];
	st.shared.u32 	[%r6], %r21;
$L__BB21_6:
	bar.sync 	0;
	setp.lt.u32 	%p4, %r58, 66;
	@%p4 bra 	$L__BB21_11;
$L__BB21_7:
	mov.u32 	%r9, %r58;
	shr.u32 	%r58, %r9, 1;
	setp.ge.u32 	%p5, %r3, %r58;
	@%p5 bra 	$L__BB21_10;
	ld.shared.u32 	%r22, [%r6];
	shl.b32 	%r23, %r58, 2;
	add.s32 	%r24, %r6, %r23;
	ld.shared.u32 	%r11, [%r24];
	setp.lt.s32 	%p6, %r11, %r22;
	@%p6 bra 	$L__BB21_10;
	st.shared.u32 	[%r6], %r11;
	shl.b32 	%r25, %r58, 3;
	add.s32 	%r26, %r5, %r25;
	ld.shared.u64 	%rd14, [%r26];
	st.shared.u64 	[%r5], %rd14;
$L__BB21_10:
	bar.sync 	0;
	setp.gt.u32 	%p7, %r9, 131;
	@%p7 bra 	$L__BB21_7;
$L__BB21_11:
	setp.gt.u32 	%p8, %r3, 31;
	@%p8 bra 	$L__BB21_26;
	ld.volatile.shared.u32 	%r27, [%r6];
	ld.volatile.shared.u32 	%r28, [%r6+128];
	max.s32 	%r29, %r27, %r28;
	ld.volatile.shared.u32 	%r30, [%r6+128];
	setp.ne.s32 	%p9, %r29, %r30;
	@%p9 bra 	$L__BB21_14;
	ld.volatile.shared.u64 	%rd15, [%r5+256];
	st.volatile.shared.u64 	[%r5], %rd15;
	ld.volatile.shared.u32 	%r31, [%r6+128];
	st.volatile.shared.u32 	[%r6], %r31;
$L__BB21_14:
	ld.volatile.shared.u32 	%r32, [%r6];
	ld.volatile.shared.u32 	%r33, [%r6+64];
	max.s32 	%r34, %r32, %r33;
	ld.volatile.shared.u32 	%r35, [%r6+64];
	setp.ne.s32 	%p10, %r34, %r35;
	@%p10 bra 	$L__BB21_16;
	ld.volatile.shared.u64 	%rd16, [%r5+128];
	st.volatile.shared.u64 	[%r5], %rd16;
	ld.volatile.shared.u32 	%r36, [%r6+64];
	st.volatile.shared.u32 	[%r6], %r36;
$L__BB21_16:
	ld.volatile.shared.u32 	%r37, [%r6];
	ld.volatile.shared.u32 	%r38, [%r6+32];
	max.s32 	%r39, %r37, %r38;
	ld.volatile.shared.u32 	%r40, [%r6+32];
	setp.ne.s32 	%p11, %r39, %r40;
	@%p11 bra 	$L__BB21_18;
	ld.volatile.shared.u64 	%rd17, [%r5+64];
	st.volatile.shared.u64 	[%r5], %rd17;
	ld.volatile.shared.u32 	%r41, [%r6+32];
	st.volatile.shared.u32 	[%r6], %r41;
$L__BB21_18:
	ld.volatile.shared.u32 	%r42, [%r6];
	ld.volatile.shared.u32 	%r43, [%r6+16];
	max.s32 	%r44, %r42, %r43;
	ld.volatile.shared.u32 	%r45, [%r6+16];
	setp.ne.s32 	%p12, %r44, %r45;
	@%p12 bra 	$L__BB21_20;
	ld.volatile.shared.u64 	%rd18, [%r5+32];
	st.volatile.shared.u64 	[%r5], %rd18;
	ld.volatile.shared.u32 	%r46, [%r6+16];
	st.volatile.shared.u32 	[%r6], %r46;
$L__BB21_20:
	ld.volatile.shared.u32 	%r47, [%r6];
	ld.volatile.shared.u32 	%r48, [%r6+8];
	max.s32 	%r49, %r47, %r48;
	ld.volatile.shared.u32 	%r50, [%r6+8];
	setp.ne.s32 	%p13, %r49, %r50;
	@%p13 bra 	$L__BB21_22;
	ld.volatile.shared.u64 	%rd19, [%r5+16];
	st.volatile.shared.u64 	[%r5], %rd19;
	ld.volatile.shared.u32 	%r51, [%r6+8];
	st.volatile.shared.u32 	[%r6], %r51;
$L__BB21_22:
	ld.volatile.shared.u32 	%r52, [%r6];
	ld.volatile.shared.u32 	%r53, [%r6+4];
	max.s32 	%r54, %r52, %r53;
	ld.volatile.shared.u32 	%r55, [%r6+4];
	setp.ne.s32 	%p14, %r54, %r55;
	@%p14 bra 	$L__BB21_24;
	ld.volatile.shared.u64 	%rd20, [%r5+8];
	st.volatile.shared.u64 	[%r5], %rd20;
	ld.volatile.shared.u32 	%r56, [%r6+4];
	st.volatile.shared.u32 	[%r6], %r56;
$L__BB21_24:
	setp.ne.s32 	%p15, %r3, 0;
	@%p15 bra 	$L__BB21_26;
	ld.shared.u32 	%r57, [sdata_i32];
	cvta.to.global.u64 	%rd21, %rd4;
	mul.wide.u32 	%rd22, %r4, 4;
	add.s64 	%rd23, %rd21, %rd22;
	st.global.u32 	[%rd23], %r57;
	ld.shared.u64 	%rd24, [%r2];
	cvta.to.global.u64 	%rd25, %rd5;
	mul.wide.u32 	%rd26, %r4, 8;
	add.s64 	%rd27, %rd25, %rd26;
	st.global.u64 	[%rd27], %rd24;
$L__BB21_26:
	ret;

}
	// .globl	contiguous_reduce2_i32
.visible .entry contiguous_reduce2_i32(
	.param .u64 .ptr .align 1 contiguous_reduce2_i32_param_0,
	.param .u64 .ptr .align 1 contiguous_reduce2_i32_param_1,
	.param .u64 .ptr .align 1 contiguous_reduce2_i32_param_2,
	.param .u64 .ptr .align 1 contiguous_reduce2_i32_param_3,
	.param .u64 contiguous_reduce2_i32_param_4
)
{
	.reg .pred 	%p<16>;
	.reg .b32 	%r<59>;
	.reg .b64 	%rd<40>;

	ld.param.u64 	%rd5, [contiguous_reduce2_i32_param_0];
	ld.param.u64 	%rd6, [contiguous_reduce2_i32_param_1];
	ld.param.u64 	%rd8, [contiguous_reduce2_i32_param_2];
	ld.param.u64 	%rd9, [contiguous_reduce2_i32_param_3];
	ld.param.u64 	%rd7, [contiguous_reduce2_i32_param_4];
	cvta.to.global.u64 	%rd1, %rd9;
	cvta.to.global.u64 	%rd2, %rd8;
	mov.u32 	%r58, %ntid.x;
	shl.b32 	%r13, %r58, 2;
	mov.u32 	%r14, sdata_i32;
	add.s32 	%r2, %r14, %r13;
	mov.u32 	%r3, %tid.x;
	mov.u32 	%r4, %ctaid.x;
	mul.lo.s32 	%r15, %r4, %r58;
	shl.b32 	%r16, %r15, 1;
	add.s32 	%r5, %r16, %r3;
	shl.b32 	%r17, %r3, 3;
	add.s32 	%r6, %r2, %r17;
	mov.b64 	%rd10, -9223372036854775808;
	st.shared.u64 	[%r6], %rd10;
	shl.b32 	%r18, %r3, 2;
	add.s32 	%r7, %r14, %r18;
	mov.b32 	%r19, -2147483648;
	st.shared.u32 	[%r7], %r19;
	add.s32 	%r20, %r5, %r58;
	cvt.u64.u32 	%rd3, %r20;
	setp.le.u64 	%p1, %rd7, %rd3;
	@%p1 bra 	$L__BB22_4;
	mul.wide.u32 	%rd16, %r5, 4;
	add.s64 	%rd17, %rd2, %rd16;
	ld.global.u32 	%r8, [%rd17];
	shl.b64 	%rd18, %rd3, 2;
	add.s64 	%rd19, %rd2, %rd18;
	ld.global.u32 	%r9, [%rd19];
	setp.lt.s32 	%p3, %r9, %r8;
	@%p3 bra 	$L__BB22_3;
	st.shared.u32 	[%r7], %r9;
	shl.b64 	%rd20, %rd3, 3;
	add.s64 	%rd21, %rd1, %rd20;
	ld.global.u64 	%rd22, [%rd21];
	st.shared.u64 	[%r6], %rd22;
	bra.uni 	$L__BB22_6;
$L__BB22_3:
	st.shared.u32 	[%r7], %r8;
	mul.wide.u32 	%rd23, %r5, 8;
	add.s64 	%rd24, %rd1, %rd23;
	ld.global.u64 	%rd25, [%rd24];
	st.shared.u64 	[%r6], %rd25;
	bra.uni 	$L__BB22_6;
$L__BB22_4:
	cvt.u64.u32 	%rd4, %r5;
	setp.le.u64 	%p2, %rd7, %rd4;
	@%p2 bra 	$L__BB22_6;
	shl.b64 	%rd11, %rd4, 2;
	add.s64 	%rd12, %rd2, %rd11;
	ld.global.u32 	%r21, [%rd12];
	st.shared.u32 	[%r7], %r21;
	shl.b64 	%rd13, %rd4, 3;
	add.s64 	%rd14, %rd1, %rd13;
	ld.global.u64 	%rd15, [%rd14];
	st.shared.u64 	[%r6], %rd15;
$L__BB22_6:
	bar.sync 	0;
	setp.lt.u32 	%p4, %r58, 66;
	@%p4 bra 	$L__BB22_11;
$L__BB22_7:
	mov.u32 	%r10, %r58;
	shr.u32 	%r58, %r10, 1;
	setp.ge.u32 	%p5, %r3, %r58;
	@%p5 bra 	$L__BB22_10;
	ld.shared.u32 	%r22, [%r7];
	shl.b32 	%r23, %r58, 2;
	add.s32 	%r24, %r7, %r23;
	ld.shared.u32 	%r12, [%r24];
	setp.lt.s32 	%p6, %r12, %r22;
	@%p6 bra 	$L__BB22_10;
	st.shared.u32 	[%r7], %r12;
	shl.b32 	%r25, %r58, 3;
	add.s32 	%r26, %r6, %r25;
	ld.shared.u64 	%rd26, [%r26];
	st.shared.u64 	[%r6], %rd26;
$L__BB22_10:
	bar.sync 	0;
	setp.gt.u32 	%p7, %r10, 131;
	@%p7 bra 	$L__BB22_7;
$L__BB22_11:
	setp.gt.u32 	%p8, %r3, 31;
	@%p8 bra 	$L__BB22_26;
	ld.volatile.shared.u32 	%r27, [%r7];
	ld.volatile.shared.u32 	%r28, [%r7+128];
	max.s32 	%r29, %r27, %r28;
	ld.volatile.shared.u32 	%r30, [%r7+128];
	setp.ne.s32 	%p9, %r29, %r30;
	@%p9 bra 	$L__BB22_14;
	ld.volatile.shared.u64 	%rd27, [%r6+256];
	st.volatile.shared.u64 	[%r6], %rd27;
	ld.volatile.shared.u32 	%r31, [%r7+128];
	st.volatile.shared.u32 	[%r7], %r31;
$L__BB22_14:
	ld.volatile.shared.u32 	%r32, [%r7];
	ld.volatile.shared.u32 	%r33, [%r7+64];
	max.s32 	%r34, %r32, %r33;
	ld.volatile.shared.u32 	%r35, [%r7+64];
	setp.ne.s32 	%p10, %r34, %r35;
	@%p10 bra 	$L__BB22_16;
	ld.volatile.shared.u64 	%rd28, [%r6+128];
	st.volatile.shared.u64 	[%r6], %rd28;
	ld.volatile.shared.u32 	%r36, [%r7+64];
	st.volatile.shared.u32 	[%r7], %r36;
$L__BB22_16:
	ld.volatile.shared.u32 	%r37, [%r7];
	ld.volatile.shared.u32 	%r38, [%r7+32];
	max.s32 	%r39, %r37, %r38;
	ld.volatile.shared.u32 	%r40, [%r7+32];
	setp.ne.s32 	%p11, %r39, %r40;
	@%p11 bra 	$L__BB22_18;
	ld.volatile.shared.u64 	%rd29, [%r6+64];
	st.volatile.shared.u64 	[%r6], %rd29;
	ld.volatile.shared.u32 	%r41, [%r7+32];
	st.volatile.shared.u32 	[%r7], %r41;
$L__BB22_18:
	ld.volatile.shared.u32 	%r42, [%r7];
	ld.volatile.shared.u32 	%r43, [%r7+16];
	max.s32 	%r44, %r42, %r43;
	ld.volatile.shared.u32 	%r45, [%r7+16];
	setp.ne.s32 	%p12, %r44, %r45;
	@%p12 bra 	$L__BB22_20;
	ld.volatile.shared.u64 	%rd30, [%r6+32];
	st.volatile.shared.u64 	[%r6], %rd30;
	ld.volatile.shared.u32 	%r46, [%r7+16];
	st.volatile.shared.u32 	[%r7], %r46;
$L__BB22_20:
	ld.volatile.shared.u32 	%r47, [%r7];
	ld.volatile.shared.u32 	%r48, [%r7+8];
	max.s32 	%r49, %r47, %r48;
	ld.volatile.shared.u32 	%r50, [%r7+8];
	setp.ne.s32 	%p13, %r49, %r50;
	@%p13 bra 	$L__BB22_22;
	ld.volatile.shared.u64 	%rd31, [%r6+16];
	st.volatile.shared.u64 	[%r6], %rd31;
	ld.volatile.shared.u32 	%r51, [%r7+8];
	st.volatile.shared.u32 	[%r7], %r51;
$L__BB22_22:
	ld.volatile.shared.u32 	%r52, [%r7];
	ld.volatile.shared.u32 	%r53, [%r7+4];
	max.s32 	%r54, %r52, %r53;
	ld.volatile.shared.u32 	%r55, [%r7+4];
	setp.ne.s32 	%p14, %r54, %r55;
	@%p14 bra 	$L__BB22_24;
	ld.volatile.shared.u64 	%rd32, [%r6+8];
	st.volatile.shared.u64 	[%r6], %rd32;
	ld.volatile.shared.u32 	%r56, [%r7+4];
	st.volatile.shared.u32 	[%r7], %r56;
$L__BB22_24:
	setp.ne.s32 	%p15, %r3, 0;
	@%p15 bra 	$L__BB22_26;
	ld.shared.u32 	%r57, [sdata_i32];
	cvta.to.global.u64 	%rd33, %rd5;
	mul.wide.u32 	%rd34, %r4, 4;
	add.s64 	%rd35, %rd33, %rd34;
	st.global.u32 	[%rd35], %r57;
	ld.shared.u64 	%rd36, [%r2];
	cvta.to.global.u64 	%rd37, %rd6;
	mul.wide.u32 	%rd38, %r4, 8;
	add.s64 	%rd39, %rd37, %rd38;
	st.global.u64 	[%rd39], %rd36;
$L__BB22_26:
	ret;

}
	// .globl	uncontiguous_reduce_i32
.visible .entry uncontiguous_reduce_i32(
	.param .u64 .ptr .align 1 uncontiguous_reduce_i32_param_0,
	.param .u64 .ptr .align 1 uncontiguous_reduce_i32_param_1,
	.param .u64 .ptr .align 1 uncontiguous_reduce_i32_param_2,
	.param .u64 .ptr .align 1 uncontiguous_reduce_i32_param_3,
	.param .u64 .ptr .align 1 uncontiguous_reduce_i32_param_4,
	.param .u64 uncontiguous_reduce_i32_param_5,
	.param .u64 uncontiguous_reduce_i32_param_6
)
{
	.reg .pred 	%p<60>;
	.reg .b32 	%r<257>;
	.reg .b64 	%rd<573>;

	ld.param.u64 	%rd261, [uncontiguous_reduce_i32_param_2];
	ld.param.u64 	%rd264, [uncontiguous_reduce_i32_param_3];
	ld.param.u64 	%rd265, [uncontiguous_reduce_i32_param_4];
	ld.param.u64 	%rd262, [uncontiguous_reduce_i32_param_5];
	ld.param.u64 	%rd263, [uncontiguous_reduce_i32_param_6];
	cvta.to.global.u64 	%rd1, %rd265;
	cvta.to.global.u64 	%rd2, %rd264;
	cvta.to.global.u64 	%rd3, %rd261;
	mov.u32 	%r256, %ntid.x;
	shl.b32 	%r54, %r256, 2;
	mov.u32 	%r55, sdata_i32;
	add.s32 	%r2, %r55, %r54;
	mov.u32 	%r3, %tid.x;
	mov.u32 	%r4, %ctaid.x;
	mul.lo.s32 	%r56, %r4, %r256;
	shl.b32 	%r57, %r56, 1;
	add.s32 	%r58, %r57, %r3;
	shl.b32 	%r59, %r3, 2;
	add.s32 	%r5, %r55, %r59;
	mov.b32 	%r60, -2147483648;
	st.shared.u32 	[%r5], %r60;
	cvt.u64.u32 	%rd513, %r58;
	shl.b32 	%r61, %r3, 3;
	add.s32 	%r6, %r2, %r61;
	st.shared.u64 	[%r6], %rd513;
	add.s32 	%r62, %r58, %r256;
	cvt.u64.u32 	%rd5, %r62;
	setp.le.u64 	%p1, %rd263, %rd5;
	@%p1 bra 	$L__BB23_56;
	cvt.u32.u64 	%r7, %rd262;
	add.s32 	%r250, %r7, -1;
	setp.lt.s32 	%p27, %r250, 0;
	mov.b64 	%rd530, 0;
	mov.u64 	%rd531, %rd530;
	@%p27 bra 	$L__BB23_53;
	setp.lt.u32 	%p28, %r250, 3;
	mov.b64 	%rd531, 0;
	mov.u64 	%rd530, %rd531;
	mov.u64 	%rd526, %rd5;
	@%p28 bra 	$L__BB23_30;
	add.s32 	%r248, %r7, -2;
	and.b32  	%r139, %r7, -4;
	neg.s32 	%r247, %r139;
	mov.b64 	%rd531, 0;
	mov.u64 	%rd526, %rd5;
$L__BB23_4:
	.pragma "nounroll";
	add.s32 	%r13, %r248, 1;
	mul.wide.u32 	%rd397, %r13, 8;
	add.s64 	%rd398, %rd2, %rd397;
	ld.global.u64 	%rd10, [%rd398];
	or.b64  	%rd399, %rd513, %rd10;
	and.b64  	%rd400, %rd399, -4294967296;
	setp.ne.s64 	%p29, %rd400, 0;
	@%p29 bra 	$L__BB23_6;
	cvt.u32.u64 	%r140, %rd10;
	cvt.u32.u64 	%r141, %rd513;
	div.u32 	%r142, %r141, %r140;
	mul.lo.s32 	%r143, %r142, %r140;
	sub.s32 	%r144, %r141, %r143;
	cvt.u64.u32 	%rd492, %r142;
	cvt.u64.u32 	%rd493, %r144;
	bra.uni 	$L__BB23_7;
$L__BB23_6:
	div.s64 	%rd492, %rd513, %rd10;
	mul.lo.s64 	%rd401, %rd492, %rd10;
	sub.s64 	%rd493, %rd513, %rd401;
$L__BB23_7:
	mul.wide.u32 	%rd402, %r13, 8;
	add.s64 	%rd403, %rd1, %rd402;
	ld.global.u64 	%rd17, [%rd403];
	mad.lo.s64 	%rd18, %rd17, %rd493, %rd530;
	or.b64  	%rd404, %rd526, %rd10;
	and.b64  	%rd405, %rd404, -4294967296;
	setp.ne.s64 	%p30, %rd405, 0;
	@%p30 bra 	$L__BB23_9;
	cvt.u32.u64 	%r145, %rd10;
	cvt.u32.u64 	%r146, %rd526;
	div.u32 	%r147, %r146, %r145;
	mul.lo.s32 	%r148, %r147, %r145;
	sub.s32 	%r149, %r146, %r148;
	cvt.u64.u32 	%rd494, %r147;
	cvt.u64.u32 	%rd495, %r149;
	bra.uni 	$L__BB23_10;
$L__BB23_9:
	div.s64 	%rd494, %rd526, %rd10;
	mul.lo.s64 	%rd406, %rd494, %rd10;
	sub.s64 	%rd495, %rd526, %rd406;
$L__BB23_10:
	mad.lo.s64 	%rd25, %rd495, %rd17, %rd531;
	mul.wide.u32 	%rd407, %r248, 8;
	add.s64 	%rd408, %rd2, %rd407;
	ld.global.u64 	%rd26, [%rd408];
	or.b64  	%rd409, %rd492, %rd26;
	and.b64  	%rd410, %rd409, -4294967296;
	setp.ne.s64 	%p31, %rd410, 0;
	@%p31 bra 	$L__BB23_12;
	cvt.u32.u64 	%r150, %rd26;
	cvt.u32.u64 	%r151, %rd492;
	div.u32 	%r152, %r151, %r150;
	mul.lo.s32 	%r153, %r152, %r150;
	sub.s32 	%r154, %r151, %r153;
	cvt.u64.u32 	%rd496, %r152;
	cvt.u64.u32 	%rd497, %r154;
	bra.uni 	$L__BB23_13;
$L__BB23_12:
	div.s64 	%rd496, %rd492, %rd26;
	mul.lo.s64 	%rd411, %rd496, %rd26;
	sub.s64 	%rd497, %rd492, %rd411;
$L__BB23_13:
	mul.wide.u32 	%rd412, %r248, 8;
	add.s64 	%rd413, %rd1, %rd412;
	ld.global.u64 	%rd33, [%rd413];
	mad.lo.s64 	%rd34, %rd33, %rd497, %rd18;
	or.b64  	%rd414, %rd494, %rd26;
	and.b64  	%rd415, %rd414, -4294967296;
	setp.ne.s64 	%p32, %rd415, 0;
	@%p32 bra 	$L__BB23_15;
	cvt.u32.u64 	%r155, %rd26;
	cvt.u32.u64 	%r156, %rd494;
	div.u32 	%r157, %r156, %r155;
	mul.lo.s32 	%r158, %r157, %r155;
	sub.s32 	%r159, %r156, %r158;
	cvt.u64.u32 	%rd498, %r157;
	cvt.u64.u32 	%rd499, %r159;
	bra.uni 	$L__BB23_16;
$L__BB23_15:
	div.s64 	%rd498, %rd494, %rd26;
	mul.lo.s64 	%rd416, %rd498, %rd26;
	sub.s64 	%rd499, %rd494, %rd416;
$L__BB23_16:
	mad.lo.s64 	%rd41, %rd499, %rd33, %rd25;
	add.s32 	%r14, %r248, -1;
	mul.wide.u32 	%rd417, %r14, 8;
	add.s64 	%rd418, %rd2, %rd417;
	ld.global.u64 	%rd42, [%rd418];
	or.b64  	%rd419, %rd496, %rd42;
	and.b64  	%rd420, %rd419, -4294967296;
	setp.ne.s64 	%p33, %rd420, 0;
	@%p33 bra 	$L__BB23_18;
	cvt.u32.u64 	%r160, %rd42;
	cvt.u32.u64 	%r161, %rd496;
	div.u32 	%r162, %r161, %r160;
	mul.lo.s32 	%r163, %r162, %r160;
	sub.s32 	%r164, %r161, %r163;
	cvt.u64.u32 	%rd500, %r162;
	cvt.u64.u32 	%rd501, %r164;
	bra.uni 	$L__BB23_19;
$L__BB23_18:
	div.s64 	%rd500, %rd496, %rd42;
	mul.lo.s64 	%rd421, %rd500, %rd42;
	sub.s64 	%rd501, %rd496, %rd421;
$L__BB23_19:
	mul.wide.u32 	%rd422, %r14, 8;
	add.s64 	%rd423, %rd1, %rd422;
	ld.global.u64 	%rd49, [%rd423];
	mad.lo.s64 	%rd50, %rd49, %rd501, %rd34;
	or.b64  	%rd424, %rd498, %rd42;
	and.b64  	%rd425, %rd424, -4294967296;
	setp.ne.s64 	%p34, %rd425, 0;
	@%p34 bra 	$L__BB23_21;
	cvt.u32.u64 	%r165, %rd42;
	cvt.u32.u64 	%r166, %rd498;
	div.u32 	%r167, %r166, %r165;
	mul.lo.s32 	%r168, %r167, %r165;
	sub.s32 	%r169, %r166, %r168;
	cvt.u64.u32 	%rd502, %r167;
	cvt.u64.u32 	%rd503, %r169;
	bra.uni 	$L__BB23_22;
$L__BB23_21:
	div.s64 	%rd502, %rd498, %rd42;
	mul.lo.s64 	%rd426, %rd502, %rd42;
	sub.s64 	%rd503, %rd498, %rd426;
$L__BB23_22:
	mad.lo.s64 	%rd57, %rd503, %rd49, %rd41;
	add.s32 	%r170, %r248, -2;
	mul.wide.u32 	%rd427, %r170, 8;
	add.s64 	%rd428, %rd2, %rd427;
	ld.global.u64 	%rd58, [%rd428];
	or.b64  	%rd429, %rd500, %rd58;
	and.b64  	%rd430, %rd429, -4294967296;
	setp.ne.s64 	%p35, %rd430, 0;
	@%p35 bra 	$L__BB23_24;
	cvt.u32.u64 	%r171, %rd58;
	cvt.u32.u64 	%r172, %rd500;
	div.u32 	%r173, %r172, %r171;
	mul.lo.s32 	%r174, %r173, %r171;
	sub.s32 	%r175, %r172, %r174;
	cvt.u64.u32 	%rd513, %r173;
	cvt.u64.u32 	%rd505, %r175;
	bra.uni 	$L__BB23_25;
$L__BB23_24:
	div.s64 	%rd513, %rd500, %rd58;
	mul.lo.s64 	%rd431, %rd513, %rd58;
	sub.s64 	%rd505, %rd500, %rd431;
$L__BB23_25:
	mul.wide.u32 	%rd432, %r170, 8;
	add.s64 	%rd433, %rd1, %rd432;
	ld.global.u64 	%rd65, [%rd433];
	mad.lo.s64 	%rd530, %rd65, %rd505, %rd50;
	or.b64  	%rd434, %rd502, %rd58;
	and.b64  	%rd435, %rd434, -4294967296;
	setp.ne.s64 	%p36, %rd435, 0;
	@%p36 bra 	$L__BB23_27;
	cvt.u32.u64 	%r177, %rd58;
	cvt.u32.u64 	%r178, %rd502;
	div.u32 	%r179, %r178, %r177;
	mul.lo.s32 	%r180, %r179, %r177;
	sub.s32 	%r181, %r178, %r180;
	cvt.u64.u32 	%rd526, %r179;
	cvt.u64.u32 	%rd507, %r181;
	bra.uni 	$L__BB23_28;
$L__BB23_27:
	div.s64 	%rd526, %rd502, %rd58;
	mul.lo.s64 	%rd436, %rd526, %rd58;
	sub.s64 	%rd507, %rd502, %rd436;
$L__BB23_28:
	mad.lo.s64 	%rd531, %rd507, %rd65, %rd57;
	add.s32 	%r248, %r248, -4;
	add.s32 	%r247, %r247, 4;
	setp.ne.s32 	%p37, %r247, 0;
	@%p37 bra 	$L__BB23_4;
	add.s32 	%r250, %r248, 1;
$L__BB23_30:
	and.b32  	%r182, %r7, 3;
	setp.eq.s32 	%p38, %r182, 0;
	@%p38 bra 	$L__BB23_53;
	setp.eq.s32 	%p39, %r182, 1;
	@%p39 bra 	$L__BB23_45;
	mul.wide.u32 	%rd438, %r250, 8;
	add.s64 	%rd439, %rd2, %rd438;
	ld.global.u64 	%rd80, [%rd439];
	or.b64  	%rd440, %rd513, %rd80;
	and.b64  	%rd441, %rd440, -4294967296;
	setp.ne.s64 	%p40, %rd441, 0;
	@%p40 bra 	$L__BB23_34;
	cvt.u32.u64 	%r184, %rd80;
	cvt.u32.u64 	%r185, %rd513;
	div.u32 	%r186, %r185, %r184;
	mul.lo.s32 	%r187, %r186, %r184;
	sub.s32 	%r188, %r185, %r187;
	cvt.u64.u32 	%rd514, %r186;
	cvt.u64.u32 	%rd515, %r188;
	bra.uni 	$L__BB23_35;
$L__BB23_34:
	div.s64 	%rd514, %rd513, %rd80;
	mul.lo.s64 	%rd442, %rd514, %rd80;
	sub.s64 	%rd515, %rd513, %rd442;
$L__BB23_35:
	add.s64 	%rd444, %rd1, %rd438;
	ld.global.u64 	%rd87, [%rd444];
	mad.lo.s64 	%rd88, %rd87, %rd515, %rd530;
	or.b64  	%rd445, %rd526, %rd80;
	and.b64  	%rd446, %rd445, -4294967296;
	setp.ne.s64 	%p41, %rd446, 0;
	@%p41 bra 	$L__BB23_37;
	cvt.u32.u64 	%r189, %rd80;
	cvt.u32.u64 	%r190, %rd526;
	div.u32 	%r191, %r190, %r189;
	mul.lo.s32 	%r192, %r191, %r189;
	sub.s32 	%r193, %r190, %r192;
	cvt.u64.u32 	%rd516, %r191;
	cvt.u64.u32 	%rd517, %r193;
	bra.uni 	$L__BB23_38;
$L__BB23_37:
	div.s64 	%rd516, %rd526, %rd80;
	mul.lo.s64 	%rd447, %rd516, %rd80;
	sub.s64 	%rd517, %rd526, %rd447;
$L__BB23_38:
	mad.lo.s64 	%rd95, %rd517, %rd87, %rd531;
	add.s32 	%r19, %r250, -1;
	mul.wide.u32 	%rd448, %r19, 8;
	add.s64 	%rd449, %rd2, %rd448;
	ld.global.u64 	%rd96, [%rd449];
	or.b64  	%rd450, %rd514, %rd96;
	and.b64  	%rd451, %rd450, -4294967296;
	setp.ne.s64 	%p42, %rd451, 0;
	@%p42 bra 	$L__BB23_40;
	cvt.u32.u64 	%r194, %rd96;
	cvt.u32.u64 	%r195, %rd514;
	div.u32 	%r196, %r195, %r194;
	mul.lo.s32 	%r197, %r196, %r194;
	sub.s32 	%r198, %r195, %r197;
	cvt.u64.u32 	%rd513, %r196;
	cvt.u64.u32 	%rd519, %r198;
	bra.uni 	$L__BB23_41;
$L__BB23_40:
	div.s64 	%rd513, %rd514, %rd96;
	mul.lo.s64 	%rd452, %rd513, %rd96;
	sub.s64 	%rd519, %rd514, %rd452;
$L__BB23_41:
	add.s64 	%rd454, %rd1, %rd448;
	ld.global.u64 	%rd103, [%rd454];
	mad.lo.s64 	%rd530, %rd103, %rd519, %rd88;
	or.b64  	%rd455, %rd516, %rd96;
	and.b64  	%rd456, %rd455, -4294967296;
	setp.ne.s64 	%p43, %rd456, 0;
	@%p43 bra 	$L__BB23_43;
	cvt.u32.u64 	%r199, %rd96;
	cvt.u32.u64 	%r200, %rd516;
	div.u32 	%r201, %r200, %r199;
	mul.lo.s32 	%r202, %r201, %r199;
	sub.s32 	%r203, %r200, %r202;
	cvt.u64.u32 	%rd526, %r201;
	cvt.u64.u32 	%rd521, %r203;
	bra.uni 	$L__BB23_44;
$L__BB23_43:
	div.s64 	%rd526, %rd516, %rd96;
	mul.lo.s64 	%rd457, %rd526, %rd96;
	sub.s64 	%rd521, %rd516, %rd457;
$L__BB23_44:
	mad.lo.s64 	%rd531, %rd521, %rd103, %rd95;
	add.s32 	%r250, %r250, -2;
$L__BB23_45:
	and.b32  	%r204, %r7, 1;
	setp.eq.b32 	%p44, %r204, 1;
	not.pred 	%p45, %p44;
	@%p45 bra 	$L__BB23_53;
	mul.wide.u32 	%rd458, %r250, 8;
	add.s64 	%rd459, %rd2, %rd458;
	ld.global.u64 	%rd118, [%rd459];
	or.b64  	%rd460, %rd513, %rd118;
	and.b64  	%rd461, %rd460, -4294967296;
	setp.ne.s64 	%p46, %rd461, 0;
	@%p46 bra 	$L__BB23_48;
	cvt.u32.u64 	%r205, %rd118;
	cvt.u32.u64 	%r206, %rd513;
	rem.u32 	%r207, %r206, %r205;
	cvt.u64.u32 	%rd528, %r207;
	bra.uni 	$L__BB23_49;
$L__BB23_48:
	rem.s64 	%rd528, %rd513, %rd118;
$L__BB23_49:
	add.s64 	%rd463, %rd1, %rd458;
	ld.global.u64 	%rd122, [%rd463];
	mad.lo.s64 	%rd530, %rd122, %rd528, %rd530;
	or.b64  	%rd464, %rd526, %rd118;
	and.b64  	%rd465, %rd464, -4294967296;
	setp.ne.s64 	%p47, %rd465, 0;
	@%p47 bra 	$L__BB23_51;
	cvt.u32.u64 	%r208, %rd118;
	cvt.u32.u64 	%r209, %rd526;
	rem.u32 	%r210, %r209, %r208;
	cvt.u64.u32 	%rd529, %r210;
	bra.uni 	$L__BB23_52;
$L__BB23_51:
	rem.s64 	%rd529, %rd526, %rd118;
$L__BB23_52:
	mad.lo.s64 	%rd531, %rd529, %rd122, %rd531;
$L__BB23_53:
	ld.param.u64 	%rd487, [uncontiguous_reduce_i32_param_2];
	cvta.to.global.u64 	%rd466, %rd487;
	shl.b64 	%rd467, %rd530, 2;
	add.s64 	%rd468, %rd466, %rd467;
	ld.global.u32 	%r22, [%rd468];
	shl.b64 	%rd469, %rd531, 2;
	add.s64 	%rd470, %rd466, %rd469;
	ld.global.u32 	%r23, [%rd470];
	setp.lt.s32 	%p48, %r23, %r22;
	@%p48 bra 	$L__BB23_55;
	st.shared.u32 	[%r5], %r23;
	st.shared.u64 	[%r6], %rd5;
	bra.uni 	$L__BB23_116;
$L__BB23_55:
	st.shared.u32 	[%r5], %r22;
	bra.uni 	$L__BB23_116;
$L__BB23_56:
	setp.le.u64 	%p2, %rd263, %rd513;
	@%p2 bra 	$L__BB23_116;
	cvt.u32.u64 	%r24, %rd262;
	add.s32 	%r254, %r24, -1;
	setp.lt.s32 	%p3, %r254, 0;
	mov.b64 	%rd572, 0;
	@%p3 bra 	$L__BB23_115;
	and.b32  	%r26, %r24, 7;
	setp.lt.u32 	%p4, %r254, 7;
	mov.b64 	%rd572, 0;
	@%p4 bra 	$L__BB23_86;
	add.s32 	%r252, %r24, -4;
	and.b32  	%r63, %r24, -8;
	neg.s32 	%r251, %r63;
	mov.b64 	%rd572, 0;
$L__BB23_60:
	.pragma "nounroll";
	add.s32 	%r31, %r252, 3;
	mul.wide.u32 	%rd270, %r31, 8;
	add.s64 	%rd271, %rd2, %rd270;
	ld.global.u64 	%rd132, [%rd271];
	or.b64  	%rd272, %rd513, %rd132;
	and.b64  	%rd273, %rd272, -4294967296;
	setp.ne.s64 	%p5, %rd273, 0;
	@%p5 bra 	$L__BB23_62;
	cvt.u32.u64 	%r64, %rd132;
	cvt.u32.u64 	%r65, %rd513;
	div.u32 	%r66, %r65, %r64;
	mul.lo.s32 	%r67, %r66, %r64;
	sub.s32 	%r68, %r65, %r67;
	cvt.u64.u32 	%rd534, %r66;
	cvt.u64.u32 	%rd535, %r68;
	bra.uni 	$L__BB23_63;
$L__BB23_62:
	div.s64 	%rd534, %rd513, %rd132;
	mul.lo.s64 	%rd274, %rd534, %rd132;
	sub.s64 	%rd535, %rd513, %rd274;
$L__BB23_63:
	add.s64 	%rd276, %rd1, %rd270;
	ld.global.u64 	%rd277, [%rd276];
	mad.lo.s64 	%rd139, %rd277, %rd535, %rd572;
	add.s32 	%r32, %r252, 2;
	mul.wide.u32 	%rd278, %r32, 8;
	add.s64 	%rd279, %rd2, %rd278;
	ld.global.u64 	%rd140, [%rd279];
	or.b64  	%rd280, %rd534, %rd140;
	and.b64  	%rd281, %rd280, -4294967296;
	setp.ne.s64 	%p6, %rd281, 0;
	@%p6 bra 	$L__BB23_65;
	cvt.u32.u64 	%r69, %rd140;
	cvt.u32.u64 	%r70, %rd534;
	div.u32 	%r71, %r70, %r69;
	mul.lo.s32 	%r72, %r71, %r69;
	sub.s32 	%r73, %r70, %r72;
	cvt.u64.u32 	%rd536, %r71;
	cvt.u64.u32 	%rd537, %r73;
	bra.uni 	$L__BB23_66;
$L__BB23_65:
	div.s64 	%rd536, %rd534, %rd140;
	mul.lo.s64 	%rd282, %rd536, %rd140;
	sub.s64 	%rd537, %rd534, %rd282;
$L__BB23_66:
	add.s64 	%rd284, %rd1, %rd278;
	ld.global.u64 	%rd285, [%rd284];
	mad.lo.s64 	%rd147, %rd285, %rd537, %rd139;
	add.s32 	%r33, %r252, 1;
	mul.wide.u32 	%rd286, %r33, 8;
	add.s64 	%rd287, %rd2, %rd286;
	ld.global.u64 	%rd148, [%rd287];
	or.b64  	%rd288, %rd536, %rd148;
	and.b64  	%rd289, %rd288, -4294967296;
	setp.ne.s64 	%p7, %rd289, 0;
	@%p7 bra 	$L__BB23_68;
	cvt.u32.u64 	%r74, %rd148;
	cvt.u32.u64 	%r75, %rd536;
	div.u32 	%r76, %r75, %r74;
	mul.lo.s32 	%r77, %r76, %r74;
	sub.s32 	%r78, %r75, %r77;
	cvt.u64.u32 	%rd538, %r76;
	cvt.u64.u32 	%rd539, %r78;
	bra.uni 	$L__BB23_69;
$L__BB23_68:
	div.s64 	%rd538, %rd536, %rd148;
	mul.lo.s64 	%rd290, %rd538, %rd148;
	sub.s64 	%rd539, %rd536, %rd290;
$L__BB23_69:
	add.s64 	%rd292, %rd1, %rd286;
	ld.global.u64 	%rd293, [%rd292];
	mad.lo.s64 	%rd155, %rd293, %rd539, %rd147;
	add.s32 	%r34, %r252, -4;
	mul.wide.u32 	%rd294, %r252, 8;
	add.s64 	%rd295, %rd2, %rd294;
	ld.global.u64 	%rd156, [%rd295];
	or.b64  	%rd296, %rd538, %rd156;
	and.b64  	%rd297, %rd296, -4294967296;
	setp.ne.s64 	%p8, %rd297, 0;
	@%p8 bra 	$L__BB23_71;
	cvt.u32.u64 	%r79, %rd156;
	cvt.u32.u64 	%r80, %rd538;
	div.u32 	%r81, %r80, %r79;
	mul.lo.s32 	%r82, %r81, %r79;
	sub.s32 	%r83, %r80, %r82;
	cvt.u64.u32 	%rd540, %r81;
	cvt.u64.u32 	%rd541, %r83;
	bra.uni 	$L__BB23_72;
$L__BB23_71:
	div.s64 	%rd540, %rd538, %rd156;
	mul.lo.s64 	%rd298, %rd540, %rd156;
	sub.s64 	%rd541, %rd538, %rd298;
$L__BB23_72:
	add.s64 	%rd300, %rd1, %rd294;
	ld.global.u64 	%rd301, [%rd300];
	mad.lo.s64 	%rd163, %rd301, %rd541, %rd155;
	add.s32 	%r35, %r252, -1;
	mul.wide.u32 	%rd302, %r35, 8;
	add.s64 	%rd303, %rd2, %rd302;
	ld.global.u64 	%rd164, [%rd303];
	or.b64  	%rd304, %rd540, %rd164;
	and.b64  	%rd305, %rd304, -4294967296;
	setp.ne.s64 	%p9, %rd305, 0;
	@%p9 bra 	$L__BB23_74;
	cvt.u32.u64 	%r84, %rd164;
	cvt.u32.u64 	%r85, %rd540;
	div.u32 	%r86, %r85, %r84;
	mul.lo.s32 	%r87, %r86, %r84;
	sub.s32 	%r88, %r85, %r87;
	cvt.u64.u32 	%rd542, %r86;
	cvt.u64.u32 	%rd543, %r88;
	bra.uni 	$L__BB23_75;
$L__BB23_74:
	div.s64 	%rd542, %rd540, %rd164;
	mul.lo.s64 	%rd306, %rd542, %rd164;
	sub.s64 	%rd543, %rd540, %rd306;
$L__BB23_75:
	add.s64 	%rd308, %rd1, %rd302;
	ld.global.u64 	%rd309, [%rd308];
	mad.lo.s64 	%rd171, %rd309, %rd543, %rd163;
	add.s32 	%r36, %r252, -2;
	mul.wide.u32 	%rd310, %r36, 8;
	add.s64 	%rd311, %rd2, %rd310;
	ld.global.u64 	%rd172, [%rd311];
	or.b64  	%rd312, %rd542, %rd172;
	and.b64  	%rd313, %rd312, -4294967296;
	setp.ne.s64 	%p10, %rd313, 0;
	@%p10 bra 	$L__BB23_77;
	cvt.u32.u64 	%r89, %rd172;
	cvt.u32.u64 	%r90, %rd542;
	div.u32 	%r91, %r90, %r89;
	mul.lo.s32 	%r92, %r91, %r89;
	sub.s32 	%r93, %r90, %r92;
	cvt.u64.u32 	%rd544, %r91;
	cvt.u64.u32 	%rd545, %r93;
	bra.uni 	$L__BB23_78;
$L__BB23_77:
	div.s64 	%rd544, %rd542, %rd172;
	mul.lo.s64 	%rd314, %rd544, %rd172;
	sub.s64 	%rd545, %rd542, %rd314;
$L__BB23_78:
	add.s64 	%rd316, %rd1, %rd310;
	ld.global.u64 	%rd317, [%rd316];
	mad.lo.s64 	%rd179, %rd317, %rd545, %rd171;
	add.s32 	%r37, %r252, -3;
	mul.wide.u32 	%rd318, %r37, 8;
	add.s64 	%rd319, %rd2, %rd318;
	ld.global.u64 	%rd180, [%rd319];
	or.b64  	%rd320, %rd544, %rd180;
	and.b64  	%rd321, %rd320, -4294967296;
	setp.ne.s64 	%p11, %rd321, 0;
	@%p11 bra 	$L__BB23_80;
	cvt.u32.u64 	%r94, %rd180;
	cvt.u32.u64 	%r95, %rd544;
	div.u32 	%r96, %r95, %r94;
	mul.lo.s32 	%r97, %r96, %r94;
	sub.s32 	%r98, %r95, %r97;
	cvt.u64.u32 	%rd546, %r96;
	cvt.u64.u32 	%rd547, %r98;
	bra.uni 	$L__BB23_81;
$L__BB23_80:
	div.s64 	%rd546, %rd544, %rd180;
	mul.lo.s64 	%rd322, %rd546, %rd180;
	sub.s64 	%rd547, %rd544, %rd322;
$L__BB23_81:
	add.s64 	%rd324, %rd1, %rd318;
	ld.global.u64 	%rd325, [%rd324];
	mad.lo.s64 	%rd187, %rd325, %rd547, %rd179;
	mul.wide.u32 	%rd326, %r34, 8;
	add.s64 	%rd327, %rd2, %rd326;
	ld.global.u64 	%rd188, [%rd327];
	or.b64  	%rd328, %rd546, %rd188;
	and.b64  	%rd329, %rd328, -4294967296;
	setp.ne.s64 	%p12, %rd329, 0;
	@%p12 bra 	$L__BB23_83;
	cvt.u32.u64 	%r99, %rd188;
	cvt.u32.u64 	%r100, %rd546;
	div.u32 	%r101, %r100, %r99;
	mul.lo.s32 	%r102, %r101, %r99;
	sub.s32 	%r103, %r100, %r102;
	cvt.u64.u32 	%rd513, %r101;
	cvt.u64.u32 	%rd549, %r103;
	bra.uni 	$L__BB23_84;
$L__BB23_83:
	div.s64 	%rd513, %rd546, %rd188;
	mul.lo.s64 	%rd330, %rd513, %rd188;
	sub.s64 	%rd549, %rd546, %rd330;
$L__BB23_84:
	add.s64 	%rd332, %rd1, %rd326;
	ld.global.u64 	%rd333, [%rd332];
	mad.lo.s64 	%rd572, %rd333, %rd549, %rd187;
	add.s32 	%r252, %r252, -8;
	add.s32 	%r251, %r251, 8;
	setp.ne.s32 	%p13, %r251, 0;
	@%p13 bra 	$L__BB23_60;
	add.s32 	%r254, %r252, 3;
$L__BB23_86:
	setp.eq.s32 	%p14, %r26, 0;
	@%p14 bra 	$L__BB23_115;
	and.b32  	%r42, %r24, 3;
	setp.lt.u32 	%p15, %r26, 4;
	@%p15 bra 	$L__BB23_101;
	mul.wide.u32 	%rd335, %r254, 8;
	add.s64 	%rd336, %rd2, %rd335;
	ld.global.u64 	%rd199, [%rd336];
	or.b64  	%rd337, %rd513, %rd199;
	and.b64  	%rd338, %rd337, -4294967296;
	setp.ne.s64 	%p16, %rd338, 0;
	@%p16 bra 	$L__BB23_90;
	cvt.u32.u64 	%r104, %rd199;
	cvt.u32.u64 	%r105, %rd513;
	div.u32 	%r106, %r105, %r104;
	mul.lo.s32 	%r107, %r106, %r104;
	sub.s32 	%r108, %r105, %r107;
	cvt.u64.u32 	%rd553, %r106;
	cvt.u64.u32 	%rd554, %r108;
	bra.uni 	$L__BB23_91;
$L__BB23_90:
	div.s64 	%rd553, %rd513, %rd199;
	mul.lo.s64 	%rd339, %rd553, %rd199;
	sub.s64 	%rd554, %rd513, %rd339;
$L__BB23_91:
	add.s64 	%rd341, %rd1, %rd335;
	ld.global.u64 	%rd342, [%rd341];
	mad.lo.s64 	%rd206, %rd342, %rd554, %rd572;
	add.s32 	%r43, %r254, -1;
	mul.wide.u32 	%rd343, %r43, 8;
	add.s64 	%rd344, %rd2, %rd343;
	ld.global.u64 	%rd207, [%rd344];
	or.b64  	%rd345, %rd553, %rd207;
	and.b64  	%rd346, %rd345, -4294967296;
	setp.ne.s64 	%p17, %rd346, 0;
	@%p17 bra 	$L__BB23_93;
	cvt.u32.u64 	%r109, %rd207;
	cvt.u32.u64 	%r110, %rd553;
	div.u32 	%r111, %r110, %r109;
	mul.lo.s32 	%r112, %r111, %r109;
	sub.s32 	%r113, %r110, %r112;
	cvt.u64.u32 	%rd555, %r111;
	cvt.u64.u32 	%rd556, %r113;
	bra.uni 	$L__BB23_94;
$L__BB23_93:
	div.s64 	%rd555, %rd553, %rd207;
	mul.lo.s64 	%rd347, %rd555, %rd207;
	sub.s64 	%rd556, %rd553, %rd347;
$L__BB23_94:
	add.s64 	%rd349, %rd1, %rd343;
	ld.global.u64 	%rd350, [%rd349];
	mad.lo.s64 	%rd214, %rd350, %rd556, %rd206;
	add.s32 	%r44, %r254, -2;
	mul.wide.u32 	%rd351, %r44, 8;
	add.s64 	%rd352, %rd2, %rd351;
	ld.global.u64 	%rd215, [%rd352];
	or.b64  	%rd353, %rd555, %rd215;
	and.b64  	%rd354, %rd353, -4294967296;
	setp.ne.s64 	%p18, %rd354, 0;
	@%p18 bra 	$L__BB23_96;
	cvt.u32.u64 	%r114, %rd215;
	cvt.u32.u64 	%r115, %rd555;
	div.u32 	%r116, %r115, %r114;
	mul.lo.s32 	%r117, %r116, %r114;
	sub.s32 	%r118, %r115, %r117;
	cvt.u64.u32 	%rd557, %r116;
	cvt.u64.u32 	%rd558, %r118;
	bra.uni 	$L__BB23_97;
$L__BB23_96:
	div.s64 	%rd557, %rd555, %rd215;
	mul.lo.s64 	%rd355, %rd557, %rd215;
	sub.s64 	%rd558, %rd555, %rd355;
$L__BB23_97:
	add.s64 	%rd357, %rd1, %rd351;
	ld.global.u64 	%rd358, [%rd357];
	mad.lo.s64 	%rd222, %rd358, %rd558, %rd214;
	add.s32 	%r45, %r254, -3;
	mul.wide.u32 	%rd359, %r45, 8;
	add.s64 	%rd360, %rd2, %rd359;
	ld.global.u64 	%rd223, [%rd360];
	or.b64  	%rd361, %rd557, %rd223;
	and.b64  	%rd362, %rd361, -4294967296;
	setp.ne.s64 	%p19, %rd362, 0;
	@%p19 bra 	$L__BB23_99;
	cvt.u32.u64 	%r119, %rd223;
	cvt.u32.u64 	%r120, %rd557;
	div.u32 	%r121, %r120, %r119;
	mul.lo.s32 	%r122, %r121, %r119;
	sub.s32 	%r123, %r120, %r122;
	cvt.u64.u32 	%rd513, %r121;
	cvt.u64.u32 	%rd560, %r123;
	bra.uni 	$L__BB23_100;
$L__BB23_99:
	div.s64 	%rd513, %rd557, %rd223;
	mul.lo.s64 	%rd363, %rd513, %rd223;
	sub.s64 	%rd560, %rd557, %rd363;
$L__BB23_100:
	add.s64 	%rd365, %rd1, %rd359;
	ld.global.u64 	%rd366, [%rd365];
	mad.lo.s64 	%rd572, %rd366, %rd560, %rd222;
	add.s32 	%r254, %r254, -4;
$L__BB23_101:
	setp.eq.s32 	%p20, %r42, 0;
	@%p20 bra 	$L__BB23_115;
	setp.eq.s32 	%p21, %r42, 1;
	@%p21 bra 	$L__BB23_110;
	mul.wide.u32 	%rd368, %r254, 8;
	add.s64 	%rd369, %rd2, %rd368;
	ld.global.u64 	%rd234, [%rd369];
	or.b64  	%rd370, %rd513, %rd234;
	and.b64  	%rd371, %rd370, -4294967296;
	setp.ne.s64 	%p22, %rd371, 0;
	@%p22 bra 	$L__BB23_105;
	cvt.u32.u64 	%r124, %rd234;
	cvt.u32.u64 	%r125, %rd513;
	div.u32 	%r126, %r125, %r124;
	mul.lo.s32 	%r127, %r126, %r124;
	sub.s32 	%r128, %r125, %r127;
	cvt.u64.u32 	%rd564, %r126;
	cvt.u64.u32 	%rd565, %r128;
	bra.uni 	$L__BB23_106;
$L__BB23_105:
	div.s64 	%rd564, %rd513, %rd234;
	mul.lo.s64 	%rd372, %rd564, %rd234;
	sub.s64 	%rd565, %rd513, %rd372;
$L__BB23_106:
	add.s64 	%rd374, %rd1, %rd368;
	ld.global.u64 	%rd375, [%rd374];
	mad.lo.s64 	%rd241, %rd375, %rd565, %rd572;
	add.s32 	%r48, %r254, -1;
	mul.wide.u32 	%rd376, %r48, 8;
	add.s64 	%rd377, %rd2, %rd376;
	ld.global.u64 	%rd242, [%rd377];
	or.b64  	%rd378, %rd564, %rd242;
	and.b64  	%rd379, %rd378, -4294967296;
	setp.ne.s64 	%p23, %rd379, 0;
	@%p23 bra 	$L__BB23_108;
	cvt.u32.u64 	%r129, %rd242;
	cvt.u32.u64 	%r130, %rd564;
	div.u32 	%r131, %r130, %r129;
	mul.lo.s32 	%r132, %r131, %r129;
	sub.s32 	%r133, %r130, %r132;
	cvt.u64.u32 	%rd513, %r131;
	cvt.u64.u32 	%rd567, %r133;
	bra.uni 	$L__BB23_109;
$L__BB23_108:
	div.s64 	%rd513, %rd564, %rd242;
	mul.lo.s64 	%rd380, %rd513, %rd242;
	sub.s64 	%rd567, %rd564, %rd380;
$L__BB23_109:
	add.s64 	%rd382, %rd1, %rd376;
	ld.global.u64 	%rd383, [%rd382];
	mad.lo.s64 	%rd572, %rd383, %rd567, %rd241;
	add.s32 	%r254, %r254, -2;
$L__BB23_110:
	and.b32  	%r134, %r24, 1;
	setp.eq.b32 	%p24, %r134, 1;
	not.pred 	%p25, %p24;
	@%p25 bra 	$L__BB23_115;
	mul.wide.u32 	%rd384, %r254, 8;
	add.s64 	%rd385, %rd2, %rd384;
	ld.global.u64 	%rd253, [%rd385];
	or.b64  	%rd386, %rd513, %rd253;
	and.b64  	%rd387, %rd386, -4294967296;
	setp.ne.s64 	%p26, %rd387, 0;
	@%p26 bra 	$L__BB23_113;
	cvt.u32.u64 	%r135, %rd253;
	cvt.u32.u64 	%r136, %rd513;
	rem.u32 	%r137, %r136, %r135;
	cvt.u64.u32 	%rd571, %r137;
	bra.uni 	$L__BB23_114;
$L__BB23_113:
	rem.s64 	%rd571, %rd513, %rd253;
$L__BB23_114:
	add.s64 	%rd389, %rd1, %rd384;
	ld.global.u64 	%rd390, [%rd389];
	mad.lo.s64 	%rd572, %rd390, %rd571, %rd572;
$L__BB23_115:
	shl.b64 	%rd391, %rd572, 2;
	add.s64 	%rd392, %rd3, %rd391;
	ld.global.u32 	%r138, [%rd392];
	st.shared.u32 	[%r5], %r138;
$L__BB23_116:
	bar.sync 	0;
	setp.lt.u32 	%p49, %r256, 66;
	@%p49 bra 	$L__BB23_120;
$L__BB23_117:
	shr.u32 	%r52, %r256, 1;
	ld.shared.u32 	%r211, [%r5];
	shl.b32 	%r212, %r52, 2;
	add.s32 	%r213, %r5, %r212;
	ld.shared.u32 	%r53, [%r213];
	setp.lt.s32 	%p50, %r53, %r211;
	@%p50 bra 	$L__BB23_119;
	st.shared.u32 	[%r5], %r53;
	shl.b32 	%r214, %r52, 3;
	add.s32 	%r215, %r6, %r214;
	ld.shared.u64 	%rd471, [%r215];
	st.shared.u64 	[%r6], %rd471;
$L__BB23_119:
	bar.sync 	0;
	setp.gt.u32 	%p51, %r256, 131;
	mov.u32 	%r256, %r52;
	@%p51 bra 	$L__BB23_117;
$L__BB23_120:
	setp.gt.u32 	%p52, %r3, 31;
	@%p52 bra 	$L__BB23_135;
	ld.volatile.shared.u32 	%r216, [%r5];
	ld.volatile.shared.u32 	%r217, [%r5+128];
	max.s32 	%r218, %r216, %r217;
	ld.volatile.shared.u32 	%r219, [%r5+128];
	setp.ne.s32 	%p53, %r218, %r219;
	@%p53 bra 	$L__BB23_123;
	ld.volatile.shared.u64 	%rd472, [%r6+256];
	st.volatile.shared.u64 	[%r6], %rd472;
	ld.volatile.shared.u32 	%r220, [%r5+128];
	st.volatile.shared.u32 	[%r5], %r220;
$L__BB23_123:
	ld.volatile.shared.u32 	%r221, [%r5];
	ld.volatile.shared.u32 	%r222, [%r5+64];
	max.s32 	%r223, %r221, %r222;
	ld.volatile.shared.u32 	%r224, [%r5+64];
	setp.ne.s32 	%p54, %r223, %r224;
	@%p54 bra 	$L__BB23_125;
	ld.volatile.shared.u64 	%rd473, [%r6+128];
	st.volatile.shared.u64 	[%r6], %rd473;
	ld.volatile.shared.u32 	%r225, [%r5+64];
	st.volatile.shared.u32 	[%r5], %r225;
$L__BB23_125:
	ld.volatile.shared.u32 	%r226, [%r5];
	ld.volatile.shared.u32 	%r227, [%r5+32];
	max.s32 	%r228, %r226, %r227;
	ld.volatile.shared.u32 	%r229, [%r5+32];
	setp.ne.s32 	%p55, %r228, %r229;
	@%p55 bra 	$L__BB23_127;
	ld.volatile.shared.u64 	%rd474, [%r6+64];
	st.volatile.shared.u64 	[%r6], %rd474;
	ld.volatile.shared.u32 	%r230, [%r5+32];
	st.volatile.shared.u32 	[%r5], %r230;
$L__BB23_127:
	ld.volatile.shared.u32 	%r231, [%r5];
	ld.volatile.shared.u32 	%r232, [%r5+16];
	max.s32 	%r233, %r231, %r232;
	ld.volatile.shared.u32 	%r234, [%r5+16];
	setp.ne.s32 	%p56, %r233, %r234;
	@%p56 bra 	$L__BB23_129;
	ld.volatile.shared.u64 	%rd475, [%r6+32];
	st.volatile.shared.u64 	[%r6], %rd475;
	ld.volatile.shared.u32 	%r235, [%r5+16];
	st.volatile.shared.u32 	[%r5], %r235;
$L__BB23_129:
	ld.volatile.shared.u32 	%r236, [%r5];
	ld.volatile.shared.u32 	%r237, [%r5+8];
	max.s32 	%r238, %r236, %r237;
	ld.volatile.shared.u32 	%r239, [%r5+8];
	setp.ne.s32 	%p57, %r238, %r239;
	@%p57 bra 	$L__BB23_131;
	ld.volatile.shared.u64 	%rd476, [%r6+16];
	st.volatile.shared.u64 	[%r6], %rd476;
	ld.volatile.shared.u32 	%r240, [%r5+8];
	st.volatile.shared.u32 	[%r5], %r240;
$L__BB23_131:
	ld.volatile.shared.u32 	%r241, [%r5];
	ld.volatile.shared.u32 	%r242, [%r5+4];
	max.s32 	%r243, %r241, %r242;
	ld.volatile.shared.u32 	%r244, [%r5+4];
	setp.ne.s32 	%p58, %r243, %r244;
	@%p58 bra 	$L__BB23_133;
	ld.volatile.shared.u64 	%rd477, [%r6+8];
	st.volatile.shared.u64 	[%r6], %rd477;
	ld.volatile.shared.u32 	%r245, [%r5+4];
	st.volatile.shared.u32 	[%r5], %r245;
$L__BB23_133:
	setp.ne.s32 	%p59, %r3, 0;
	@%p59 bra 	$L__BB23_135;
	ld.param.u64 	%rd486, [uncontiguous_reduce_i32_param_1];
	ld.param.u64 	%rd485, [uncontiguous_reduce_i32_param_0];
	ld.shared.u32 	%r246, [sdata_i32];
	cvta.to.global.u64 	%rd478, %rd485;
	mul.wide.u32 	%rd479, %r4, 4;
	add.s64 	%rd480, %rd478, %rd479;
	st.global.u32 	[%rd480], %r246;
	ld.shared.u64 	%rd481, [%r2];
	cvta.to.global.u64 	%rd482, %rd486;
	mul.wide.u32 	%rd483, %r4, 8;
	add.s64 	%rd484, %rd482, %rd483;
	st.global.u64 	[%rd484], %rd481;
$L__BB23_135:
	ret;

}
	// .globl	contiguous_reduce3_i32
.visible .entry contiguous_reduce3_i32(
	.param .u64 .ptr .align 1 contiguous_reduce3_i32_param_0,
	.param .u64 .ptr .align 1 contiguous_reduce3_i32_param_1,
	.param .u64 .ptr .align 1 contiguous_reduce3_i32_param_2,
	.param .u64 .ptr .align 1 contiguous_reduce3_i32_param_3,
	.param .u64 .ptr .align 1 contiguous_reduce3_i32_param_4,
	.param .u64 contiguous_reduce3_i32_param_5,
	.param .u64 contiguous_reduce3_i32_param_6,
	.param .u64 contiguous_reduce3_i32_param_7
)
{
	.reg .pred 	%p<61>;
	.reg .b32 	%r<261>;
	.reg .b64 	%rd<587>;

	ld.param.u64 	%rd267, [contiguous_reduce3_i32_param_2];
	ld.param.u64 	%rd268, [contiguous_reduce3_i32_param_3];
	ld.param.u64 	%rd269, [contiguous_reduce3_i32_param_4];
	ld.param.u64 	%rd265, [contiguous_reduce3_i32_param_6];
	cvta.to.global.u64 	%rd1, %rd269;
	cvta.to.global.u64 	%rd2, %rd268;
	cvta.to.global.u64 	%rd586, %rd267;
	mov.u32 	%r260, %ntid.x;
	shl.b32 	%r53, %r260, 2;
	mov.u32 	%r54, sdata_i32;
	add.s32 	%r2, %r54, %r53;
	mov.u32 	%r3, %tid.x;
	mov.u32 	%r55, %ctaid.x;
	mul.lo.s32 	%r56, %r55, %r260;
	shl.b32 	%r57, %r56, 1;
	add.s32 	%r58, %r57, %r3;
	shl.b32 	%r59, %r3, 2;
	add.s32 	%r4, %r54, %r59;
	mov.b32 	%r60, -2147483648;
	st.shared.u32 	[%r4], %r60;
	cvt.u64.u32 	%rd4, %r58;
	shl.b32 	%r61, %r3, 3;
	add.s32 	%r5, %r2, %r61;
	st.shared.u64 	[%r5], %rd4;
	add.s32 	%r62, %r58, %r260;
	cvt.u64.u32 	%rd5, %r62;
	setp.le.u64 	%p1, %rd265, %rd5;
	@%p1 bra 	$L__BB24_56;
	ld.param.u64 	%rd500, [contiguous_reduce3_i32_param_5];
	mov.u32 	%r140, %ctaid.y;
	cvt.u64.u32 	%rd402, %r140;
	mul.lo.s64 	%rd403, %rd265, %rd402;
	add.s64 	%rd540, %rd403, %rd4;
	add.s64 	%rd538, %rd403, %rd5;
	cvt.u32.u64 	%r6, %rd500;
	add.s32 	%r254, %r6, -1;
	setp.lt.s32 	%p27, %r254, 0;
	mov.b64 	%rd544, 0;
	mov.u64 	%rd545, %rd544;
	@%p27 bra 	$L__BB24_53;
	setp.lt.u32 	%p28, %r254, 3;
	mov.b64 	%rd545, 0;
	mov.u64 	%rd544, %rd545;
	@%p28 bra 	$L__BB24_30;
	add.s32 	%r252, %r6, -2;
	and.b32  	%r141, %r6, -4;
	neg.s32 	%r251, %r141;
	mov.b64 	%rd545, 0;
$L__BB24_4:
	.pragma "nounroll";
	add.s32 	%r12, %r252, 1;
	mul.wide.u32 	%rd407, %r12, 8;
	add.s64 	%rd408, %rd2, %rd407;
	ld.global.u64 	%rd12, [%rd408];
	or.b64  	%rd409, %rd540, %rd12;
	and.b64  	%rd410, %rd409, -4294967296;
	setp.ne.s64 	%p29, %rd410, 0;
	@%p29 bra 	$L__BB24_6;
	cvt.u32.u64 	%r142, %rd12;
	cvt.u32.u64 	%r143, %rd540;
	div.u32 	%r144, %r143, %r142;
	mul.lo.s32 	%r145, %r144, %r142;
	sub.s32 	%r146, %r143, %r145;
	cvt.u64.u32 	%rd506, %r144;
	cvt.u64.u32 	%rd507, %r146;
	bra.uni 	$L__BB24_7;
$L__BB24_6:
	div.s64 	%rd506, %rd540, %rd12;
	mul.lo.s64 	%rd411, %rd506, %rd12;
	sub.s64 	%rd507, %rd540, %rd411;
$L__BB24_7:
	mul.wide.u32 	%rd412, %r12, 8;
	add.s64 	%rd413, %rd1, %rd412;
	ld.global.u64 	%rd19, [%rd413];
	mad.lo.s64 	%rd20, %rd19, %rd507, %rd544;
	or.b64  	%rd414, %rd538, %rd12;
	and.b64  	%rd415, %rd414, -4294967296;
	setp.ne.s64 	%p30, %rd415, 0;
	@%p30 bra 	$L__BB24_9;
	cvt.u32.u64 	%r147, %rd12;
	cvt.u32.u64 	%r148, %rd538;
	div.u32 	%r149, %r148, %r147;
	mul.lo.s32 	%r150, %r149, %r147;
	sub.s32 	%r151, %r148, %r150;
	cvt.u64.u32 	%rd508, %r149;
	cvt.u64.u32 	%rd509, %r151;
	bra.uni 	$L__BB24_10;
$L__BB24_9:
	div.s64 	%rd508, %rd538, %rd12;
	mul.lo.s64 	%rd416, %rd508, %rd12;
	sub.s64 	%rd509, %rd538, %rd416;
$L__BB24_10:
	mad.lo.s64 	%rd27, %rd509, %rd19, %rd545;
	mul.wide.u32 	%rd417, %r252, 8;
	add.s64 	%rd418, %rd2, %rd417;
	ld.global.u64 	%rd28, [%rd418];
	or.b64  	%rd419, %rd506, %rd28;
	and.b64  	%rd420, %rd419, -4294967296;
	setp.ne.s64 	%p31, %rd420, 0;
	@%p31 bra 	$L__BB24_12;
	cvt.u32.u64 	%r152, %rd28;
	cvt.u32.u64 	%r153, %rd506;
	div.u32 	%r154, %r153, %r152;
	mul.lo.s32 	%r155, %r154, %r152;
	sub.s32 	%r156, %r153, %r155;
	cvt.u64.u32 	%rd510, %r154;
	cvt.u64.u32 	%rd511, %r156;
	bra.uni 	$L__BB24_13;
$L__BB24_12:
	div.s64 	%rd510, %rd506, %rd28;
	mul.lo.s64 	%rd421, %rd510, %rd28;
	sub.s64 	%rd511, %rd506, %rd421;
$L__BB24_13:
	mul.wide.u32 	%rd422, %r252, 8;
	add.s64 	%rd423, %rd1, %rd422;
	ld.global.u64 	%rd35, [%rd423];
	mad.lo.s64 	%rd36, %rd35, %rd511, %rd20;
	or.b64  	%rd424, %rd508, %rd28;
	and.b64  	%rd425, %rd424, -4294967296;
	setp.ne.s64 	%p32, %rd425, 0;
	@%p32 bra 	$L__BB24_15;
	cvt.u32.u64 	%r157, %rd28;
	cvt.u32.u64 	%r158, %rd508;
	div.u32 	%r159, %r158, %r157;
	mul.lo.s32 	%r160, %r159, %r157;
	sub.s32 	%r161, %r158, %r160;
	cvt.u64.u32 	%rd512, %r159;
	cvt.u64.u32 	%rd513, %r161;
	bra.uni 	$L__BB24_16;
$L__BB24_15:
	div.s64 	%rd512, %rd508, %rd28;
	mul.lo.s64 	%rd426, %rd512, %rd28;
	sub.s64 	%rd513, %rd508, %rd426;
$L__BB24_16:
	mad.lo.s64 	%rd43, %rd513, %rd35, %rd27;
	add.s32 	%r13, %r252, -1;
	mul.wide.u32 	%rd427, %r13, 8;
	add.s64 	%rd428, %rd2, %rd427;
	ld.global.u64 	%rd44, [%rd428];
	or.b64  	%rd429, %rd510, %rd44;
	and.b64  	%rd430, %rd429, -4294967296;
	setp.ne.s64 	%p33, %rd430, 0;
	@%p33 bra 	$L__BB24_18;
	cvt.u32.u64 	%r162, %rd44;
	cvt.u32.u64 	%r163, %rd510;
	div.u32 	%r164, %r163, %r162;
	mul.lo.s32 	%r165, %r164, %r162;
	sub.s32 	%r166, %r163, %r165;
	cvt.u64.u32 	%rd514, %r164;
	cvt.u64.u32 	%rd515, %r166;
	bra.uni 	$L__BB24_19;
$L__BB24_18:
	div.s64 	%rd514, %rd510, %rd44;
	mul.lo.s64 	%rd431, %rd514, %rd44;
	sub.s64 	%rd515, %rd510, %rd431;
$L__BB24_19:
	mul.wide.u32 	%rd432, %r13, 8;
	add.s64 	%rd433, %rd1, %rd432;
	ld.global.u64 	%rd51, [%rd433];
	mad.lo.s64 	%rd52, %rd51, %rd515, %rd36;
	or.b64  	%rd434, %rd512, %rd44;
	and.b64  	%rd435, %rd434, -4294967296;
	setp.ne.s64 	%p34, %rd435, 0;
	@%p34 bra 	$L__BB24_21;
	cvt.u32.u64 	%r167, %rd44;
	cvt.u32.u64 	%r168, %rd512;
	div.u32 	%r169, %r168, %r167;
	mul.lo.s32 	%r170, %r169, %r167;
	sub.s32 	%r171, %r168, %r170;
	cvt.u64.u32 	%rd516, %r169;
	cvt.u64.u32 	%rd517, %r171;
	bra.uni 	$L__BB24_22;
$L__BB24_21:
	div.s64 	%rd516, %rd512, %rd44;
	mul.lo.s64 	%rd436, %rd516, %rd44;
	sub.s64 	%rd517, %rd512, %rd436;
$L__BB24_22:
	mad.lo.s64 	%rd59, %rd517, %rd51, %rd43;
	add.s32 	%r172, %r252, -2;
	mul.wide.u32 	%rd437, %r172, 8;
	add.s64 	%rd438, %rd2, %rd437;
	ld.global.u64 	%rd60, [%rd438];
	or.b64  	%rd439, %rd514, %rd60;
	and.b64  	%rd440, %rd439, -4294967296;
	setp.ne.s64 	%p35, %rd440, 0;
	@%p35 bra 	$L__BB24_24;
	cvt.u32.u64 	%r173, %rd60;
	cvt.u32.u64 	%r174, %rd514;
	div.u32 	%r175, %r174, %r173;
	mul.lo.s32 	%r176, %r175, %r173;
	sub.s32 	%r177, %r174, %r176;
	cvt.u64.u32 	%rd540, %r175;
	cvt.u64.u32 	%rd519, %r177;
	bra.uni 	$L__BB24_25;
$L__BB24_24:
	div.s64 	%rd540, %rd514, %rd60;
	mul.lo.s64 	%rd441, %rd540, %rd60;
	sub.s64 	%rd519, %rd514, %rd441;
$L__BB24_25:
	add.s32 	%r178, %r252, -2;
	mul.wide.u32 	%rd442, %r178, 8;
	add.s64 	%rd443, %rd1, %rd442;
	ld.global.u64 	%rd67, [%rd443];
	mad.lo.s64 	%rd544, %rd67, %rd519, %rd52;
	or.b64  	%rd444, %rd516, %rd60;
	and.b64  	%rd445, %rd444, -4294967296;
	setp.ne.s64 	%p36, %rd445, 0;
	@%p36 bra 	$L__BB24_27;
	cvt.u32.u64 	%r179, %rd60;
	cvt.u32.u64 	%r180, %rd516;
	div.u32 	%r181, %r180, %r179;
	mul.lo.s32 	%r182, %r181, %r179;
	sub.s32 	%r183, %r180, %r182;
	cvt.u64.u32 	%rd538, %r181;
	cvt.u64.u32 	%rd521, %r183;
	bra.uni 	$L__BB24_28;
$L__BB24_27:
	div.s64 	%rd538, %rd516, %rd60;
	mul.lo.s64 	%rd446, %rd538, %rd60;
	sub.s64 	%rd521, %rd516, %rd446;
$L__BB24_28:
	mad.lo.s64 	%rd545, %rd521, %rd67, %rd59;
	add.s32 	%r252, %r252, -4;
	add.s32 	%r251, %r251, 4;
	setp.ne.s32 	%p37, %r251, 0;
	@%p37 bra 	$L__BB24_4;
	add.s32 	%r254, %r252, 1;
$L__BB24_30:
	and.b32  	%r184, %r6, 3;
	setp.eq.s32 	%p38, %r184, 0;
	@%p38 bra 	$L__BB24_53;
	setp.eq.s32 	%p39, %r184, 1;
	@%p39 bra 	$L__BB24_45;
	mul.wide.u32 	%rd448, %r254, 8;
	add.s64 	%rd449, %rd2, %rd448;
	ld.global.u64 	%rd82, [%rd449];
	or.b64  	%rd450, %rd540, %rd82;
	and.b64  	%rd451, %rd450, -4294967296;
	setp.ne.s64 	%p40, %rd451, 0;
	@%p40 bra 	$L__BB24_34;
	cvt.u32.u64 	%r186, %rd82;
	cvt.u32.u64 	%r187, %rd540;
	div.u32 	%r188, %r187, %r186;
	mul.lo.s32 	%r189, %r188, %r186;
	sub.s32 	%r190, %r187, %r189;
	cvt.u64.u32 	%rd528, %r188;
	cvt.u64.u32 	%rd529, %r190;
	bra.uni 	$L__BB24_35;
$L__BB24_34:
	div.s64 	%rd528, %rd540, %rd82;
	mul.lo.s64 	%rd452, %rd528, %rd82;
	sub.s64 	%rd529, %rd540, %rd452;
$L__BB24_35:
	mul.wide.u32 	%rd453, %r254, 8;
	add.s64 	%rd454, %rd1, %rd453;
	ld.global.u64 	%rd89, [%rd454];
	mad.lo.s64 	%rd90, %rd89, %rd529, %rd544;
	or.b64  	%rd455, %rd538, %rd82;
	and.b64  	%rd456, %rd455, -4294967296;
	setp.ne.s64 	%p41, %rd456, 0;
	@%p41 bra 	$L__BB24_37;
	cvt.u32.u64 	%r191, %rd82;
	cvt.u32.u64 	%r192, %rd538;
	div.u32 	%r193, %r192, %r191;
	mul.lo.s32 	%r194, %r193, %r191;
	sub.s32 	%r195, %r192, %r194;
	cvt.u64.u32 	%rd530, %r193;
	cvt.u64.u32 	%rd531, %r195;
	bra.uni 	$L__BB24_38;
$L__BB24_37:
	div.s64 	%rd530, %rd538, %rd82;
	mul.lo.s64 	%rd457, %rd530, %rd82;
	sub.s64 	%rd531, %rd538, %rd457;
$L__BB24_38:
	mad.lo.s64 	%rd97, %rd531, %rd89, %rd545;
	add.s32 	%r18, %r254, -1;
	mul.wide.u32 	%rd458, %r18, 8;
	add.s64 	%rd459, %rd2, %rd458;
	ld.global.u64 	%rd98, [%rd459];
	or.b64  	%rd460, %rd528, %rd98;
	and.b64  	%rd461, %rd460, -4294967296;
	setp.ne.s64 	%p42, %rd461, 0;
	@%p42 bra 	$L__BB24_40;
	cvt.u32.u64 	%r196, %rd98;
	cvt.u32.u64 	%r197, %rd528;
	div.u32 	%r198, %r197, %r196;
	mul.lo.s32 	%r199, %r198, %r196;
	sub.s32 	%r200, %r197, %r199;
	cvt.u64.u32 	%rd540, %r198;
	cvt.u64.u32 	%rd533, %r200;
	bra.uni 	$L__BB24_41;
$L__BB24_40:
	div.s64 	%rd540, %rd528, %rd98;
	mul.lo.s64 	%rd462, %rd540, %rd98;
	sub.s64 	%rd533, %rd528, %rd462;
$L__BB24_41:
	mul.wide.u32 	%rd463, %r18, 8;
	add.s64 	%rd464, %rd1, %rd463;
	ld.global.u64 	%rd105, [%rd464];
	mad.lo.s64 	%rd544, %rd105, %rd533, %rd90;
	or.b64  	%rd465, %rd530, %rd98;
	and.b64  	%rd466, %rd465, -4294967296;
	setp.ne.s64 	%p43, %rd466, 0;
	@%p43 bra 	$L__BB24_43;
	cvt.u32.u64 	%r201, %rd98;
	cvt.u32.u64 	%r202, %rd530;
	div.u32 	%r203, %r202, %r201;
	mul.lo.s32 	%r204, %r203, %r201;
	sub.s32 	%r205, %r202, %r204;
	cvt.u64.u32 	%rd538, %r203;
	cvt.u64.u32 	%rd535, %r205;
	bra.uni 	$L__BB24_44;
$L__BB24_43:
	div.s64 	%rd538, %rd530, %rd98;
	mul.lo.s64 	%rd467, %rd538, %rd98;
	sub.s64 	%rd535, %rd530, %rd467;
$L__BB24_44:
	mad.lo.s64 	%rd545, %rd535, %rd105, %rd97;
	add.s32 	%r254, %r254, -2;
$L__BB24_45:
	and.b32  	%r206, %r6, 1;
	setp.eq.b32 	%p44, %r206, 1;
	not.pred 	%p45, %p44;
	@%p45 bra 	$L__BB24_53;
	mul.wide.u32 	%rd468, %r254, 8;
	add.s64 	%rd469, %rd2, %rd468;
	ld.global.u64 	%rd120, [%rd469];
	or.b64  	%rd470, %rd540, %rd120;
	and.b64  	%rd471, %rd470, -4294967296;
	setp.ne.s64 	%p46, %rd471, 0;
	@%p46 bra 	$L__BB24_48;
	cvt.u32.u64 	%r207, %rd120;
	cvt.u32.u64 	%r208, %rd540;
	rem.u32 	%r209, %r208, %r207;
	cvt.u64.u32 	%rd542, %r209;
	bra.uni 	$L__BB24_49;
$L__BB24_48:
	rem.s64 	%rd542, %rd540, %rd120;
$L__BB24_49:
	add.s64 	%rd473, %rd1, %rd468;
	ld.global.u64 	%rd124, [%rd473];
	mad.lo.s64 	%rd544, %rd124, %rd542, %rd544;
	or.b64  	%rd474, %rd538, %rd120;
	and.b64  	%rd475, %rd474, -4294967296;
	setp.ne.s64 	%p47, %rd475, 0;
	@%p47 bra 	$L__BB24_51;
	cvt.u32.u64 	%r210, %rd120;
	cvt.u32.u64 	%r211, %rd538;
	rem.u32 	%r212, %r211, %r210;
	cvt.u64.u32 	%rd543, %r212;
	bra.uni 	$L__BB24_52;
$L__BB24_51:
	rem.s64 	%rd543, %rd538, %rd120;
$L__BB24_52:
	mad.lo.s64 	%rd545, %rd543, %rd124, %rd545;
$L__BB24_53:
	shl.b64 	%rd476, %rd544, 2;
	add.s64 	%rd477, %rd586, %rd476;
	ld.global.u32 	%r21, [%rd477];
	shl.b64 	%rd478, %rd545, 2;
	add.s64 	%rd479, %rd586, %rd478;
	ld.global.u32 	%r22, [%rd479];
	setp.lt.s32 	%p48, %r22, %r21;
	@%p48 bra 	$L__BB24_55;
	st.shared.u32 	[%r4], %r22;
	st.shared.u64 	[%r5], %rd5;
	bra.uni 	$L__BB24_116;
$L__BB24_55:
	st.shared.u32 	[%r4], %r21;
	bra.uni 	$L__BB24_116;
$L__BB24_56:
	setp.le.u64 	%p2, %rd265, %rd4;
	@%p2 bra 	$L__BB24_116;
	ld.param.u64 	%rd499, [contiguous_reduce3_i32_param_5];
	mov.u32 	%r63, %ctaid.y;
	cvt.u64.u32 	%rd270, %r63;
	mad.lo.s64 	%rd577, %rd265, %rd270, %rd4;
	cvt.u32.u64 	%r23, %rd499;
	add.s32 	%r258, %r23, -1;
	setp.lt.s32 	%p3, %r258, 0;
	@%p3 bra 	$L__BB24_115;
	setp.lt.u32 	%p4, %r258, 7;
	@%p4 bra 	$L__BB24_86;
	add.s32 	%r256, %r23, -4;
	and.b32  	%r64, %r23, -8;
	neg.s32 	%r255, %r64;
$L__BB24_60:
	.pragma "nounroll";
	add.s32 	%r29, %r256, 3;
	mul.wide.u32 	%rd272, %r29, 8;
	add.s64 	%rd273, %rd2, %rd272;
	ld.global.u64 	%rd135, [%rd273];
	or.b64  	%rd274, %rd577, %rd135;
	and.b64  	%rd275, %rd274, -4294967296;
	setp.ne.s64 	%p5, %rd275, 0;
	@%p5 bra 	$L__BB24_62;
	cvt.u32.u64 	%r65, %rd135;
	cvt.u32.u64 	%r66, %rd577;
	div.u32 	%r67, %r66, %r65;
	mul.lo.s32 	%r68, %r67, %r65;
	sub.s32 	%r69, %r66, %r68;
	cvt.u64.u32 	%rd548, %r67;
	cvt.u64.u32 	%rd549, %r69;
	bra.uni 	$L__BB24_63;
$L__BB24_62:
	div.s64 	%rd548, %rd577, %rd135;
	mul.lo.s64 	%rd276, %rd548, %rd135;
	sub.s64 	%rd549, %rd577, %rd276;
$L__BB24_63:
	add.s64 	%rd278, %rd1, %rd272;
	ld.global.u64 	%rd279, [%rd278];
	mul.lo.s64 	%rd142, %rd279, %rd549;
	add.s32 	%r30, %r256, 2;
	mul.wide.u32 	%rd280, %r30, 8;
	add.s64 	%rd281, %rd2, %rd280;
	ld.global.u64 	%rd143, [%rd281];
	or.b64  	%rd282, %rd548, %rd143;
	and.b64  	%rd283, %rd282, -4294967296;
	setp.ne.s64 	%p6, %rd283, 0;
	@%p6 bra 	$L__BB24_65;
	cvt.u32.u64 	%r70, %rd143;
	cvt.u32.u64 	%r71, %rd548;
	div.u32 	%r72, %r71, %r70;
	mul.lo.s32 	%r73, %r72, %r70;
	sub.s32 	%r74, %r71, %r73;
	cvt.u64.u32 	%rd550, %r72;
	cvt.u64.u32 	%rd551, %r74;
	bra.uni 	$L__BB24_66;
$L__BB24_65:
	div.s64 	%rd550, %rd548, %rd143;
	mul.lo.s64 	%rd284, %rd550, %rd143;
	sub.s64 	%rd551, %rd548, %rd284;
$L__BB24_66:
	add.s64 	%rd286, %rd1, %rd280;
	ld.global.u64 	%rd287, [%rd286];
	mad.lo.s64 	%rd150, %rd287, %rd551, %rd142;
	add.s32 	%r31, %r256, 1;
	mul.wide.u32 	%rd288, %r31, 8;
	add.s64 	%rd289, %rd2, %rd288;
	ld.global.u64 	%rd151, [%rd289];
	or.b64  	%rd290, %rd550, %rd151;
	and.b64  	%rd291, %rd290, -4294967296;
	setp.ne.s64 	%p7, %rd291, 0;
	@%p7 bra 	$L__BB24_68;
	cvt.u32.u64 	%r75, %rd151;
	cvt.u32.u64 	%r76, %rd550;
	div.u32 	%r77, %r76, %r75;
	mul.lo.s32 	%r78, %r77, %r75;
	sub.s32 	%r79, %r76, %r78;
	cvt.u64.u32 	%rd552, %r77;
	cvt.u64.u32 	%rd553, %r79;
	bra.uni 	$L__BB24_69;
$L__BB24_68:
	div.s64 	%rd552, %rd550, %rd151;
	mul.lo.s64 	%rd292, %rd552, %rd151;
	sub.s64 	%rd553, %rd550, %rd292;
$L__BB24_69:
	add.s64 	%rd294, %rd1, %rd288;
	ld.global.u64 	%rd295, [%rd294];
	mad.lo.s64 	%rd158, %rd295, %rd553, %rd150;
	add.s32 	%r32, %r256, -4;
	mul.wide.u32 	%rd296, %r256, 8;
	add.s64 	%rd297, %rd2, %rd296;
	ld.global.u64 	%rd159, [%rd297];
	or.b64  	%rd298, %rd552, %rd159;
	and.b64  	%rd299, %rd298, -4294967296;
	setp.ne.s64 	%p8, %rd299, 0;
	@%p8 bra 	$L__BB24_71;
	cvt.u32.u64 	%r80, %rd159;
	cvt.u32.u64 	%r81, %rd552;
	div.u32 	%r82, %r81, %r80;
	mul.lo.s32 	%r83, %r82, %r80;
	sub.s32 	%r84, %r81, %r83;
	cvt.u64.u32 	%rd554, %r82;
	cvt.u64.u32 	%rd555, %r84;
	bra.uni 	$L__BB24_72;
$L__BB24_71:
	div.s64 	%rd554, %rd552, %rd159;
	mul.lo.s64 	%rd300, %rd554, %rd159;
	sub.s64 	%rd555, %rd552, %rd300;
$L__BB24_72:
	add.s64 	%rd302, %rd1, %rd296;
	ld.global.u64 	%rd303, [%rd302];
	mad.lo.s64 	%rd166, %rd303, %rd555, %rd158;
	add.s32 	%r33, %r256, -1;
	mul.wide.u32 	%rd304, %r33, 8;
	add.s64 	%rd305, %rd2, %rd304;
	ld.global.u64 	%rd167, [%rd305];
	or.b64  	%rd306, %rd554, %rd167;
	and.b64  	%rd307, %rd306, -4294967296;
	setp.ne.s64 	%p9, %rd307, 0;
	@%p9 bra 	$L__BB24_74;
	cvt.u32.u64 	%r85, %rd167;
	cvt.u32.u64 	%r86, %rd554;
	div.u32 	%r87, %r86, %r85;
	mul.lo.s32 	%r88, %r87, %r85;
	sub.s32 	%r89, %r86, %r88;
	cvt.u64.u32 	%rd556, %r87;
	cvt.u64.u32 	%rd557, %r89;
	bra.uni 	$L__BB24_75;
$L__BB24_74:
	div.s64 	%rd556, %rd554, %rd167;
	mul.lo.s64 	%rd308, %rd556, %rd167;
	sub.s64 	%rd557, %rd554, %rd308;
$L__BB24_75:
	add.s64 	%rd310, %rd1, %rd304;
	ld.global.u64 	%rd311, [%rd310];
	mad.lo.s64 	%rd174, %rd311, %rd557, %rd166;
	add.s32 	%r34, %r256, -2;
	mul.wide.u32 	%rd312, %r34, 8;
	add.s64 	%rd313, %rd2, %rd312;
	ld.global.u64 	%rd175, [%rd313];
	or.b64  	%rd314, %rd556, %rd175;
	and.b64  	%rd315, %rd314, -4294967296;
	setp.ne.s64 	%p10, %rd315, 0;
	@%p10 bra 	$L__BB24_77;
	cvt.u32.u64 	%r90, %rd175;
	cvt.u32.u64 	%r91, %rd556;
	div.u32 	%r92, %r91, %r90;
	mul.lo.s32 	%r93, %r92, %r90;
	sub.s32 	%r94, %r91, %r93;
	cvt.u64.u32 	%rd558, %r92;
	cvt.u64.u32 	%rd559, %r94;
	bra.uni 	$L__BB24_78;
$L__BB24_77:
	div.s64 	%rd558, %rd556, %rd175;
	mul.lo.s64 	%rd316, %rd558, %rd175;
	sub.s64 	%rd559, %rd556, %rd316;
$L__BB24_78:
	add.s64 	%rd318, %rd1, %rd312;
	ld.global.u64 	%rd319, [%rd318];
	mad.lo.s64 	%rd182, %rd319, %rd559, %rd174;
	add.s32 	%r35, %r256, -3;
	mul.wide.u32 	%rd320, %r35, 8;
	add.s64 	%rd321, %rd2, %rd320;
	ld.global.u64 	%rd183, [%rd321];
	or.b64  	%rd322, %rd558, %rd183;
	and.b64  	%rd323, %rd322, -4294967296;
	setp.ne.s64 	%p11, %rd323, 0;
	@%p11 bra 	$L__BB24_80;
	cvt.u32.u64 	%r95, %rd183;
	cvt.u32.u64 	%r96, %rd558;
	div.u32 	%r97, %r96, %r95;
	mul.lo.s32 	%r98, %r97, %r95;
	sub.s32 	%r99, %r96, %r98;
	cvt.u64.u32 	%rd560, %r97;
	cvt.u64.u32 	%rd561, %r99;
	bra.uni 	$L__BB24_81;
$L__BB24_80:
	div.s64 	%rd560, %rd558, %rd183;
	mul.lo.s64 	%rd324, %rd560, %rd183;
	sub.s64 	%rd561, %rd558, %rd324;
$L__BB24_81:
	add.s64 	%rd326, %rd1, %rd320;
	ld.global.u64 	%rd327, [%rd326];
	mad.lo.s64 	%rd190, %rd327, %rd561, %rd182;
	mul.wide.u32 	%rd328, %r32, 8;
	add.s64 	%rd329, %rd2, %rd328;
	ld.global.u64 	%rd191, [%rd329];
	or.b64  	%rd330, %rd560, %rd191;
	and.b64  	%rd331, %rd330, -4294967296;
	setp.ne.s64 	%p12, %rd331, 0;
	@%p12 bra 	$L__BB24_83;
	cvt.u32.u64 	%r100, %rd191;
	cvt.u32.u64 	%r101, %rd560;
	div.u32 	%r102, %r101, %r100;
	mul.lo.s32 	%r103, %r102, %r100;
	sub.s32 	%r104, %r101, %r103;
	cvt.u64.u32 	%rd577, %r102;
	cvt.u64.u32 	%rd563, %r104;
	bra.uni 	$L__BB24_84;
$L__BB24_83:
	div.s64 	%rd577, %rd560, %rd191;
	mul.lo.s64 	%rd332, %rd577, %rd191;
	sub.s64 	%rd563, %rd560, %rd332;
$L__BB24_84:
	add.s64 	%rd334, %rd1, %rd328;
	ld.global.u64 	%rd335, [%rd334];
	mad.lo.s64 	%rd336, %rd335, %rd563, %rd190;
	shl.b64 	%rd337, %rd336, 2;
	add.s64 	%rd586, %rd586, %rd337;
	add.s32 	%r256, %r256, -8;
	add.s32 	%r255, %r255, 8;
	setp.ne.s32 	%p13, %r255, 0;
	@%p13 bra 	$L__BB24_60;
	add.s32 	%r258, %r256, 3;
$L__BB24_86:
	and.b32  	%r40, %r23, 7;
	setp.eq.s32 	%p14, %r40, 0;
	@%p14 bra 	$L__BB24_115;
	and.b32  	%r41, %r23, 3;
	setp.lt.u32 	%p15, %r40, 4;
	@%p15 bra 	$L__BB24_101;
	mul.wide.u32 	%rd339, %r258, 8;
	add.s64 	%rd340, %rd2, %rd339;
	ld.global.u64 	%rd202, [%rd340];
	or.b64  	%rd341, %rd577, %rd202;
	and.b64  	%rd342, %rd341, -4294967296;
	setp.ne.s64 	%p16, %rd342, 0;
	@%p16 bra 	$L__BB24_90;
	cvt.u32.u64 	%r105, %rd202;
	cvt.u32.u64 	%r106, %rd577;
	div.u32 	%r107, %r106, %r105;
	mul.lo.s32 	%r108, %r107, %r105;
	sub.s32 	%r109, %r106, %r108;
	cvt.u64.u32 	%rd567, %r107;
	cvt.u64.u32 	%rd568, %r109;
	bra.uni 	$L__BB24_91;
$L__BB24_90:
	div.s64 	%rd567, %rd577, %rd202;
	mul.lo.s64 	%rd343, %rd567, %rd202;
	sub.s64 	%rd568, %rd577, %rd343;
$L__BB24_91:
	add.s64 	%rd345, %rd1, %rd339;
	ld.global.u64 	%rd346, [%rd345];
	mul.lo.s64 	%rd209, %rd346, %rd568;
	add.s32 	%r42, %r258, -1;
	mul.wide.u32 	%rd347, %r42, 8;
	add.s64 	%rd348, %rd2, %rd347;
	ld.global.u64 	%rd210, [%rd348];
	or.b64  	%rd349, %rd567, %rd210;
	and.b64  	%rd350, %rd349, -4294967296;
	setp.ne.s64 	%p17, %rd350, 0;
	@%p17 bra 	$L__BB24_93;
	cvt.u32.u64 	%r110, %rd210;
	cvt.u32.u64 	%r111, %rd567;
	div.u32 	%r112, %r111, %r110;
	mul.lo.s32 	%r113, %r112, %r110;
	sub.s32 	%r114, %r111, %r113;
	cvt.u64.u32 	%rd569, %r112;
	cvt.u64.u32 	%rd570, %r114;
	bra.uni 	$L__BB24_94;
$L__BB24_93:
	div.s64 	%rd569, %rd567, %rd210;
	mul.lo.s64 	%rd351, %rd569, %rd210;
	sub.s64 	%rd570, %rd567, %rd351;
$L__BB24_94:
	add.s64 	%rd353, %rd1, %rd347;
	ld.global.u64 	%rd354, [%rd353];
	mad.lo.s64 	%rd217, %rd354, %rd570, %rd209;
	add.s32 	%r43, %r258, -2;
	mul.wide.u32 	%rd355, %r43, 8;
	add.s64 	%rd356, %rd2, %rd355;
	ld.global.u64 	%rd218, [%rd356];
	or.b64  	%rd357, %rd569, %rd218;
	and.b64  	%rd358, %rd357, -4294967296;
	setp.ne.s64 	%p18, %rd358, 0;
	@%p18 bra 	$L__BB24_96;
	cvt.u32.u64 	%r115, %rd218;
	cvt.u32.u64 	%r116, %rd569;
	div.u32 	%r117, %r116, %r115;
	mul.lo.s32 	%r118, %r117, %r115;
	sub.s32 	%r119, %r116, %r118;
	cvt.u64.u32 	%rd571, %r117;
	cvt.u64.u32 	%rd572, %r119;
	bra.uni 	$L__BB24_97;
$L__BB24_96:
	div.s64 	%rd571, %rd569, %rd218;
	mul.lo.s64 	%rd359, %rd571, %rd218;
	sub.s64 	%rd572, %rd569, %rd359;
$L__BB24_97:
	add.s64 	%rd361, %rd1, %rd355;
	ld.global.u64 	%rd362, [%rd361];
	mad.lo.s64 	%rd225, %rd362, %rd572, %rd217;
	add.s32 	%r44, %r258, -3;
	mul.wide.u32 	%rd363, %r44, 8;
	add.s64 	%rd364, %rd2, %rd363;
	ld.global.u64 	%rd226, [%rd364];
	or.b64  	%rd365, %rd571, %rd226;
	and.b64  	%rd366, %rd365, -4294967296;
	setp.ne.s64 	%p19, %rd366, 0;
	@%p19 bra 	$L__BB24_99;
	cvt.u32.u64 	%r120, %rd226;
	cvt.u32.u64 	%r121, %rd571;
	div.u32 	%r122, %r121, %r120;
	mul.lo.s32 	%r123, %r122, %r120;
	sub.s32 	%r124, %r121, %r123;
	cvt.u64.u32 	%rd577, %r122;
	cvt.u64.u32 	%rd574, %r124;
	bra.uni 	$L__BB24_100;
$L__BB24_99:
	div.s64 	%rd577, %rd571, %rd226;
	mul.lo.s64 	%rd367, %rd577, %rd226;
	sub.s64 	%rd574, %rd571, %rd367;
$L__BB24_100:
	add.s64 	%rd369, %rd1, %rd363;
	ld.global.u64 	%rd370, [%rd369];
	mad.lo.s64 	%rd371, %rd370, %rd574, %rd225;
	shl.b64 	%rd372, %rd371, 2;
	add.s64 	%rd586, %rd586, %rd372;
	add.s32 	%r258, %r258, -4;
$L__BB24_101:
	setp.eq.s32 	%p20, %r41, 0;
	@%p20 bra 	$L__BB24_115;
	setp.eq.s32 	%p21, %r41, 1;
	@%p21 bra 	$L__BB24_110;
	mul.wide.u32 	%rd374, %r258, 8;
	add.s64 	%rd375, %rd2, %rd374;
	ld.global.u64 	%rd237, [%rd375];
	or.b64  	%rd376, %rd577, %rd237;
	and.b64  	%rd377, %rd376, -4294967296;
	setp.ne.s64 	%p22, %rd377, 0;
	@%p22 bra 	$L__BB24_105;
	cvt.u32.u64 	%r125, %rd237;
	cvt.u32.u64 	%r126, %rd577;
	div.u32 	%r127, %r126, %r125;
	mul.lo.s32 	%r128, %r127, %r125;
	sub.s32 	%r129, %r126, %r128;
	cvt.u64.u32 	%rd578, %r127;
	cvt.u64.u32 	%rd579, %r129;
	bra.uni 	$L__BB24_106;
$L__BB24_105:
	div.s64 	%rd578, %rd577, %rd237;
	mul.lo.s64 	%rd378, %rd578, %rd237;
	sub.s64 	%rd579, %rd577, %rd378;
$L__BB24_106:
	add.s64 	%rd380, %rd1, %rd374;
	ld.global.u64 	%rd381, [%rd380];
	mul.lo.s64 	%rd244, %rd381, %rd579;
	add.s32 	%r47, %r258, -1;
	mul.wide.u32 	%rd382, %r47, 8;
	add.s64 	%rd383, %rd2, %rd382;
	ld.global.u64 	%rd245, [%rd383];
	or.b64  	%rd384, %rd578, %rd245;
	and.b64  	%rd385, %rd384, -4294967296;
	setp.ne.s64 	%p23, %rd385, 0;
	@%p23 bra 	$L__BB24_108;
	cvt.u32.u64 	%r130, %rd245;
	cvt.u32.u64 	%r131, %rd578;
	div.u32 	%r132, %r131, %r130;
	mul.lo.s32 	%r133, %r132, %r130;
	sub.s32 	%r134, %r131, %r133;
	cvt.u64.u32 	%rd577, %r132;
	cvt.u64.u32 	%rd581, %r134;
	bra.uni 	$L__BB24_109;
$L__BB24_108:
	div.s64 	%rd577, %rd578, %rd245;
	mul.lo.s64 	%rd386, %rd577, %rd245;
	sub.s64 	%rd581, %rd578, %rd386;
$L__BB24_109:
	add.s64 	%rd388, %rd1, %rd382;
	ld.global.u64 	%rd389, [%rd388];
	mad.lo.s64 	%rd390, %rd389, %rd581, %rd244;
	shl.b64 	%rd391, %rd390, 2;
	add.s64 	%rd586, %rd586, %rd391;
	add.s32 	%r258, %r258, -2;
$L__BB24_110:
	and.b32  	%r135, %r23, 1;
	setp.eq.b32 	%p24, %r135, 1;
	not.pred 	%p25, %p24;
	@%p25 bra 	$L__BB24_115;
	mul.wide.u32 	%rd392, %r258, 8;
	add.s64 	%rd393, %rd2, %rd392;
	ld.global.u64 	%rd256, [%rd393];
	or.b64  	%rd394, %rd577, %rd256;
	and.b64  	%rd395, %rd394, -4294967296;
	setp.ne.s64 	%p26, %rd395, 0;
	@%p26 bra 	$L__BB24_113;
	cvt.u32.u64 	%r136, %rd256;
	cvt.u32.u64 	%r137, %rd577;
	rem.u32 	%r138, %r137, %r136;
	cvt.u64.u32 	%rd585, %r138;
	bra.uni 	$L__BB24_114;
$L__BB24_113:
	rem.s64 	%rd585, %rd577, %rd256;
$L__BB24_114:
	add.s64 	%rd397, %rd1, %rd392;
	ld.global.u64 	%rd398, [%rd397];
	mul.lo.s64 	%rd399, %rd398, %rd585;
	shl.b64 	%rd400, %rd399, 2;
	add.s64 	%rd586, %rd586, %rd400;
$L__BB24_115:
	ld.global.u32 	%r139, [%rd586];
	st.shared.u32 	[%r4], %r139;
$L__BB24_116:
	bar.sync 	0;
	setp.lt.u32 	%p49, %r260, 66;
	@%p49 bra 	$L__BB24_121;
$L__BB24_117:
	mov.u32 	%r50, %r260;
	shr.u32 	%r260, %r50, 1;
	setp.ge.u32 	%p50, %r3, %r260;
	@%p50 bra 	$L__BB24_120;
	ld.shared.u32 	%r213, [%r4];
	shl.b32 	%r214, %r260, 2;
	add.s32 	%r215, %r4, %r214;
	ld.shared.u32 	%r52, [%r215];
	setp.lt.s32 	%p51, %r52, %r213;
	@%p51 bra 	$L__BB24_120;
	st.shared.u32 	[%r4], %r52;
	shl.b32 	%r216, %r260, 3;
	add.s32 	%r217, %r5, %r216;
	ld.shared.u64 	%rd480, [%r217];
	st.shared.u64 	[%r5], %rd480;
$L__BB24_120:
	bar.sync 	0;
	setp.gt.u32 	%p52, %r50, 131;
	@%p52 bra 	$L__BB24_117;
$L__BB24_121:
	setp.gt.u32 	%p53, %r3, 31;
	@%p53 bra 	$L__BB24_136;
	ld.volatile.shared.u32 	%r218, [%r4];
	ld.volatile.shared.u32 	%r219, [%r4+128];
	max.s32 	%r220, %r218, %r219;
	ld.volatile.shared.u32 	%r221, [%r4+128];
	setp.ne.s32 	%p54, %r220, %r221;
	@%p54 bra 	$L__BB24_124;
	ld.volatile.shared.u64 	%rd481, [%r5+256];
	st.volatile.shared.u64 	[%r5], %rd481;
	ld.volatile.shared.u32 	%r222, [%r4+128];
	st.volatile.shared.u32 	[%r4], %r222;
$L__BB24_124:
	ld.volatile.shared.u32 	%r223, [%r4];
	ld.volatile.shared.u32 	%r224, [%r4+64];
	max.s32 	%r225, %r223, %r224;
	ld.volatile.shared.u32 	%r226, [%r4+64];
	setp.ne.s32 	%p55, %r225, %r226;
	@%p55 bra 	$L__BB24_126;
	ld.volatile.shared.u64 	%rd482, [%r5+128];
	st.volatile.shared.u64 	[%r5], %rd482;
	ld.volatile.shared.u32 	%r227, [%r4+64];
	st.volatile.shared.u32 	[%r4], %r227;
$L__BB24_126:
	ld.volatile.shared.u32 	%r228, [%r4];
	ld.volatile.shared.u32 	%r229, [%r4+32];
	max.s32 	%r230, %r228, %r229;
	ld.volatile.shared.u32 	%r231, [%r4+32];
	setp.ne.s32 	%p56, %r230, %r231;
	@%p56 bra 	$L__BB24_128;
	ld.volatile.shared.u64 	%rd483, [%r5+64];
	st.volatile.shared.u64 	[%r5], %rd483;
	ld.volatile.shared.u32 	%r232, [%r4+32];
	st.volatile.shared.u32 	[%r4], %r232;
$L__BB24_128:
	ld.volatile.shared.u32 	%r233, [%r4];
	ld.volatile.shared.u32 	%r234, [%r4+16];
	max.s32 	%r235, %r233, %r234;
	ld.volatile.shared.u32 	%r236, [%r4+16];
	setp.ne.s32 	%p57, %r235, %r236;
	@%p57 bra 	$L__BB24_130;
	ld.volatile.shared.u64 	%rd484, [%r5+32];
	st.volatile.shared.u64 	[%r5], %rd484;
	ld.volatile.shared.u32 	%r237, [%r4+16];
	st.volatile.shared.u32 	[%r4], %r237;
$L__BB24_130:
	ld.volatile.shared.u32 	%r238, [%r4];
	ld.volatile.shared.u32 	%r239, [%r4+8];
	max.s32 	%r240, %r238, %r239;
	ld.volatile.shared.u32 	%r241, [%r4+8];
	setp.ne.s32 	%p58, %r240, %r241;
	@%p58 bra 	$L__BB24_132;
	ld.volatile.shared.u64 	%rd485, [%r5+16];
	st.volatile.shared.u64 	[%r5], %rd485;
	ld.volatile.shared.u32 	%r242, [%r4+8];
	st.volatile.shared.u32 	[%r4], %r242;
$L__BB24_132:
	ld.volatile.shared.u32 	%r243, [%r4];
	ld.volatile.shared.u32 	%r244, [%r4+4];
	max.s32 	%r245, %r243, %r244;
	ld.volatile.shared.u32 	%r246, [%r4+4];
	setp.ne.s32 	%p59, %r245, %r246;
	@%p59 bra 	$L__BB24_134;
	ld.volatile.shared.u64 	%rd486, [%r5+8];
	st.volatile.shared.u64 	[%r5], %rd486;
	ld.volatile.shared.u32 	%r247, [%r4+4];
	st.volatile.shared.u32 	[%r4], %r247;
$L__BB24_134:
	setp.ne.s32 	%p60, %r3, 0;
	@%p60 bra 	$L__BB24_136;
	ld.param.u64 	%rd501, [contiguous_reduce3_i32_param_7];
	ld.param.u64 	%rd498, [contiguous_reduce3_i32_param_1];
	ld.param.u64 	%rd497, [contiguous_reduce3_i32_param_0];
	ld.shared.u32 	%r248, [sdata_i32];
	mov.u32 	%r249, %ctaid.x;
	cvt.u64.u32 	%rd487, %r249;
	mov.u32 	%r250, %ctaid.y;
	cvt.u64.u32 	%rd488, %r250;
	mad.lo.s64 	%rd489, %rd501, %rd488, %rd487;
	cvta.to.global.u64 	%rd490, %rd497;
	shl.b64 	%rd491, %rd489, 2;
	add.s64 	%rd492, %rd490, %rd491;
	st.global.u32 	[%rd492], %r248;
	ld.shared.u64 	%rd493, [%r2];
	cvta.to.global.u64 	%rd494, %rd498;
	shl.b64 	%rd495, %rd489, 3;
	add.s64 	%rd496, %rd494, %rd495;
	st.global.u64 	[%rd496], %rd493;
$L__BB24_136:
	ret;

}
	// .globl	contiguous_reduce33_i32
.visible .entry contiguous_reduce33_i32(
	.param .u64 .ptr .align 1 contiguous_reduce33_i32_param_0,
	.param .u64 .ptr .align 1 contiguous_reduce33_i32_param_1,
	.param .u64 .ptr .align 1 contiguous_reduce33_i32_param_2,
	.param .u64 .ptr .align 1 contiguous_reduce33_i32_param_3,
	.param .u64 contiguous_reduce33_i32_param_4,
	.param .u64 contiguous_reduce33_i32_param_5
)
{
	.reg .pred 	%p<16>;
	.reg .b32 	%r<62>;
	.reg .b64 	%rd<51>;

	ld.param.u64 	%rd7, [contiguous_reduce33_i32_param_0];
	ld.param.u64 	%rd8, [contiguous_reduce33_i32_param_1];
	ld.param.u64 	%rd11, [contiguous_reduce33_i32_param_2];
	ld.param.u64 	%rd12, [contiguous_reduce33_i32_param_3];
	ld.param.u64 	%rd9, [contiguous_reduce33_i32_param_4];
	ld.param.u64 	%rd10, [contiguous_reduce33_i32_param_5];
	cvta.to.global.u64 	%rd1, %rd12;
	cvta.to.global.u64 	%rd2, %rd11;
	mov.u32 	%r61, %ntid.x;
	shl.b32 	%r13, %r61, 2;
	mov.u32 	%r14, sdata_i32;
	add.s32 	%r2, %r14, %r13;
	mov.u32 	%r3, %tid.x;
	mov.u32 	%r4, %ctaid.x;
	mul.lo.s32 	%r15, %r4, %r61;
	shl.b32 	%r16, %r15, 1;
	add.s32 	%r5, %r16, %r3;
	shl.b32 	%r17, %r3, 2;
	add.s32 	%r6, %r14, %r17;
	mov.b32 	%r18, -2147483648;
	st.shared.u32 	[%r6], %r18;
	shl.b32 	%r19, %r3, 3;
	add.s32 	%r7, %r2, %r19;
	mov.b64 	%rd13, -9223372036854775808;
	st.shared.u64 	[%r7], %rd13;
	add.s32 	%r20, %r5, %r61;
	cvt.u64.u32 	%rd3, %r20;
	setp.le.u64 	%p1, %rd9, %rd3;
	@%p1 bra 	$L__BB25_4;
	cvt.u64.u32 	%rd21, %r5;
	mov.u32 	%r23, %ctaid.y;
	cvt.u64.u32 	%rd22, %r23;
	mul.lo.s64 	%rd23, %rd9, %rd22;
	add.s64 	%rd4, %rd23, %rd21;
	shl.b64 	%rd24, %rd4, 2;
	add.s64 	%rd25, %rd2, %rd24;
	ld.global.u32 	%r8, [%rd25];
	add.s64 	%rd5, %rd23, %rd3;
	shl.b64 	%rd26, %rd5, 2;
	add.s64 	%rd27, %rd2, %rd26;
	ld.global.u32 	%r9, [%rd27];
	setp.lt.s32 	%p3, %r9, %r8;
	@%p3 bra 	$L__BB25_3;
	st.shared.u32 	[%r6], %r8;
	shl.b64 	%rd28, %rd4, 3;
	add.s64 	%rd29, %rd1, %rd28;
	ld.global.u64 	%rd30, [%rd29];
	st.shared.u64 	[%r7], %rd30;
	bra.uni 	$L__BB25_6;
$L__BB25_3:
	st.shared.u32 	[%r6], %r9;
	shl.b64 	%rd31, %rd5, 3;
	add.s64 	%rd32, %rd1, %rd31;
	ld.global.u64 	%rd33, [%rd32];
	st.shared.u64 	[%r7], %rd33;
	bra.uni 	$L__BB25_6;
$L__BB25_4:
	cvt.u64.u32 	%rd6, %r5;
	setp.le.u64 	%p2, %rd9, %rd6;
	@%p2 bra 	$L__BB25_6;
	mov.u32 	%r21, %ctaid.y;
	cvt.u64.u32 	%rd14, %r21;
	mad.lo.s64 	%rd15, %rd9, %rd14, %rd6;
	shl.b64 	%rd16, %rd15, 2;
	add.s64 	%rd17, %rd2, %rd16;
	ld.global.u32 	%r22, [%rd17];
	st.shared.u32 	[%r6], %r22;
	shl.b64 	%rd18, %rd15, 3;
	add.s64 	%rd19, %rd1, %rd18;
	ld.global.u64 	%rd20, [%rd19];
	st.shared.u64 	[%r7], %rd20;
$L__BB25_6:
	bar.sync 	0;
	setp.lt.u32 	%p4, %r61, 66;
	@%p4 bra 	$L__BB25_11;
$L__BB25_7:
	mov.u32 	%r10, %r61;
	shr.u32 	%r61, %r10, 1;
	setp.ge.u32 	%p5, %r3, %r61;
	@%p5 bra 	$L__BB25_10;
	ld.shared.u32 	%r24, [%r6];
	shl.b32 	%r25, %r61, 2;
	add.s32 	%r26, %r6, %r25;
	ld.shared.u32 	%r12, [%r26];
	setp.lt.s32 	%p6, %r12, %r24;
	@%p6 bra 	$L__BB25_10;
	st.shared.u32 	[%r6], %r12;
	shl.b32 	%r27, %r61, 3;
	add.s32 	%r28, %r7, %r27;
	ld.shared.u64 	%rd34, [%r28];
	st.shared.u64 	[%r7], %rd34;
$L__BB25_10:
	bar.sync 	0;
	setp.gt.u32 	%p7, %r10, 131;
	@%p7 bra 	$L__BB25_7;
$L__BB25_11:
	setp.gt.u32 	%p8, %r3, 31;
	@%p8 bra 	$L__BB25_26;
	ld.volatile.shared.u32 	%r29, [%r6];
	ld.volatile.shared.u32 	%r30, [%r6+128];
	max.s32 	%r31, %r29, %r30;
	ld.volatile.shared.u32 	%r32, [%r6+128];
	setp.ne.s32 	%p9, %r31, %r32;
	@%p9 bra 	$L__BB25_14;
	ld.volatile.shared.u64 	%rd35, [%r7+256];
	st.volatile.shared.u64 	[%r7], %rd35;
	ld.volatile.shared.u32 	%r33, [%r6+128];
	st.volatile.shared.u32 	[%r6], %r33;
$L__BB25_14:
	ld.volatile.shared.u32 	%r34, [%r6];
	ld.volatile.shared.u32 	%r35, [%r6+64];
	max.s32 	%r36, %r34, %r35;
	ld.volatile.shared.u32 	%r37, [%r6+64];
	setp.ne.s32 	%p10, %r36, %r37;
	@%p10 bra 	$L__BB25_16;
	ld.volatile.shared.u64 	%rd36, [%r7+128];
	st.volatile.shared.u64 	[%r7], %rd36;
	ld.volatile.shared.u32 	%r38, [%r6+64];
	st.volatile.shared.u32 	[%r6], %r38;
$L__BB25_16:
	ld.volatile.shared.u32 	%r39, [%r6];
	ld.volatile.shared.u32 	%r40, [%r6+32];
	max.s32 	%r41, %r39, %r40;
	ld.volatile.shared.u32 	%r42, [%r6+32];
	setp.ne.s32 	%p11, %r41, %r42;
	@%p11 bra 	$L__BB25_18;
	ld.volatile.shared.u64 	%rd37, [%r7+64];
	st.volatile.shared.u64 	[%r7], %rd37;
	ld.volatile.shared.u32 	%r43, [%r6+32];
	st.volatile.shared.u32 	[%r6], %r43;
$L__BB25_18:
	ld.volatile.shared.u32 	%r44, [%r6];
	ld.volatile.shared.u32 	%r45, [%r6+16];
	max.s32 	%r46, %r44, %r45;
	ld.volatile.shared.u32 	%r47, [%r6+16];
	setp.ne.s32 	%p12, %r46, %r47;
	@%p12 bra 	$L__BB25_20;
	ld.volatile.shared.u64 	%rd38, [%r7+32];
	st.volatile.shared.u64 	[%r7], %rd38;
	ld.volatile.shared.u32 	%r48, [%r6+16];
	st.volatile.shared.u32 	[%r6], %r48;
$L__BB25_20:
	ld.volatile.shared.u32 	%r49, [%r6];
	ld.volatile.shared.u32 	%r50, [%r6+8];
	max.s32 	%r51, %r49, %r50;
	ld.volatile.shared.u32 	%r52, [%r6+8];
	setp.ne.s32 	%p13, %r51, %r52;
	@%p13 bra 	$L__BB25_22;
	ld.volatile.shared.u64 	%rd39, [%r7+16];
	st.volatile.shared.u64 	[%r7], %rd39;
	ld.volatile.shared.u32 	%r53, [%r6+8];
	st.volatile.shared.u32 	[%r6], %r53;
$L__BB25_22:
	ld.volatile.shared.u32 	%r54, [%r6];
	ld.volatile.shared.u32 	%r55, [%r6+4];
	max.s32 	%r56, %r54, %r55;
	ld.volatile.shared.u32 	%r57, [%r6+4];
	setp.ne.s32 	%p14, %r56, %r57;
	@%p14 bra 	$L__BB25_24;
	ld.volatile.shared.u64 	%rd40, [%r7+8];
	st.volatile.shared.u64 	[%r7], %rd40;
	ld.volatile.shared.u32 	%r58, [%r6+4];
	st.volatile.shared.u32 	[%r6], %r58;
$L__BB25_24:
	setp.ne.s32 	%p15, %r3, 0;
	@%p15 bra 	$L__BB25_26;
	ld.shared.u32 	%r59, [sdata_i32];
	cvt.u64.u32 	%rd41, %r4;
	mov.u32 	%r60, %ctaid.y;
	cvt.u64.u32 	%rd42, %r60;
	mad.lo.s64 	%rd43, %rd10, %rd42, %rd41;
	cvta.to.global.u64 	%rd44, %rd7;
	shl.b64 	%rd45, %rd43, 2;
	add.s64 	%rd46, %rd44, %rd45;
	st.global.u32 	[%rd46], %r59;
	ld.shared.u64 	%rd47, [%r2];
	cvta.to.global.u64 	%rd48, %rd8;
	shl.b64 	%rd49, %rd43, 3;
	add.s64 	%rd50, %rd48, %rd49;
	st.global.u64 	[%rd50], %rd47;
$L__BB25_26:
	ret;

}
	// .globl	contiguous_reduce4_i32
.visible .entry contiguous_reduce4_i32(
	.param .u64 .ptr .align 1 contiguous_reduce4_i32_param_0,
	.param .u64 .ptr .align 1 contiguous_reduce4_i32_param_1,
	.param .u64 .ptr .align 1 contiguous_reduce4_i32_param_2,
	.param .u64 .ptr .align 1 contiguous_reduce4_i32_param_3,
	.param .u64 .ptr .align 1 contiguous_reduce4_i32_param_4,
	.param .u64 contiguous_reduce4_i32_param_5,
	.param .u64 contiguous_reduce4_i32_param_6,
	.param .u64 contiguous_reduce4_i32_param_7
)
{
	.reg .pred 	%p<39>;
	.reg .b32 	%r<231>;
	.reg .b64 	%rd<322>;

	ld.param.u64 	%rd147, [contiguous_reduce4_i32_param_3];
	ld.param.u64 	%rd148, [contiguous_reduce4_i32_param_4];
	ld.param.u64 	%rd145, [contiguous_reduce4_i32_param_5];
	ld.param.u64 	%rd146, [contiguous_reduce4_i32_param_6];
	ld.param.u64 	%rd149, [contiguous_reduce4_i32_param_7];
	cvta.to.global.u64 	%rd1, %rd148;
	cvta.to.global.u64 	%rd2, %rd147;
	mov.u32 	%r1, %ntid.x;
	mov.u32 	%r2, %ntid.y;
	mul.lo.s32 	%r91, %r1, %r2;
	shl.b32 	%r92, %r91, 2;
	mov.u32 	%r221, sdata_i32;
	add.s32 	%r3, %r221, %r92;
	mov.u32 	%r4, %tid.y;
	mov.u32 	%r5, %tid.x;
	mad.lo.s32 	%r94, %r4, %r1, %r5;
	mov.u32 	%r95, %ctaid.x;
	mad.lo.s32 	%r96, %r95, %r1, %r5;
	mov.u32 	%r6, %ctaid.y;
	mad.lo.s32 	%r97, %r6, %r2, %r4;
	shl.b32 	%r98, %r94, 2;
	add.s32 	%r8, %r221, %r98;
	mov.b32 	%r99, -2147483648;
	st.shared.u32 	[%r8], %r99;
	cvt.u64.u32 	%rd151, %r97;
	cvt.u64.u32 	%rd3, %r96;
	mad.lo.s64 	%rd152, %rd146, %rd151, %rd3;
	shl.b32 	%r100, %r94, 3;
	add.s32 	%r101, %r3, %r100;
	st.shared.u64 	[%r101], %rd152;
	setp.le.u64 	%p1, %rd146, %rd3;
	setp.le.u64 	%p2, %rd149, %rd151;
	or.pred  	%p3, %p1, %p2;
	@%p3 bra 	$L__BB26_79;
	cvt.u32.u64 	%r102, %rd3;
	cvt.u32.u64 	%r103, %rd146;
	mad.lo.s32 	%r217, %r97, %r103, %r102;
	cvt.u32.u64 	%r10, %rd145;
	add.s32 	%r216, %r10, -1;
	setp.lt.s32 	%p4, %r216, 0;
	mov.b64 	%rd321, 0;
	@%p4 bra 	$L__BB26_59;
	setp.lt.u32 	%p5, %r216, 7;
	mov.b64 	%rd321, 0;
	@%p5 bra 	$L__BB26_30;
	add.s32 	%r212, %r10, -4;
	and.b32  	%r104, %r10, -8;
	neg.s32 	%r211, %r104;
	mov.b64 	%rd321, 0;
$L__BB26_4:
	.pragma "nounroll";
	add.s32 	%r17, %r212, 3;
	cvt.u64.u32 	%rd5, %r217;
	mul.wide.u32 	%rd157, %r17, 8;
	add.s64 	%rd158, %rd2, %rd157;
	ld.global.u64 	%rd6, [%rd158];
	and.b64  	%rd159, %rd6, -4294967296;
	setp.ne.s64 	%p6, %rd159, 0;
	@%p6 bra 	$L__BB26_6;
	cvt.u32.u64 	%r105, %rd6;
	cvt.u32.u64 	%r106, %rd5;
	div.u32 	%r107, %r106, %r105;
	mul.lo.s32 	%r108, %r107, %r105;
	sub.s32 	%r109, %r106, %r108;
	cvt.u64.u32 	%rd286, %r107;
	cvt.u64.u32 	%rd287, %r109;
	bra.uni 	$L__BB26_7;
$L__BB26_6:
	div.s64 	%rd286, %rd5, %rd6;
	mul.lo.s64 	%rd160, %rd286, %rd6;
	sub.s64 	%rd287, %rd5, %rd160;
$L__BB26_7:
	add.s64 	%rd162, %rd1, %rd157;
	ld.global.u64 	%rd163, [%rd162];
	mad.lo.s64 	%rd13, %rd163, %rd287, %rd321;
	add.s32 	%r18, %r212, 2;
	and.b64  	%rd14, %rd286, 4294967295;
	mul.wide.u32 	%rd164, %r18, 8;
	add.s64 	%rd165, %rd2, %rd164;
	ld.global.u64 	%rd15, [%rd165];
	and.b64  	%rd166, %rd15, -4294967296;
	setp.ne.s64 	%p7, %rd166, 0;
	@%p7 bra 	$L__BB26_9;
	cvt.u32.u64 	%r110, %rd15;
	cvt.u32.u64 	%r111, %rd14;
	div.u32 	%r112, %r111, %r110;
	mul.lo.s32 	%r113, %r112, %r110;
	sub.s32 	%r114, %r111, %r113;
	cvt.u64.u32 	%rd288, %r112;
	cvt.u64.u32 	%rd289, %r114;
	bra.uni 	$L__BB26_10;
$L__BB26_9:
	div.s64 	%rd288, %rd14, %rd15;
	mul.lo.s64 	%rd167, %rd288, %rd15;
	sub.s64 	%rd289, %rd14, %rd167;
$L__BB26_10:
	add.s64 	%rd169, %rd1, %rd164;
	ld.global.u64 	%rd170, [%rd169];
	mad.lo.s64 	%rd22, %rd170, %rd289, %rd13;
	add.s32 	%r19, %r212, 1;
	and.b64  	%rd23, %rd288, 4294967295;
	mul.wide.u32 	%rd171, %r19, 8;
	add.s64 	%rd172, %rd2, %rd171;
	ld.global.u64 	%rd24, [%rd172];
	and.b64  	%rd173, %rd24, -4294967296;
	setp.ne.s64 	%p8, %rd173, 0;
	@%p8 bra 	$L__BB26_12;
	cvt.u32.u64 	%r115, %rd24;
	cvt.u32.u64 	%r116, %rd23;
	div.u32 	%r117, %r116, %r115;
	mul.lo.s32 	%r118, %r117, %r115;
	sub.s32 	%r119, %r116, %r118;
	cvt.u64.u32 	%rd290, %r117;
	cvt.u64.u32 	%rd291, %r119;
	bra.uni 	$L__BB26_13;
$L__BB26_12:
	div.s64 	%rd290, %rd23, %rd24;
	mul.lo.s64 	%rd174, %rd290, %rd24;
	sub.s64 	%rd291, %rd23, %rd174;
$L__BB26_13:
	add.s64 	%rd176, %rd1, %rd171;
	ld.global.u64 	%rd177, [%rd176];
	mad.lo.s64 	%rd31, %rd177, %rd291, %rd22;
	add.s32 	%r20, %r212, -4;
	and.b64  	%rd32, %rd290, 4294967295;
	mul.wide.u32 	%rd178, %r212, 8;
	add.s64 	%rd179, %rd2, %rd178;
	ld.global.u64 	%rd33, [%rd179];
	and.b64  	%rd180, %rd33, -4294967296;
	setp.ne.s64 	%p9, %rd180, 0;
	@%p9 bra 	$L__BB26_15;
	cvt.u32.u64 	%r120, %rd33;
	cvt.u32.u64 	%r121, %rd32;
	div.u32 	%r122, %r121, %r120;
	mul.lo.s32 	%r123, %r122, %r120;
	sub.s32 	%r124, %r121, %r123;
	cvt.u64.u32 	%rd292, %r122;
	cvt.u64.u32 	%rd293, %r124;
	bra.uni 	$L__BB26_16;
$L__BB26_15:
	div.s64 	%rd292, %rd32, %rd33;
	mul.lo.s64 	%rd181, %rd292, %rd33;
	sub.s64 	%rd293, %rd32, %rd181;
$L__BB26_16:
	add.s64 	%rd183, %rd1, %rd178;
	ld.global.u64 	%rd184, [%rd183];
	mad.lo.s64 	%rd40, %rd184, %rd293, %rd31;
	add.s32 	%r21, %r212, -1;
	and.b64  	%rd41, %rd292, 4294967295;
	mul.wide.u32 	%rd185, %r21, 8;
	add.s64 	%rd186, %rd2, %rd185;
	ld.global.u64 	%rd42, [%rd186];
	and.b64  	%rd187, %rd42, -4294967296;
	setp.ne.s64 	%p10, %rd187, 0;
	@%p10 bra 	$L__BB26_18;
	cvt.u32.u64 	%r125, %rd42;
	cvt.u32.u64 	%r126, %rd41;
	div.u32 	%r127, %r126, %r125;
	mul.lo.s32 	%r128, %r127, %r125;
	sub.s32 	%r129, %r126, %r128;
	cvt.u64.u32 	%rd294, %r127;
	cvt.u64.u32 	%rd295, %r129;
	bra.uni 	$L__BB26_19;
$L__BB26_18:
	div.s64 	%rd294, %rd41, %rd42;
	mul.lo.s64 	%rd188, %rd294, %rd42;
	sub.s64 	%rd295, %rd41, %rd188;
$L__BB26_19:
	add.s64 	%rd190, %rd1, %rd185;
	ld.global.u64 	%rd191, [%rd190];
	mad.lo.s64 	%rd49, %rd191, %rd295, %rd40;
	add.s32 	%r22, %r212, -2;
	and.b64  	%rd50, %rd294, 4294967295;
	mul.wide.u32 	%rd192, %r22, 8;
	add.s64 	%rd193, %rd2, %rd192;
	ld.global.u64 	%rd51, [%rd193];
	and.b64  	%rd194, %rd51, -4294967296;
	setp.ne.s64 	%p11, %rd194, 0;
	@%p11 bra 	$L__BB26_21;
	cvt.u32.u64 	%r130, %rd51;
	cvt.u32.u64 	%r131, %rd50;
	div.u32 	%r132, %r131, %r130;
	mul.lo.s32 	%r133, %r132, %r130;
	sub.s32 	%r134, %r131, %r133;
	cvt.u64.u32 	%rd296, %r132;
	cvt.u64.u32 	%rd297, %r134;
	bra.uni 	$L__BB26_22;
$L__BB26_21:
	div.s64 	%rd296, %rd50, %rd51;
	mul.lo.s64 	%rd195, %rd296, %rd51;
	sub.s64 	%rd297, %rd50, %rd195;
$L__BB26_22:
	add.s64 	%rd197, %rd1, %rd192;
	ld.global.u64 	%rd198, [%rd197];
	mad.lo.s64 	%rd58, %rd198, %rd297, %rd49;
	add.s32 	%r23, %r212, -3;
	and.b64  	%rd59, %rd296, 4294967295;
	mul.wide.u32 	%rd199, %r23, 8;
	add.s64 	%rd200, %rd2, %rd199;
	ld.global.u64 	%rd60, [%rd200];
	and.b64  	%rd201, %rd60, -4294967296;
	setp.ne.s64 	%p12, %rd201, 0;
	@%p12 bra 	$L__BB26_24;
	cvt.u32.u64 	%r135, %rd60;
	cvt.u32.u64 	%r136, %rd59;
	div.u32 	%r137, %r136, %r135;
	mul.lo.s32 	%r138, %r137, %r135;
	sub.s32 	%r139, %r136, %r138;
	cvt.u64.u32 	%rd298, %r137;
	cvt.u64.u32 	%rd299, %r139;
	bra.uni 	$L__BB26_25;
$L__BB26_24:
	div.s64 	%rd298, %rd59, %rd60;
	mul.lo.s64 	%rd202, %rd298, %rd60;
	sub.s64 	%rd299, %rd59, %rd202;
$L__BB26_25:
	add.s64 	%rd204, %rd1, %rd199;
	ld.global.u64 	%rd205, [%rd204];
	mad.lo.s64 	%rd67, %rd205, %rd299, %rd58;
	and.b64  	%rd68, %rd298, 4294967295;
	mul.wide.u32 	%rd206, %r20, 8;
	add.s64 	%rd207, %rd2, %rd206;
	ld.global.u64 	%rd69, [%rd207];
	and.b64  	%rd208, %rd69, -4294967296;
	setp.ne.s64 	%p13, %rd208, 0;
	@%p13 bra 	$L__BB26_27;
	cvt.u32.u64 	%r140, %rd69;
	cvt.u32.u64 	%r141, %rd68;
	div.u32 	%r142, %r141, %r140;
	mul.lo.s32 	%r143, %r142, %r140;
	sub.s32 	%r144, %r141, %r143;
	cvt.u64.u32 	%rd300, %r142;
	cvt.u64.u32 	%rd301, %r144;
	bra.uni 	$L__BB26_28;
$L__BB26_27:
	div.s64 	%rd300, %rd68, %rd69;
	mul.lo.s64 	%rd209, %rd300, %rd69;
	sub.s64 	%rd301, %rd68, %rd209;
$L__BB26_28:
	add.s64 	%rd211, %rd1, %rd206;
	ld.global.u64 	%rd212, [%rd211];
	mad.lo.s64 	%rd321, %rd212, %rd301, %rd67;
	cvt.u32.u64 	%r217, %rd300;
	add.s32 	%r212, %r212, -8;
	add.s32 	%r211, %r211, 8;
	setp.ne.s32 	%p14, %r211, 0;
	@%p14 bra 	$L__BB26_4;
	add.s32 	%r216, %r212, 3;
$L__BB26_30:
	and.b32  	%r30, %r10, 7;
	setp.eq.s32 	%p15, %r30, 0;
	@%p15 bra 	$L__BB26_59;
	setp.lt.u32 	%p16, %r30, 4;
	@%p16 bra 	$L__BB26_45;
	mul.wide.u32 	%rd214, %r216, 8;
	add.s64 	%rd215, %rd2, %rd214;
	ld.global.u64 	%rd79, [%rd215];
	and.b64  	%rd216, %rd79, -4294967296;
	setp.ne.s64 	%p17, %rd216, 0;
	@%p17 bra 	$L__BB26_34;
	cvt.u32.u64 	%r145, %rd79;
	div.u32 	%r146, %r217, %r145;
	mul.lo.s32 	%r147, %r146, %r145;
	sub.s32 	%r148, %r217, %r147;
	cvt.u64.u32 	%rd304, %r146;
	cvt.u64.u32 	%rd305, %r148;
	bra.uni 	$L__BB26_35;
$L__BB26_34:
	cvt.u64.u32 	%rd217, %r217;
	div.s64 	%rd304, %rd217, %rd79;
	mul.lo.s64 	%rd218, %rd304, %rd79;
	sub.s64 	%rd305, %rd217, %rd218;
$L__BB26_35:
	add.s64 	%rd220, %rd1, %rd214;
	ld.global.u64 	%rd221, [%rd220];
	mad.lo.s64 	%rd86, %rd221, %rd305, %rd321;
	add.s32 	%r31, %r216, -1;
	and.b64  	%rd87, %rd304, 4294967295;
	mul.wide.u32 	%rd222, %r31, 8;
	add.s64 	%rd223, %rd2, %rd222;
	ld.global.u64 	%rd88, [%rd223];
	and.b64  	%rd224, %rd88, -4294967296;
	setp.ne.s64 	%p18, %rd224, 0;
	@%p18 bra 	$L__BB26_37;
	cvt.u32.u64 	%r149, %rd88;
	cvt.u32.u64 	%r150, %rd87;
	div.u32 	%r151, %r150, %r149;
	mul.lo.s32 	%r152, %r151, %r149;
	sub.s32 	%r153, %r150, %r152;
	cvt.u64.u32 	%rd306, %r151;
	cvt.u64.u32 	%rd307, %r153;
	bra.uni 	$L__BB26_38;
$L__BB26_37:
	div.s64 	%rd306, %rd87, %rd88;
	mul.lo.s64 	%rd225, %rd306, %rd88;
	sub.s64 	%rd307, %rd87, %rd225;
$L__BB26_38:
	add.s64 	%rd227, %rd1, %rd222;
	ld.global.u64 	%rd228, [%rd227];
	mad.lo.s64 	%rd95, %rd228, %rd307, %rd86;
	add.s32 	%r32, %r216, -2;
	and.b64  	%rd96, %rd306, 4294967295;
	mul.wide.u32 	%rd229, %r32, 8;
	add.s64 	%rd230, %rd2, %rd229;
	ld.global.u64 	%rd97, [%rd230];
	and.b64  	%rd231, %rd97, -4294967296;
	setp.ne.s64 	%p19, %rd231, 0;
	@%p19 bra 	$L__BB26_40;
	cvt.u32.u64 	%r154, %rd97;
	cvt.u32.u64 	%r155, %rd96;
	div.u32 	%r156, %r155, %r154;
	mul.lo.s32 	%r157, %r156, %r154;
	sub.s32 	%r158, %r155, %r157;
	cvt.u64.u32 	%rd308, %r156;
	cvt.u64.u32 	%rd309, %r158;
	bra.uni 	$L__BB26_41;
$L__BB26_40:
	div.s64 	%rd308, %rd96, %rd97;
	mul.lo.s64 	%rd232, %rd308, %rd97;
	sub.s64 	%rd309, %rd96, %rd232;
$L__BB26_41:
	add.s64 	%rd234, %rd1, %rd229;
	ld.global.u64 	%rd235, [%rd234];
	mad.lo.s64 	%rd104, %rd235, %rd309, %rd95;
	add.s32 	%r33, %r216, -3;
	and.b64  	%rd105, %rd308, 4294967295;
	mul.wide.u32 	%rd236, %r33, 8;
	add.s64 	%rd237, %rd2, %rd236;
	ld.global.u64 	%rd106, [%rd237];
	and.b64  	%rd238, %rd106, -4294967296;
	setp.ne.s64 	%p20, %rd238, 0;
	@%p20 bra 	$L__BB26_43;
	cvt.u32.u64 	%r159, %rd106;
	cvt.u32.u64 	%r160, %rd105;
	div.u32 	%r161, %r160, %r159;
	mul.lo.s32 	%r162, %r161, %r159;
	sub.s32 	%r163, %r160, %r162;
	cvt.u64.u32 	%rd310, %r161;
	cvt.u64.u32 	%rd311, %r163;
	bra.uni 	$L__BB26_44;
$L__BB26_43:
	div.s64 	%rd310, %rd105, %rd106;
	mul.lo.s64 	%rd239, %rd310, %rd106;
	sub.s64 	%rd311, %rd105, %rd239;
$L__BB26_44:
	add.s64 	%rd241, %rd1, %rd236;
	ld.global.u64 	%rd242, [%rd241];
	mad.lo.s64 	%rd321, %rd242, %rd311, %rd104;
	cvt.u32.u64 	%r217, %rd310;
	add.s32 	%r216, %r216, -4;
$L__BB26_45:
	and.b32  	%r38, %r10, 3;
	setp.eq.s32 	%p21, %r38, 0;
	@%p21 bra 	$L__BB26_59;
	setp.eq.s32 	%p22, %r38, 1;
	@%p22 bra 	$L__BB26_54;
	mul.wide.u32 	%rd244, %r216, 8;
	add.s64 	%rd245, %rd2, %rd244;
	ld.global.u64 	%rd116, [%rd245];
	and.b64  	%rd246, %rd116, -4294967296;
	setp.ne.s64 	%p23, %rd246, 0;
	@%p23 bra 	$L__BB26_49;
	cvt.u32.u64 	%r164, %rd116;
	div.u32 	%r165, %r217, %r164;
	mul.lo.s32 	%r166, %r165, %r164;
	sub.s32 	%r167, %r217, %r166;
	cvt.u64.u32 	%rd314, %r165;
	cvt.u64.u32 	%rd315, %r167;
	bra.uni 	$L__BB26_50;
$L__BB26_49:
	cvt.u64.u32 	%rd247, %r217;
	div.s64 	%rd314, %rd247, %rd116;
	mul.lo.s64 	%rd248, %rd314, %rd116;
	sub.s64 	%rd315, %rd247, %rd248;
$L__BB26_50:
	add.s64 	%rd250, %rd1, %rd244;
	ld.global.u64 	%rd251, [%rd250];
	mad.lo.s64 	%rd123, %rd251, %rd315, %rd321;
	add.s32 	%r39, %r216, -1;
	and.b64  	%rd124, %rd314, 4294967295;
	mul.wide.u32 	%rd252, %r39, 8;
	add.s64 	%rd253, %rd2, %rd252;
	ld.global.u64 	%rd125, [%rd253];
	and.b64  	%rd254, %rd125, -4294967296;
	setp.ne.s64 	%p24, %rd254, 0;
	@%p24 bra 	$L__BB26_52;
	cvt.u32.u64 	%r168, %rd125;
	cvt.u32.u64 	%r169, %rd124;
	div.u32 	%r170, %r169, %r168;
	mul.lo.s32 	%r171, %r170, %r168;
	sub.s32 	%r172, %r169, %r171;
	cvt.u64.u32 	%rd316, %r170;
	cvt.u64.u32 	%rd317, %r172;
	bra.uni 	$L__BB26_53;
$L__BB26_52:
	div.s64 	%rd316, %rd124, %rd125;
	mul.lo.s64 	%rd255, %rd316, %rd125;
	sub.s64 	%rd317, %rd124, %rd255;
$L__BB26_53:
	add.s64 	%rd257, %rd1, %rd252;
	ld.global.u64 	%rd258, [%rd257];
	mad.lo.s64 	%rd321, %rd258, %rd317, %rd123;
	cvt.u32.u64 	%r217, %rd316;
	add.s32 	%r216, %r216, -2;
$L__BB26_54:
	and.b32  	%r173, %r10, 1;
	setp.eq.b32 	%p25, %r173, 1;
	not.pred 	%p26, %p25;
	@%p26 bra 	$L__BB26_59;
	cvt.u64.u32 	%rd135, %r217;
	mul.wide.u32 	%rd259, %r216, 8;
	add.s64 	%rd260, %rd2, %rd259;
	ld.global.u64 	%rd136, [%rd260];
	and.b64  	%rd261, %rd136, -4294967296;
	setp.ne.s64 	%p27, %rd261, 0;
	@%p27 bra 	$L__BB26_57;
	cvt.u32.u64 	%r174, %rd136;
	cvt.u32.u64 	%r175, %rd135;
	rem.u32 	%r176, %r175, %r174;
	cvt.u64.u32 	%rd320, %r176;
	bra.uni 	$L__BB26_58;
$L__BB26_57:
	rem.s64 	%rd320, %rd135, %rd136;
$L__BB26_58:
	add.s64 	%rd263, %rd1, %rd259;
	ld.global.u64 	%rd264, [%rd263];
	mad.lo.s64 	%rd321, %rd264, %rd320, %rd321;
$L__BB26_59:
	ld.param.u64 	%rd284, [contiguous_reduce4_i32_param_2];
	cvta.to.global.u64 	%rd265, %rd284;
	shl.b64 	%rd266, %rd321, 2;
	add.s64 	%rd267, %rd265, %rd266;
	ld.global.u32 	%r177, [%rd267];
	st.shared.u32 	[%r8], %r177;
	bar.sync 	0;
	setp.ne.s32 	%p28, %r4, 0;
	@%p28 bra 	$L__BB26_79;
	setp.lt.u32 	%p29, %r2, 2;
	shl.b32 	%r178, %r5, 2;
	add.s32 	%r44, %r221, %r178;
	shl.b32 	%r180, %r5, 3;
	add.s32 	%r45, %r3, %r180;
	@%p29 bra 	$L__BB26_78;
	add.s32 	%r46, %r2, -1;
	add.s32 	%r182, %r2, -2;
	and.b32  	%r47, %r46, 3;
	setp.lt.u32 	%p30, %r182, 3;
	mov.b32 	%r227, 1;
	@%p30 bra 	$L__BB26_73;
	and.b32  	%r185, %r46, -4;
	neg.s32 	%r223, %r185;
	shl.b32 	%r186, %r2, 2;
	add.s32 	%r187, %r186, 8;
	mad.lo.s32 	%r49, %r1, %r187, %r180;
	shl.b32 	%r50, %r1, 5;
	shl.b32 	%r51, %r1, 2;
	shl.b32 	%r52, %r1, 4;
	shl.b32 	%r53, %r1, 3;
	mul.lo.s32 	%r54, %r1, 12;
	add.s32 	%r189, %r186, 16;
	mad.lo.s32 	%r55, %r1, %r189, %r180;
	add.s32 	%r190, %r186, 24;
	mad.lo.s32 	%r56, %r1, %r190, %r180;
	add.s32 	%r191, %r186, 32;
	mad.lo.s32 	%r57, %r1, %r191, %r180;
	mov.b32 	%r222, 0;
	mov.u32 	%r220, %r44;
$L__BB26_63:
	ld.shared.u32 	%r225, [%r44];
	add.s32 	%r192, %r220, %r51;
	ld.shared.u32 	%r63, [%r192];
	setp.lt.s32 	%p31, %r63, %r225;
	@%p31 bra 	$L__BB26_65;
	st.shared.u32 	[%r44], %r63;
	add.s32 	%r193, %r221, %r49;
	ld.shared.u64 	%rd268, [%r193];
	st.shared.u64 	[%r45], %rd268;
	ld.shared.u32 	%r225, [%r44];
$L__BB26_65:
	add.s32 	%r194, %r220, %r53;
	ld.shared.u32 	%r66, [%r194];
	setp.lt.s32 	%p32, %r66, %r225;
	@%p32 bra 	$L__BB26_67;
	st.shared.u32 	[%r44], %r66;
	add.s32 	%r195, %r221, %r55;
	ld.shared.u64 	%rd269, [%r195];
	st.shared.u64 	[%r45], %rd269;
	ld.shared.u32 	%r225, [%r44];
$L__BB26_67:
	add.s32 	%r196, %r220, %r54;
	ld.shared.u32 	%r69, [%r196];
	setp.lt.s32 	%p33, %r69, %r225;
	@%p33 bra 	$L__BB26_69;
	st.shared.u32 	[%r44], %r69;
	add.s32 	%r197, %r221, %r56;
	ld.shared.u64 	%rd270, [%r197];
	st.shared.u64 	[%r45], %rd270;
	ld.shared.u32 	%r225, [%r44];
$L__BB26_69:
	add.s32 	%r220, %r220, %r52;
	ld.shared.u32 	%r73, [%r220];
	setp.lt.s32 	%p34, %r73, %r225;
	@%p34 bra 	$L__BB26_71;
	st.shared.u32 	[%r44], %r73;
	add.s32 	%r198, %r221, %r57;
	ld.shared.u64 	%rd271, [%r198];
	st.shared.u64 	[%r45], %rd271;
$L__BB26_71:
	add.s32 	%r223, %r223, 4;
	add.s32 	%r222, %r222, 4;
	add.s32 	%r221, %r221, %r50;
	setp.ne.s32 	%p35, %r223, 0;
	@%p35 bra 	$L__BB26_63;
	add.s32 	%r227, %r222, 1;
$L__BB26_73:
	setp.eq.s32 	%p36, %r47, 0;
	@%p36 bra 	$L__BB26_78;
	shl.b32 	%r199, %r227, 3;
	shl.b32 	%r200, %r2, 2;
	add.s32 	%r201, %r199, %r200;
	mad.lo.s32 	%r203, %r1, %r201, %r180;
	mov.u32 	%r204, sdata_i32;
	add.s32 	%r230, %r204, %r203;
	shl.b32 	%r80, %r1, 3;
	mul.lo.s32 	%r205, %r1, %r227;
	shl.b32 	%r206, %r205, 2;
	add.s32 	%r208, %r206, %r178;
	add.s32 	%r229, %r204, %r208;
	shl.b32 	%r82, %r1, 2;
	neg.s32 	%r228, %r47;
$L__BB26_75:
	.pragma "nounroll";
	ld.shared.u32 	%r209, [%r44];
	ld.shared.u32 	%r87, [%r229];
	setp.lt.s32 	%p37, %r87, %r209;
	@%p37 bra 	$L__BB26_77;
	st.shared.u32 	[%r44], %r87;
	ld.shared.u64 	%rd272, [%r230];
	st.shared.u64 	[%r45], %rd272;
$L__BB26_77:
	add.s32 	%r230, %r230, %r80;
	add.s32 	%r229, %r229, %r82;
	add.s32 	%r228, %r228, 1;
	setp.ne.s32 	%p38, %r228, 0;
	@%p38 bra 	$L__BB26_75;
$L__BB26_78:
	ld.param.u64 	%rd283, [contiguous_reduce4_i32_param_1];
	ld.param.u64 	%rd282, [contiguous_reduce4_i32_param_0];
	ld.shared.u64 	%rd273, [%r45];
	cvt.u64.u32 	%rd274, %r6;
	mad.lo.s64 	%rd275, %rd146, %rd274, %rd3;
	cvta.to.global.u64 	%rd276, %rd283;
	shl.b64 	%rd277, %rd275, 3;
	add.s64 	%rd278, %rd276, %rd277;
	st.global.u64 	[%rd278], %rd273;
	ld.shared.u32 	%r210, [%r44];
	cvta.to.global.u64 	%rd279, %rd282;
	shl.b64 	%rd280, %rd275, 2;
	add.s64 	%rd281, %rd279, %rd280;
	st.global.u32 	[%rd281], %r210;
$L__BB26_79:
	ret;

}
	// .globl	contiguous_reduce44_i32
.visible .entry contiguous_reduce44_i32(
	.param .u64 .ptr .align 1 contiguous_reduce44_i32_param_0,
	.param .u64 .ptr .align 1 contiguous_reduce44_i32_param_1,
	.param .u64 .ptr .align 1 contiguous_reduce44_i32_param_2,
	.param .u64 .ptr .align 1 contiguous_reduce44_i32_param_3,
	.param .u64 contiguous_reduce44_i32_param_4,
	.param .u64 contiguous_reduce44_i32_param_5,
	.param .u64 contiguous_reduce44_i32_param_6
)
{
	.reg .pred 	%p<15>;
	.reg .b32 	%r<116>;
	.reg .b64 	%rd<31>;

	ld.param.u64 	%rd2, [contiguous_reduce44_i32_param_0];
	ld.param.u64 	%rd3, [contiguous_reduce44_i32_param_1];
	ld.param.u64 	%rd4, [contiguous_reduce44_i32_param_2];
	ld.param.u64 	%rd5, [contiguous_reduce44_i32_param_3];
	ld.param.u64 	%rd6, [contiguous_reduce44_i32_param_5];
	ld.param.u64 	%rd7, [contiguous_reduce44_i32_param_6];
	mov.u32 	%r1, %ntid.x;
	mov.u32 	%r2, %ntid.y;
	mov.u32 	%r3, %tid.y;
	mov.u32 	%r4, %tid.x;
	mad.lo.s32 	%r5, %r3, %r1, %r4;
	mov.u32 	%r57, %ctaid.x;
	mad.lo.s32 	%r58, %r57, %r1, %r4;
	mov.u32 	%r6, %ctaid.y;
	mad.lo.s32 	%r59, %r6, %r2, %r3;
	shl.b32 	%r60, %r5, 2;
	mov.u32 	%r106, sdata_i32;
	add.s32 	%r8, %r106, %r60;
	mov.b32 	%r62, -2147483648;
	st.shared.u32 	[%r8], %r62;
	cvt.u64.u32 	%rd1, %r58;
	setp.le.u64 	%p1, %rd6, %rd1;
	cvt.u64.u32 	%rd9, %r59;
	setp.le.u64 	%p2, %rd7, %rd9;
	or.pred  	%p3, %p1, %p2;
	@%p3 bra 	$L__BB27_21;
	mul.lo.s32 	%r63, %r1, %r2;
	shl.b32 	%r64, %r63, 2;
	add.s32 	%r9, %r106, %r64;
	cvt.u32.u64 	%r66, %rd1;
	cvta.to.global.u64 	%rd10, %rd4;
	cvta.to.global.u64 	%rd11, %rd5;
	cvt.u32.u64 	%r67, %rd6;
	mad.lo.s32 	%r68, %r59, %r67, %r66;
	mul.wide.u32 	%rd12, %r68, 4;
	add.s64 	%rd13, %rd10, %rd12;
	ld.global.u32 	%r69, [%rd13];
	st.shared.u32 	[%r8], %r69;
	mul.wide.u32 	%rd14, %r68, 8;
	add.s64 	%rd15, %rd11, %rd14;
	ld.global.u64 	%rd16, [%rd15];
	shl.b32 	%r70, %r5, 3;
	add.s32 	%r71, %r9, %r70;
	st.shared.u64 	[%r71], %rd16;
	bar.sync 	0;
	setp.ne.s32 	%p4, %r3, 0;
	@%p4 bra 	$L__BB27_21;
	setp.lt.u32 	%p5, %r2, 2;
	shl.b32 	%r72, %r4, 2;
	add.s32 	%r10, %r106, %r72;
	shl.b32 	%r74, %r4, 3;
	add.s32 	%r11, %r9, %r74;
	@%p5 bra 	$L__BB27_20;
	add.s32 	%r12, %r2, -1;
	add.s32 	%r76, %r2, -2;
	and.b32  	%r13, %r12, 3;
	setp.lt.u32 	%p6, %r76, 3;
	mov.b32 	%r112, 1;
	@%p6 bra 	$L__BB27_15;
	and.b32  	%r79, %r12, -4;
	neg.s32 	%r108, %r79;
	shl.b32 	%r80, %r2, 2;
	add.s32 	%r81, %r80, 8;
	mad.lo.s32 	%r15, %r1, %r81, %r74;
	shl.b32 	%r16, %r1, 5;
	shl.b32 	%r17, %r1, 2;
	shl.b32 	%r18, %r1, 4;
	shl.b32 	%r19, %r1, 3;
	mul.lo.s32 	%r20, %r1, 12;
	add.s32 	%r83, %r80, 16;
	mad.lo.s32 	%r21, %r1, %r83, %r74;
	add.s32 	%r84, %r80, 24;
	mad.lo.s32 	%r22, %r1, %r84, %r74;
	add.s32 	%r85, %r80, 32;
	mad.lo.s32 	%r23, %r1, %r85, %r74;
	mov.b32 	%r107, 0;
	mov.u32 	%r105, %r10;
$L__BB27_5:
	ld.shared.u32 	%r110, [%r10];
	add.s32 	%r86, %r105, %r17;
	ld.shared.u32 	%r29, [%r86];
	setp.lt.s32 	%p7, %r29, %r110;
	@%p7 bra 	$L__BB27_7;
	st.shared.u32 	[%r10], %r29;
	add.s32 	%r87, %r106, %r15;
	ld.shared.u64 	%rd17, [%r87];
	st.shared.u64 	[%r11], %rd17;
	ld.shared.u32 	%r110, [%r10];
$L__BB27_7:
	add.s32 	%r88, %r105, %r19;
	ld.shared.u32 	%r32, [%r88];
	setp.lt.s32 	%p8, %r32, %r110;
	@%p8 bra 	$L__BB27_9;
	st.shared.u32 	[%r10], %r32;
	add.s32 	%r89, %r106, %r21;
	ld.shared.u64 	%rd18, [%r89];
	st.shared.u64 	[%r11], %rd18;
	ld.shared.u32 	%r110, [%r10];
$L__BB27_9:
	add.s32 	%r90, %r105, %r20;
	ld.shared.u32 	%r35, [%r90];
	setp.lt.s32 	%p9, %r35, %r110;
	@%p9 bra 	$L__BB27_11;
	st.shared.u32 	[%r10], %r35;
	add.s32 	%r91, %r106, %r22;
	ld.shared.u64 	%rd19, [%r91];
	st.shared.u64 	[%r11], %rd19;
	ld.shared.u32 	%r110, [%r10];
$L__BB27_11:
	add.s32 	%r105, %r105, %r18;
	ld.shared.u32 	%r39, [%r105];
	setp.lt.s32 	%p10, %r39, %r110;
	@%p10 bra 	$L__BB27_13;
	st.shared.u32 	[%r10], %r39;
	add.s32 	%r92, %r106, %r23;
	ld.shared.u64 	%rd20, [%r92];
	st.shared.u64 	[%r11], %rd20;
$L__BB27_13:
	add.s32 	%r108, %r108, 4;
	add.s32 	%r107, %r107, 4;
	add.s32 	%r106, %r106, %r16;
	setp.ne.s32 	%p11, %r108, 0;
	@%p11 bra 	$L__BB27_5;
	add.s32 	%r112, %r107, 1;
$L__BB27_15:
	setp.eq.s32 	%p12, %r13, 0;
	@%p12 bra 	$L__BB27_20;
	shl.b32 	%r93, %r112, 3;
	shl.b32 	%r94, %r2, 2;
	add.s32 	%r95, %r93, %r94;
	mad.lo.s32 	%r97, %r1, %r95, %r74;
	mov.u32 	%r98, sdata_i32;
	add.s32 	%r115, %r98, %r97;
	shl.b32 	%r46, %r1, 3;
	mul.lo.s32 	%r99, %r1, %r112;
	shl.b32 	%r100, %r99, 2;
	shl.b32 	%r101, %r4, 2;
	add.s32 	%r102, %r100, %r101;
	add.s32 	%r114, %r98, %r102;
	shl.b32 	%r48, %r1, 2;
	neg.s32 	%r113, %r13;
$L__BB27_17:
	.pragma "nounroll";
	ld.shared.u32 	%r103, [%r10];
	ld.shared.u32 	%r53, [%r114];
	setp.lt.s32 	%p13, %r53, %r103;
	@%p13 bra 	$L__BB27_19;
	st.shared.u32 	[%r10], %r53;
	ld.shared.u64 	%rd21, [%r115];
	st.shared.u64 	[%r11], %rd21;
$L__BB27_19:
	add.s32 	%r115, %r115, %r46;
	add.s32 	%r114, %r114, %r48;
	add.s32 	%r113, %r113, 1;
	setp.ne.s32 	%p14, %r113, 0;
	@%p14 bra 	$L__BB27_17;
$L__BB27_20:
	ld.shared.u64 	%rd22, [%r11];
	cvt.u64.u32 	%rd23, %r6;
	mad.lo.s64 	%rd24, %rd6, %rd23, %rd1;
	cvta.to.global.u64 	%rd25, %rd3;
	shl.b64 	%rd26, %rd24, 3;
	add.s64 	%rd27, %rd25, %rd26;
	st.global.u64 	[%rd27], %rd22;
	ld.shared.u32 	%r104, [%r10];
	cvta.to.global.u64 	%rd28, %rd2;
	shl.b64 	%rd29, %rd24, 2;
	add.s64 	%rd30, %rd28, %rd29;
	st.global.u32 	[%rd30], %r104;
$L__BB27_21:
	ret;

}
	// .globl	contiguous_reduce_i64
.visible .entry contiguous_reduce_i64(
	.param .u64 .ptr .align 1 contiguous_reduce_i64_param_0,
	.param .u64 .ptr .align 1 contiguous_reduce_i64_param_1,
	.param .u64 .ptr .align 1 contiguous_reduce_i64_param_2,
	.param .u64 contiguous_reduce_i64_param_3
)
{
	.reg .pred 	%p<16>;
	.reg .b32 	%r<20>;
	.reg .b64 	%rd<64>;

	ld.param.u64 	%rd7, [contiguous_reduce_i64_param_0];
	ld.param.u64 	%rd8, [contiguous_reduce_i64_param_1];
	ld.param.u64 	%rd10, [contiguous_reduce_i64_param_2];
	ld.param.u64 	%rd9, [contiguous_reduce_i64_param_3];
	cvta.to.global.u64 	%rd1, %rd10;
	mov.u32 	%r19, %ntid.x;
	shl.b32 	%r10, %r19, 3;
	mov.u32 	%r11, sdata_i64;
	add.s32 	%r2, %r11, %r10;
	mov.u32 	%r3, %tid.x;
	mov.u32 	%r4, %ctaid.x;
	mul.lo.s32 	%r12, %r4, %r19;
	shl.b32 	%r13, %r12, 1;
	add.s32 	%r14, %r13, %r3;
	cvt.u64.u32 	%rd2, %r14;
	shl.b32 	%r15, %r3, 3;
	add.s32 	%r5, %r2, %r15;
	st.shared.u64 	[%r5], %rd2;
	add.s32 	%r6, %r11, %r15;
	mov.b64 	%rd11, -9223372036854775808;
	st.shared.u64 	[%r6], %rd11;
	add.s32 	%r16, %r14, %r19;
	cvt.u64.u32 	%rd3, %r16;
	setp.le.u64 	%p1, %rd9, %rd3;
	@%p1 bra 	$L__BB28_4;
	shl.b64 	%rd15, %rd2, 3;
	add.s64 	%rd16, %rd1, %rd15;
	ld.global.u64 	%rd4, [%rd16];
	shl.b64 	%rd17, %rd3, 3;
	add.s64 	%rd18, %rd1, %rd17;
	ld.global.u64 	%rd5, [%rd18];
	setp.lt.s64 	%p3, %rd5, %rd4;
	@%p3 bra 	$L__BB28_3;
	st.shared.u64 	[%r6], %rd5;
	st.shared.u64 	[%r5], %rd3;
	bra.uni 	$L__BB28_6;
$L__BB28_3:
	st.shared.u64 	[%r6], %rd4;
	bra.uni 	$L__BB28_6;
$L__BB28_4:
	setp.le.u64 	%p2, %rd9, %rd2;
	@%p2 bra 	$L__BB28_6;
	shl.b64 	%rd12, %rd2, 3;
	add.s64 	%rd13, %rd1, %rd12;
	ld.global.u64 	%rd14, [%rd13];
	st.shared.u64 	[%r6], %rd14;
$L__BB28_6:
	bar.sync 	0;
	setp.lt.u32 	%p4, %r19, 66;
	@%p4 bra 	$L__BB28_11;
$L__BB28_7:
	mov.u32 	%r7, %r19;
	shr.u32 	%r19, %r7, 1;
	setp.ge.u32 	%p5, %r3, %r19;
	@%p5 bra 	$L__BB28_10;
	ld.shared.u64 	%rd19, [%r6];
	shl.b32 	%r9, %r19, 3;
	add.s32 	%r17, %r6, %r9;
	ld.shared.u64 	%rd6, [%r17];
	setp.lt.s64 	%p6, %rd6, %rd19;
	@%p6 bra 	$L__BB28_10;
	st.shared.u64 	[%r6], %rd6;
	add.s32 	%r18, %r5, %r9;
	ld.shared.u64 	%rd20, [%r18];
	st.shared.u64 	[%r5], %rd20;
$L__BB28_10:
	bar.sync 	0;
	setp.gt.u32 	%p7, %r7, 131;
	@%p7 bra 	$L__BB28_7;
$L__BB28_11:
	setp.gt.u32 	%p8, %r3, 31;
	@%p8 bra 	$L__BB28_26;
	ld.volatile.shared.u64 	%rd21, [%r6];
	ld.volatile.shared.u64 	%rd22, [%r6+256];
	max.s64 	%rd23, %rd21, %rd22;
	ld.volatile.shared.u64 	%rd24, [%r6+256];
	setp.ne.s64 	%p9, %rd23, %rd24;
	@%p9 bra 	$L__BB28_14;
	ld.volatile.shared.u64 	%rd25, [%r5+256];
	st.volatile.shared.u64 	[%r5], %rd25;
	ld.volatile.shared.u64 	%rd26, [%r6+256];
	st.volatile.shared.u64 	[%r6], %rd26;
$L__BB28_14:
	ld.volatile.shared.u64 	%rd27, [%r6];
	ld.volatile.shared.u64 	%rd28, [%r6+128];
	max.s64 	%rd29, %rd27, %rd28;
	ld.volatile.shared.u64 	%rd30, [%r6+128];
	setp.ne.s64 	%p10, %rd29, %rd30;
	@%p10 bra 	$L__BB28_16;
	ld.volatile.shared.u64 	%rd31, [%r5+128];
	st.volatile.shared.u64 	[%r5], %rd31;
	ld.volatile.shared.u64 	%rd32, [%r6+128];
	st.volatile.shared.u64 	[%r6], %rd32;
$L__BB28_16:
	ld.volatile.shared.u64 	%rd33, [%r6];
	ld.volatile.shared.u64 	%rd34, [%r6+64];
	max.s64 	%rd35, %rd33, %rd34;
	ld.volatile.shared.u64 	%rd36, [%r6+64];
	setp.ne.s64 	%p11, %rd35, %rd36;
	@%p11 bra 	$L__BB28_18;
	ld.volatile.shared.u64 	%rd37, [%r5+64];
	st.volatile.shared.u64 	[%r5], %rd37;
	ld.volatile.shared.u64 	%rd38, [%r6+64];
	st.volatile.shared.u64 	[%r6], %rd38;
$L__BB28_18:
	ld.volatile.shared.u64 	%rd39, [%r6];
	ld.volatile.shared.u64 	%rd40, [%r6+32];
	max.s64 	%rd41, %rd39, %rd40;
	ld.volatile.shared.u64 	%rd42, [%r6+32];
	setp.ne.s64 	%p12, %rd41, %rd42;
	@%p12 bra 	$L__BB28_20;
	ld.volatile.shared.u64 	%rd43, [%r5+32];
	st.volatile.shared.u64 	[%r5], %rd43;
	ld.volatile.shared.u64 	%rd44, [%r6+32];
	st.volatile.shared.u64 	[%r6], %rd44;
$L__BB28_20:
	ld.volatile.shared.u64 	%rd45, [%r6];
	ld.volatile.shared.u64 	%rd46, [%r6+16];
	max.s64 	%rd47, %rd45, %rd46;
	ld.volatile.shared.u64 	%rd48, [%r6+16];
	setp.ne.s64 	%p13, %rd47, %rd48;
	@%p13 bra 	$L__BB28_22;
	ld.volatile.shared.u64 	%rd49, [%r5+16];
	st.volatile.shared.u64 	[%r5], %rd49;
	ld.volatile.shared.u64 	%rd50, [%r6+16];
	st.volatile.shared.u64 	[%r6], %rd50;
$L__BB28_22:
	ld.volatile.shared.u64 	%rd51, [%r6];
	ld.volatile.shared.u64 	%rd52, [%r6+8];
	max.s64 	%rd53, %rd51, %rd52;
	ld.volatile.shared.u64 	%rd54, [%r6+8];
	setp.ne.s64 	%p14, %rd53, %rd54;
	@%p14 bra 	$L__BB28_24;
	ld.volatile.shared.u64 	%rd55, [%r5+8];
	st.volatile.shared.u64 	[%r5], %rd55;
	ld.volatile.shared.u64 	%rd56, [%r6+8];
	st.volatile.shared.u64 	[%r6], %rd56;
$L__BB28_24:
	setp.ne.s32 	%p15, %r3, 0;
	@%p15 bra 	$L__BB28_26;
	ld.shared.u64 	%rd57, [sdata_i64];
	cvta.to.global.u64 	%rd58, %rd7;
	mul.wide.u32 	%rd59, %r4, 8;
	add.s64 	%rd60, %rd58, %rd59;
	st.global.u64 	[%rd60], %rd57;
	ld.shared.u64 	%rd61, [%r2];
	cvta.to.global.u64 	%rd62, %rd8;
	add.s64 	%rd63, %rd62, %rd59;
	st.global.u64 	[%rd63], %rd61;
$L__BB28_26:
	ret;

}
	// .globl	contiguous_reduce2_i64
.visible .entry contiguous_reduce2_i64(
	.param .u64 .ptr .align 1 contiguous_reduce2_i64_param_0,
	.param .u64 .ptr .align 1 contiguous_reduce2_i64_param_1,
	.param .u64 .ptr .align 1 contiguous_reduce2_i64_param_2,
	.param .u64 .ptr .align 1 contiguous_reduce2_i64_param_3,
	.param .u64 contiguous_reduce2_i64_param_4
)
{
	.reg .pred 	%p<16>;
	.reg .b32 	%r<20>;
	.reg .b64 	%rd<74>;

	ld.param.u64 	%rd8, [contiguous_reduce2_i64_param_0];
	ld.param.u64 	%rd9, [contiguous_reduce2_i64_param_1];
	ld.param.u64 	%rd11, [contiguous_reduce2_i64_param_2];
	ld.param.u64 	%rd12, [contiguous_reduce2_i64_param_3];
	ld.param.u64 	%rd10, [contiguous_reduce2_i64_param_4];
	cvta.to.global.u64 	%rd1, %rd12;
	cvta.to.global.u64 	%rd2, %rd11;
	mov.u32 	%r19, %ntid.x;
	shl.b32 	%r11, %r19, 3;
	mov.u32 	%r12, sdata_i64;
	add.s32 	%r2, %r12, %r11;
	mov.u32 	%r3, %tid.x;
	mov.u32 	%r4, %ctaid.x;
	mul.lo.s32 	%r13, %r4, %r19;
	shl.b32 	%r14, %r13, 1;
	add.s32 	%r5, %r14, %r3;
	shl.b32 	%r15, %r3, 3;
	add.s32 	%r6, %r2, %r15;
	mov.b64 	%rd13, -9223372036854775808;
	st.shared.u64 	[%r6], %rd13;
	add.s32 	%r7, %r12, %r15;
	st.shared.u64 	[%r7], %rd13;
	add.s32 	%r16, %r5, %r19;
	cvt.u64.u32 	%rd3, %r16;
	setp.le.u64 	%p1, %rd10, %rd3;
	@%p1 bra 	$L__BB29_4;
	mul.wide.u32 	%rd19, %r5, 8;
	add.s64 	%rd20, %rd2, %rd19;
	ld.global.u64 	%rd4, [%rd20];
	shl.b64 	%rd21, %rd3, 3;
	add.s64 	%rd22, %rd2, %rd21;
	ld.global.u64 	%rd5, [%rd22];
	setp.lt.s64 	%p3, %rd5, %rd4;
	@%p3 bra 	$L__BB29_3;
	st.shared.u64 	[%r7], %rd5;
	add.s64 	%rd24, %rd1, %rd21;
	ld.global.u64 	%rd25, [%rd24];
	st.shared.u64 	[%r6], %rd25;
	bra.uni 	$L__BB29_6;
$L__BB29_3:
	st.shared.u64 	[%r7], %rd4;
	add.s64 	%rd27, %rd1, %rd19;
	ld.global.u64 	%rd28, [%rd27];
	st.shared.u64 	[%r6], %rd28;
	bra.uni 	$L__BB29_6;
$L__BB29_4:
	cvt.u64.u32 	%rd6, %r5;
	setp.le.u64 	%p2, %rd10, %rd6;
	@%p2 bra 	$L__BB29_6;
	shl.b64 	%rd14, %rd6, 3;
	add.s64 	%rd15, %rd2, %rd14;
	ld.global.u64 	%rd16, [%rd15];
	st.shared.u64 	[%r7], %rd16;
	add.s64 	%rd17, %rd1, %rd14;
	ld.global.u64 	%rd18, [%rd17];
	st.shared.u64 	[%r6], %rd18;
$L__BB29_6:
	bar.sync 	0;
	setp.lt.u32 	%p4, %r19, 66;
	@%p4 bra 	$L__BB29_11;
$L__BB29_7:
	mov.u32 	%r8, %r19;
	shr.u32 	%r19, %r8, 1;
	setp.ge.u32 	%p5, %r3, %r19;
	@%p5 bra 	$L__BB29_10;
	ld.shared.u64 	%rd29, [%r7];
	shl.b32 	%r10, %r19, 3;
	add.s32 	%r17, %r7, %r10;
	ld.shared.u64 	%rd7, [%r17];
	setp.lt.s64 	%p6, %rd7, %rd29;
	@%p6 bra 	$L__BB29_10;
	st.shared.u64 	[%r7], %rd7;
	add.s32 	%r18, %r6, %r10;
	ld.shared.u64 	%rd30, [%r18];
	st.shared.u64 	[%r6], %rd30;
$L__BB29_10:
	bar.sync 	0;
	setp.gt.u32 	%p7, %r8, 131;
	@%p7 bra 	$L__BB29_7;
$L__BB29_11:
	setp.gt.u32 	%p8, %r3, 31;
	@%p8 bra 	$L__BB29_26;
	ld.volatile.shared.u64 	%rd31, [%r7];
	ld.volatile.shared.u64 	%rd32, [%r7+256];
	max.s64 	%rd33, %rd31, %rd32;
	ld.volatile.shared.u64 	%rd34, [%r7+256];
	setp.ne.s64 	%p9, %rd33, %rd34;
	@%p9 bra 	$L__BB29_14;
	ld.volatile.shared.u64 	%rd35, [%r6+256];
	st.volatile.shared.u64 	[%r6], %rd35;
	ld.volatile.shared.u64 	%rd36, [%r7+256];
	st.volatile.shared.u64 	[%r7], %rd36;
$L__BB29_14:
	ld.volatile.shared.u64 	%rd37, [%r7];
	ld.volatile.shared.u64 	%rd38, [%r7+128];
	max.s64 	%rd39, %rd37, %rd38;
	ld.volatile.shared.u64 	%rd40, [%r7+128];
	setp.ne.s64 	%p10, %rd39, %rd40;
	@%p10 bra 	$L__BB29_16;
	ld.volatile.shared.u64 	%rd41, [%r6+128];
	st.volatile.shared.u64 	[%r6], %rd41;
	ld.volatile.shared.u64 	%rd42, [%r7+128];
	st.volatile.shared.u64 	[%r7], %rd42;
$L__BB29_16:
	ld.volatile.shared.u64 	%rd43, [%r7];
	ld.volatile.shared.u64 	%rd44, [%r7+64];
	max.s64 	%rd45, %rd43, %rd44;
	ld.volatile.shared.u64 	%rd46, [%r7+64];
	setp.ne.s64 	%p11, %rd45, %rd46;
	@%p11 bra 	$L__BB29_18;
	ld.volatile.shared.u64 	%rd47, [%r6+64];
	st.volatile.shared.u64 	[%r6], %rd47;
	ld.volatile.shared.u64 	%rd48, [%r7+64];
	st.volatile.shared.u64 	[%r7], %rd48;
$L__BB29_18:
	ld.volatile.shared.u64 	%rd49, [%r7];
	ld.volatile.shared.u64 	%rd50, [%r7+32];
	max.s64 	%rd51, %rd49, %rd50;
	ld.volatile.shared.u64 	%rd52, [%r7+32];
	setp.ne.s64 	%p12, %rd51, %rd52;
	@%p12 bra 	$L__BB29_20;
	ld.volatile.shared.u64 	%rd53, [%r6+32];
	st.volatile.shared.u64 	[%r6], %rd53;
	ld.volatile.shared.u64 	%rd54, [%r7+32];
	st.volatile.shared.u64 	[%r7], %rd54;
$L__BB29_20:
	ld.volatile.shared.u64 	%rd55, [%r7];
	ld.volatile.shared.u64 	%rd56, [%r7+16];
	max.s64 	%rd57, %rd55, %rd56;
	ld.volatile.shared.u64 	%rd58, [%r7+16];
	setp.ne.s64 	%p13, %rd57, %rd58;
	@%p13 bra 	$L__BB29_22;
	ld.volatile.shared.u64 	%rd59, [%r6+16];
	st.volatile.shared.u64 	[%r6], %rd59;
	ld.volatile.shared.u64 	%rd60, [%r7+16];
	st.volatile.shared.u64 	[%r7], %rd60;
$L__BB29_22:
	ld.volatile.shared.u64 	%rd61, [%r7];
	ld.volatile.shared.u64 	%rd62, [%r7+8];
	max.s64 	%rd63, %rd61, %rd62;
	ld.volatile.shared.u64 	%rd64, [%r7+8];
	setp.ne.s64 	%p14, %rd63, %rd64;
	@%p14 bra 	$L__BB29_24;
	ld.volatile.shared.u64 	%rd65, [%r6+8];
	st.volatile.shared.u64 	[%r6], %rd65;
	ld.volatile.shared.u64 	%rd66, [%r7+8];
	st.volatile.shared.u64 	[%r7], %rd66;
$L__BB29_24:
	setp.ne.s32 	%p15, %r3, 0;
	@%p15 bra 	$L__BB29_26;
	ld.shared.u64 	%rd67, [sdata_i64];
	cvta.to.global.u64 	%rd68, %rd8;
	mul.wide.u32 	%rd69, %r4, 8;
	add.s64 	%rd70, %rd68, %rd69;
	st.global.u64 	[%rd70], %rd67;
	ld.shared.u64 	%rd71, [%r2];
	cvta.to.global.u64 	%rd72, %rd9;
	add.s64 	%rd73, %rd72, %rd69;
	st.global.u64 	[%rd73], %rd71;
$L__BB29_26:
	ret;

}
	// .globl	uncontiguous_reduce_i64
.visible .entry uncontiguous_reduce_i64(
	.param .u64 .ptr .align 1 uncontiguous_reduce_i64_param_0,
	.param .u64 .ptr .align 1 uncontiguous_reduce_i64_param_1,
	.param .u64 .ptr .align 1 uncontiguous_reduce_i64_param_2,
	.param .u64 .ptr .align 1 uncontiguous_reduce_i64_param_3,
	.param .u64 .ptr .align 1 uncontiguous_reduce_i64_param_4,
	.param .u64 uncontiguous_reduce_i64_param_5,
	.param .u64 uncontiguous_reduce_i64_param_6
)
{
	.reg .pred 	%p<60>;
	.reg .b32 	%r<218>;
	.reg .b64 	%rd<609>;

	ld.param.u64 	%rd264, [uncontiguous_reduce_i64_param_2];
	ld.param.u64 	%rd267, [uncontiguous_reduce_i64_param_3];
	ld.param.u64 	%rd268, [uncontiguous_reduce_i64_param_4];
	ld.param.u64 	%rd265, [uncontiguous_reduce_i64_param_5];
	ld.param.u64 	%rd266, [uncontiguous_reduce_i64_param_6];
	cvta.to.global.u64 	%rd1, %rd268;
	cvta.to.global.u64 	%rd2, %rd267;
	cvta.to.global.u64 	%rd3, %rd264;
	mov.u32 	%r217, %ntid.x;
	shl.b32 	%r52, %r217, 3;
	mov.u32 	%r53, sdata_i64;
	add.s32 	%r2, %r53, %r52;
	mov.u32 	%r3, %tid.x;
	mov.u32 	%r4, %ctaid.x;
	mul.lo.s32 	%r54, %r4, %r217;
	shl.b32 	%r55, %r54, 1;
	add.s32 	%r56, %r55, %r3;
	shl.b32 	%r57, %r3, 3;
	add.s32 	%r5, %r53, %r57;
	mov.b64 	%rd269, -9223372036854775808;
	st.shared.u64 	[%r5], %rd269;
	cvt.u64.u32 	%rd549, %r56;
	add.s32 	%r6, %r2, %r57;
	st.shared.u64 	[%r6], %rd549;
	add.s32 	%r58, %r56, %r217;
	cvt.u64.u32 	%rd5, %r58;
	setp.le.u64 	%p1, %rd266, %rd5;
	@%p1 bra 	$L__BB30_56;
	cvt.u32.u64 	%r7, %rd265;
	add.s32 	%r211, %r7, -1;
	setp.lt.s32 	%p27, %r211, 0;
	mov.b64 	%rd566, 0;
	mov.u64 	%rd567, %rd566;
	@%p27 bra 	$L__BB30_53;
	setp.lt.u32 	%p28, %r211, 3;
	mov.b64 	%rd567, 0;
	mov.u64 	%rd566, %rd567;
	mov.u64 	%rd562, %rd5;
	@%p28 bra 	$L__BB30_30;
	add.s32 	%r209, %r7, -2;
	and.b32  	%r134, %r7, -4;
	neg.s32 	%r208, %r134;
	mov.b64 	%rd567, 0;
	mov.u64 	%rd562, %rd5;
$L__BB30_4:
	.pragma "nounroll";
	add.s32 	%r13, %r209, 1;
	mul.wide.u32 	%rd402, %r13, 8;
	add.s64 	%rd403, %rd2, %rd402;
	ld.global.u64 	%rd10, [%rd403];
	or.b64  	%rd404, %rd549, %rd10;
	and.b64  	%rd405, %rd404, -4294967296;
	setp.ne.s64 	%p29, %rd405, 0;
	@%p29 bra 	$L__BB30_6;
	cvt.u32.u64 	%r135, %rd10;
	cvt.u32.u64 	%r136, %rd549;
	div.u32 	%r137, %r136, %r135;
	mul.lo.s32 	%r138, %r137, %r135;
	sub.s32 	%r139, %r136, %r138;
	cvt.u64.u32 	%rd528, %r137;
	cvt.u64.u32 	%rd529, %r139;
	bra.uni 	$L__BB30_7;
$L__BB30_6:
	div.s64 	%rd528, %rd549, %rd10;
	mul.lo.s64 	%rd406, %rd528, %rd10;
	sub.s64 	%rd529, %rd549, %rd406;
$L__BB30_7:
	mul.wide.u32 	%rd407, %r13, 8;
	add.s64 	%rd408, %rd1, %rd407;
	ld.global.u64 	%rd17, [%rd408];
	mad.lo.s64 	%rd18, %rd17, %rd529, %rd566;
	or.b64  	%rd409, %rd562, %rd10;
	and.b64  	%rd410, %rd409, -4294967296;
	setp.ne.s64 	%p30, %rd410, 0;
	@%p30 bra 	$L__BB30_9;
	cvt.u32.u64 	%r140, %rd10;
	cvt.u32.u64 	%r141, %rd562;
	div.u32 	%r142, %r141, %r140;
	mul.lo.s32 	%r143, %r142, %r140;
	sub.s32 	%r144, %r141, %r143;
	cvt.u64.u32 	%rd530, %r142;
	cvt.u64.u32 	%rd531, %r144;
	bra.uni 	$L__BB30_10;
$L__BB30_9:
	div.s64 	%rd530, %rd562, %rd10;
	mul.lo.s64 	%rd411, %rd530, %rd10;
	sub.s64 	%rd531, %rd562, %rd411;
$L__BB30_10:
	mad.lo.s64 	%rd25, %rd531, %rd17, %rd567;
	mul.wide.u32 	%rd412, %r209, 8;
	add.s64 	%rd413, %rd2, %rd412;
	ld.global.u64 	%rd26, [%rd413];
	or.b64  	%rd414, %rd528, %rd26;
	and.b64  	%rd415, %rd414, -4294967296;
	setp.ne.s64 	%p31, %rd415, 0;
	@%p31 bra 	$L__BB30_12;
	cvt.u32.u64 	%r145, %rd26;
	cvt.u32.u64 	%r146, %rd528;
	div.u32 	%r147, %r146, %r145;
	mul.lo.s32 	%r148, %r147, %r145;
	sub.s32 	%r149, %r146, %r148;
	cvt.u64.u32 	%rd532, %r147;
	cvt.u64.u32 	%rd533, %r149;
	bra.uni 	$L__BB30_13;
$L__BB30_12:
	div.s64 	%rd532, %rd528, %rd26;
	mul.lo.s64 	%rd416, %rd532, %rd26;
	sub.s64 	%rd533, %rd528, %rd416;
$L__BB30_13:
	mul.wide.u32 	%rd417, %r209, 8;
	add.s64 	%rd418, %rd1, %rd417;
	ld.global.u64 	%rd33, [%rd418];
	mad.lo.s64 	%rd34, %rd33, %rd533, %rd18;
	or.b64  	%rd419, %rd530, %rd26;
	and.b64  	%rd420, %rd419, -4294967296;
	setp.ne.s64 	%p32, %rd420, 0;
	@%p32 bra 	$L__BB30_15;
	cvt.u32.u64 	%r150, %rd26;
	cvt.u32.u64 	%r151, %rd530;
	div.u32 	%r152, %r151, %r150;
	mul.lo.s32 	%r153, %r152, %r150;
	sub.s32 	%r154, %r151, %r153;
	cvt.u64.u32 	%rd534, %r152;
	cvt.u64.u32 	%rd535, %r154;
	bra.uni 	$L__BB30_16;
$L__BB30_15:
	div.s64 	%rd534, %rd530, %rd26;
	mul.lo.s64 	%rd421, %rd534, %rd26;
	sub.s64 	%rd535, %rd530, %rd421;
$L__BB30_16:
	mad.lo.s64 	%rd41, %rd535, %rd33, %rd25;
	add.s32 	%r14, %r209, -1;
	mul.wide.u32 	%rd422, %r14, 8;
	add.s64 	%rd423, %rd2, %rd422;
	ld.global.u64 	%rd42, [%rd423];
	or.b64  	%rd424, %rd532, %rd42;
	and.b64  	%rd425, %rd424, -4294967296;
	setp.ne.s64 	%p33, %rd425, 0;
	@%p33 bra 	$L__BB30_18;
	cvt.u32.u64 	%r155, %rd42;
	cvt.u32.u64 	%r156, %rd532;
	div.u32 	%r157, %r156, %r155;
	mul.lo.s32 	%r158, %r157, %r155;
	sub.s32 	%r159, %r156, %r158;
	cvt.u64.u32 	%rd536, %r157;
	cvt.u64.u32 	%rd537, %r159;
	bra.uni 	$L__BB30_19;
$L__BB30_18:
	div.s64 	%rd536, %rd532, %rd42;
	mul.lo.s64 	%rd426, %rd536, %rd42;
	sub.s64 	%rd537, %rd532, %rd426;
$L__BB30_19:
	mul.wide.u32 	%rd427, %r14, 8;
	add.s64 	%rd428, %rd1, %rd427;
	ld.global.u64 	%rd49, [%rd428];
	mad.lo.s64 	%rd50, %rd49, %rd537, %rd34;
	or.b64  	%rd429, %rd534, %rd42;
	and.b64  	%rd430, %rd429, -4294967296;
	setp.ne.s64 	%p34, %rd430, 0;
	@%p34 bra 	$L__BB30_21;
	cvt.u32.u64 	%r160, %rd42;
	cvt.u32.u64 	%r161, %rd534;
	div.u32 	%r162, %r161, %r160;
	mul.lo.s32 	%r163, %r162, %r160;
	sub.s32 	%r164, %r161, %r163;
	cvt.u64.u32 	%rd538, %r162;
	cvt.u64.u32 	%rd539, %r164;
	bra.uni 	$L__BB30_22;
$L__BB30_21:
	div.s64 	%rd538, %rd534, %rd42;
	mul.lo.s64 	%rd431, %rd538, %rd42;
	sub.s64 	%rd539, %rd534, %rd431;
$L__BB30_22:
	mad.lo.s64 	%rd57, %rd539, %rd49, %rd41;
	add.s32 	%r165, %r209, -2;
	mul.wide.u32 	%rd432, %r165, 8;
	add.s64 	%rd433, %rd2, %rd432;
	ld.global.u64 	%rd58, [%rd433];
	or.b64  	%rd434, %rd536, %rd58;
	and.b64  	%rd435, %rd434, -4294967296;
	setp.ne.s64 	%p35, %rd435, 0;
	@%p35 bra 	$L__BB30_24;
	cvt.u32.u64 	%r166, %rd58;
	cvt.u32.u64 	%r167, %rd536;
	div.u32 	%r168, %r167, %r166;
	mul.lo.s32 	%r169, %r168, %r166;
	sub.s32 	%r170, %r167, %r169;
	cvt.u64.u32 	%rd549, %r168;
	cvt.u64.u32 	%rd541, %r170;
	bra.uni 	$L__BB30_25;
$L__BB30_24:
	div.s64 	%rd549, %rd536, %rd58;
	mul.lo.s64 	%rd436, %rd549, %rd58;
	sub.s64 	%rd541, %rd536, %rd436;
$L__BB30_25:
	mul.wide.u32 	%rd437, %r165, 8;
	add.s64 	%rd438, %rd1, %rd437;
	ld.global.u64 	%rd65, [%rd438];
	mad.lo.s64 	%rd566, %rd65, %rd541, %rd50;
	or.b64  	%rd439, %rd538, %rd58;
	and.b64  	%rd440, %rd439, -4294967296;
	setp.ne.s64 	%p36, %rd440, 0;
	@%p36 bra 	$L__BB30_27;
	cvt.u32.u64 	%r172, %rd58;
	cvt.u32.u64 	%r173, %rd538;
	div.u32 	%r174, %r173, %r172;
	mul.lo.s32 	%r175, %r174, %r172;
	sub.s32 	%r176, %r173, %r175;
	cvt.u64.u32 	%rd562, %r174;
	cvt.u64.u32 	%rd543, %r176;
	bra.uni 	$L__BB30_28;
$L__BB30_27:
	div.s64 	%rd562, %rd538, %rd58;
	mul.lo.s64 	%rd441, %rd562, %rd58;
	sub.s64 	%rd543, %rd538, %rd441;
$L__BB30_28:
	mad.lo.s64 	%rd567, %rd543, %rd65, %rd57;
	add.s32 	%r209, %r209, -4;
	add.s32 	%r208, %r208, 4;
	setp.ne.s32 	%p37, %r208, 0;
	@%p37 bra 	$L__BB30_4;
	add.s32 	%r211, %r209, 1;
$L__BB30_30:
	and.b32  	%r177, %r7, 3;
	setp.eq.s32 	%p38, %r177, 0;
	@%p38 bra 	$L__BB30_53;
	setp.eq.s32 	%p39, %r177, 1;
	@%p39 bra 	$L__BB30_45;
	mul.wide.u32 	%rd443, %r211, 8;
	add.s64 	%rd444, %rd2, %rd443;
	ld.global.u64 	%rd80, [%rd444];
	or.b64  	%rd445, %rd549, %rd80;
	and.b64  	%rd446, %rd445, -4294967296;
	setp.ne.s64 	%p40, %rd446, 0;
	@%p40 bra 	$L__BB30_34;
	cvt.u32.u64 	%r179, %rd80;
	cvt.u32.u64 	%r180, %rd549;
	div.u32 	%r181, %r180, %r179;
	mul.lo.s32 	%r182, %r181, %r179;
	sub.s32 	%r183, %r180, %r182;
	cvt.u64.u32 	%rd550, %r181;
	cvt.u64.u32 	%rd551, %r183;
	bra.uni 	$L__BB30_35;
$L__BB30_34:
	div.s64 	%rd550, %rd549, %rd80;
	mul.lo.s64 	%rd447, %rd550, %rd80;
	sub.s64 	%rd551, %rd549, %rd447;
$L__BB30_35:
	add.s64 	%rd449, %rd1, %rd443;
	ld.global.u64 	%rd87, [%rd449];
	mad.lo.s64 	%rd88, %rd87, %rd551, %rd566;
	or.b64  	%rd450, %rd562, %rd80;
	and.b64  	%rd451, %rd450, -4294967296;
	setp.ne.s64 	%p41, %rd451, 0;
	@%p41 bra 	$L__BB30_37;
	cvt.u32.u64 	%r184, %rd80;
	cvt.u32.u64 	%r185, %rd562;
	div.u32 	%r186, %r185, %r184;
	mul.lo.s32 	%r187, %r186, %r184;
	sub.s32 	%r188, %r185, %r187;
	cvt.u64.u32 	%rd552, %r186;
	cvt.u64.u32 	%rd553, %r188;
	bra.uni 	$L__BB30_38;
$L__BB30_37:
	div.s64 	%rd552, %rd562, %rd80;
	mul.lo.s64 	%rd452, %rd552, %rd80;
	sub.s64 	%rd553, %rd562, %rd452;
$L__BB30_38:
	mad.lo.s64 	%rd95, %rd553, %rd87, %rd567;
	add.s32 	%r19, %r211, -1;
	mul.wide.u32 	%rd453, %r19, 8;
	add.s64 	%rd454, %rd2, %rd453;
	ld.global.u64 	%rd96, [%rd454];
	or.b64  	%rd455, %rd550, %rd96;
	and.b64  	%rd456, %rd455, -4294967296;
	setp.ne.s64 	%p42, %rd456, 0;
	@%p42 bra 	$L__BB30_40;
	cvt.u32.u64 	%r189, %rd96;
	cvt.u32.u64 	%r190, %rd550;
	div.u32 	%r191, %r190, %r189;
	mul.lo.s32 	%r192, %r191, %r189;
	sub.s32 	%r193, %r190, %r192;
	cvt.u64.u32 	%rd549, %r191;
	cvt.u64.u32 	%rd555, %r193;
	bra.uni 	$L__BB30_41;
$L__BB30_40:
	div.s64 	%rd549, %rd550, %rd96;
	mul.lo.s64 	%rd457, %rd549, %rd96;
	sub.s64 	%rd555, %rd550, %rd457;
$L__BB30_41:
	add.s64 	%rd459, %rd1, %rd453;
	ld.global.u64 	%rd103, [%rd459];
	mad.lo.s64 	%rd566, %rd103, %rd555, %rd88;
	or.b64  	%rd460, %rd552, %rd96;
	and.b64  	%rd461, %rd460, -4294967296;
	setp.ne.s64 	%p43, %rd461, 0;
	@%p43 bra 	$L__BB30_43;
	cvt.u32.u64 	%r194, %rd96;
	cvt.u32.u64 	%r195, %rd552;
	div.u32 	%r196, %r195, %r194;
	mul.lo.s32 	%r197, %r196, %r194;
	sub.s32 	%r198, %r195, %r197;
	cvt.u64.u32 	%rd562, %r196;
	cvt.u64.u32 	%rd557, %r198;
	bra.uni 	$L__BB30_44;
$L__BB30_43:
	div.s64 	%rd562, %rd552, %rd96;
	mul.lo.s64 	%rd462, %rd562, %rd96;
	sub.s64 	%rd557, %rd552, %rd462;
$L__BB30_44:
	mad.lo.s64 	%rd567, %rd557, %rd103, %rd95;
	add.s32 	%r211, %r211, -2;
$L__BB30_45:
	and.b32  	%r199, %r7, 1;
	setp.eq.b32 	%p44, %r199, 1;
	not.pred 	%p45, %p44;
	@%p45 bra 	$L__BB30_53;
	mul.wide.u32 	%rd463, %r211, 8;
	add.s64 	%rd464, %rd2, %rd463;
	ld.global.u64 	%rd118, [%rd464];
	or.b64  	%rd465, %rd549, %rd118;
	and.b64  	%rd466, %rd465, -4294967296;
	setp.ne.s64 	%p46, %rd466, 0;
	@%p46 bra 	$L__BB30_48;
	cvt.u32.u64 	%r200, %rd118;
	cvt.u32.u64 	%r201, %rd549;
	rem.u32 	%r202, %r201, %r200;
	cvt.u64.u32 	%rd564, %r202;
	bra.uni 	$L__BB30_49;
$L__BB30_48:
	rem.s64 	%rd564, %rd549, %rd118;
$L__BB30_49:
	add.s64 	%rd468, %rd1, %rd463;
	ld.global.u64 	%rd122, [%rd468];
	mad.lo.s64 	%rd566, %rd122, %rd564, %rd566;
	or.b64  	%rd469, %rd562, %rd118;
	and.b64  	%rd470, %rd469, -4294967296;
	setp.ne.s64 	%p47, %rd470, 0;
	@%p47 bra 	$L__BB30_51;
	cvt.u32.u64 	%r203, %rd118;
	cvt.u32.u64 	%r204, %rd562;
	rem.u32 	%r205, %r204, %r203;
	cvt.u64.u32 	%rd565, %r205;
	bra.uni 	$L__BB30_52;
$L__BB30_51:
	rem.s64 	%rd565, %rd562, %rd118;
$L__BB30_52:
	mad.lo.s64 	%rd567, %rd565, %rd122, %rd567;
$L__BB30_53:
	ld.param.u64 	%rd523, [uncontiguous_reduce_i64_param_2];
	cvta.to.global.u64 	%rd471, %rd523;
	shl.b64 	%rd472, %rd566, 3;
	add.s64 	%rd473, %rd471, %rd472;
	ld.global.u64 	%rd130, [%rd473];
	shl.b64 	%rd474, %rd567, 3;
	add.s64 	%rd475, %rd471, %rd474;
	ld.global.u64 	%rd131, [%rd475];
	setp.lt.s64 	%p48, %rd131, %rd130;
	@%p48 bra 	$L__BB30_55;
	st.shared.u64 	[%r5], %rd131;
	st.shared.u64 	[%r6], %rd5;
	bra.uni 	$L__BB30_116;
$L__BB30_55:
	st.shared.u64 	[%r5], %rd130;
	bra.uni 	$L__BB30_116;
$L__BB30_56:
	setp.le.u64 	%p2, %rd266, %rd549;
	@%p2 bra 	$L__BB30_116;
	cvt.u32.u64 	%r22, %rd265;
	add.s32 	%r215, %r22, -1;
	setp.lt.s32 	%p3, %r215, 0;
	mov.b64 	%rd608, 0;
	@%p3 bra 	$L__BB30_115;
	and.b32  	%r24, %r22, 7;
	setp.lt.u32 	%p4, %r215, 7;
	mov.b64 	%rd608, 0;
	@%p4 bra 	$L__BB30_86;
	add.s32 	%r213, %r22, -4;
	and.b32  	%r59, %r22, -8;
	neg.s32 	%r212, %r59;
	mov.b64 	%rd608, 0;
$L__BB30_60:
	.pragma "nounroll";
	add.s32 	%r29, %r213, 3;
	mul.wide.u32 	%rd274, %r29, 8;
	add.s64 	%rd275, %rd2, %rd274;
	ld.global.u64 	%rd134, [%rd275];
	or.b64  	%rd276, %rd549, %rd134;
	and.b64  	%rd277, %rd276, -4294967296;
	setp.ne.s64 	%p5, %rd277, 0;
	@%p5 bra 	$L__BB30_62;
	cvt.u32.u64 	%r60, %rd134;
	cvt.u32.u64 	%r61, %rd549;
	div.u32 	%r62, %r61, %r60;
	mul.lo.s32 	%r63, %r62, %r60;
	sub.s32 	%r64, %r61, %r63;
	cvt.u64.u32 	%rd570, %r62;
	cvt.u64.u32 	%rd571, %r64;
	bra.uni 	$L__BB30_63;
$L__BB30_62:
	div.s64 	%rd570, %rd549, %rd134;
	mul.lo.s64 	%rd278, %rd570, %rd134;
	sub.s64 	%rd571, %rd549, %rd278;
$L__BB30_63:
	add.s64 	%rd280, %rd1, %rd274;
	ld.global.u64 	%rd281, [%rd280];
	mad.lo.s64 	%rd141, %rd281, %rd571, %rd608;
	add.s32 	%r30, %r213, 2;
	mul.wide.u32 	%rd282, %r30, 8;
	add.s64 	%rd283, %rd2, %rd282;
	ld.global.u64 	%rd142, [%rd283];
	or.b64  	%rd284, %rd570, %rd142;
	and.b64  	%rd285, %rd284, -4294967296;
	setp.ne.s64 	%p6, %rd285, 0;
	@%p6 bra 	$L__BB30_65;
	cvt.u32.u64 	%r65, %rd142;
	cvt.u32.u64 	%r66, %rd570;
	div.u32 	%r67, %r66, %r65;
	mul.lo.s32 	%r68, %r67, %r65;
	sub.s32 	%r69, %r66, %r68;
	cvt.u64.u32 	%rd572, %r67;
	cvt.u64.u32 	%rd573, %r69;
	bra.uni 	$L__BB30_66;
$L__BB30_65:
	div.s64 	%rd572, %rd570, %rd142;
	mul.lo.s64 	%rd286, %rd572, %rd142;
	sub.s64 	%rd573, %rd570, %rd286;
$L__BB30_66:
	add.s64 	%rd288, %rd1, %rd282;
	ld.global.u64 	%rd289, [%rd288];
	mad.lo.s64 	%rd149, %rd289, %rd573, %rd141;
	add.s32 	%r31, %r213, 1;
	mul.wide.u32 	%rd290, %r31, 8;
	add.s64 	%rd291, %rd2, %rd290;
	ld.global.u64 	%rd150, [%rd291];
	or.b64  	%rd292, %rd572, %rd150;
	and.b64  	%rd293, %rd292, -4294967296;
	setp.ne.s64 	%p7, %rd293, 0;
	@%p7 bra 	$L__BB30_68;
	cvt.u32.u64 	%r70, %rd150;
	cvt.u32.u64 	%r71, %rd572;
	div.u32 	%r72, %r71, %r70;
	mul.lo.s32 	%r73, %r72, %r70;
	sub.s32 	%r74, %r71, %r73;
	cvt.u64.u32 	%rd574, %r72;
	cvt.u64.u32 	%rd575, %r74;
	bra.uni 	$L__BB30_69;
$L__BB30_68:
	div.s64 	%rd574, %rd572, %rd150;
	mul.lo.s64 	%rd294, %rd574, %rd150;
	sub.s64 	%rd575, %rd572, %rd294;
$L__BB30_69:
	add.s64 	%rd296, %rd1, %rd290;
	ld.global.u64 	%rd297, [%rd296];
	mad.lo.s64 	%rd157, %rd297, %rd575, %rd149;
	add.s32 	%r32, %r213, -4;
	mul.wide.u32 	%rd298, %r213, 8;
	add.s64 	%rd299, %rd2, %rd298;
	ld.global.u64 	%rd158, [%rd299];
	or.b64  	%rd300, %rd574, %rd158;
	and.b64  	%rd301, %rd300, -4294967296;
	setp.ne.s64 	%p8, %rd301, 0;
	@%p8 bra 	$L__BB30_71;
	cvt.u32.u64 	%r75, %rd158;
	cvt.u32.u64 	%r76, %rd574;
	div.u32 	%r77, %r76, %r75;
	mul.lo.s32 	%r78, %r77, %r75;
	sub.s32 	%r79, %r76, %r78;
	cvt.u64.u32 	%rd576, %r77;
	cvt.u64.u32 	%rd577, %r79;
	bra.uni 	$L__BB30_72;
$L__BB30_71:
	div.s64 	%rd576, %rd574, %rd158;
	mul.lo.s64 	%rd302, %rd576, %rd158;
	sub.s64 	%rd577, %rd574, %rd302;
$L__BB30_72:
	add.s64 	%rd304, %rd1, %rd298;
	ld.global.u64 	%rd305, [%rd304];
	mad.lo.s64 	%rd165, %rd305, %rd577, %rd157;
	add.s32 	%r33, %r213, -1;
	mul.wide.u32 	%rd306, %r33, 8;
	add.s64 	%rd307, %rd2, %rd306;
	ld.global.u64 	%rd166, [%rd307];
	or.b64  	%rd308, %rd576, %rd166;
	and.b64  	%rd309, %rd308, -4294967296;
	setp.ne.s64 	%p9, %rd309, 0;
	@%p9 bra 	$L__BB30_74;
	cvt.u32.u64 	%r80, %rd166;
	cvt.u32.u64 	%r81, %rd576;
	div.u32 	%r82, %r81, %r80;
	mul.lo.s32 	%r83, %r82, %r80;
	sub.s32 	%r84, %r81, %r83;
	cvt.u64.u32 	%rd578, %r82;
	cvt.u64.u32 	%rd579, %r84;
	bra.uni 	$L__BB30_75;
$L__BB30_74:
	div.s64 	%rd578, %rd576, %rd166;
	mul.lo.s64 	%rd310, %rd578, %rd166;
	sub.s64 	%rd579, %rd576, %rd310;
$L__BB30_75:
	add.s64 	%rd312, %rd1, %rd306;
	ld.global.u64 	%rd313, [%rd312];
	mad.lo.s64 	%rd173, %rd313, %rd579, %rd165;
	add.s32 	%r34, %r213, -2;
	mul.wide.u32 	%rd314, %r34, 8;
	add.s64 	%rd315, %rd2, %rd314;
	ld.global.u64 	%rd174, [%rd315];
	or.b64  	%rd316, %rd578, %rd174;
	and.b64  	%rd317, %rd316, -4294967296;
	setp.ne.s64 	%p10, %rd317, 0;
	@%p10 bra 	$L__BB30_77;
	cvt.u32.u64 	%r85, %rd174;
	cvt.u32.u64 	%r86, %rd578;
	div.u32 	%r87, %r86, %r85;
	mul.lo.s32 	%r88, %r87, %r85;
	sub.s32 	%r89, %r86, %r88;
	cvt.u64.u32 	%rd580, %r87;
	cvt.u64.u32 	%rd581, %r89;
	bra.uni 	$L__BB30_78;
$L__BB30_77:
	div.s64 	%rd580, %rd578, %rd174;
	mul.lo.s64 	%rd318, %rd580, %rd174;
	sub.s64 	%rd581, %rd578, %rd318;
$L__BB30_78:
	add.s64 	%rd320, %rd1, %rd314;
	ld.global.u64 	%rd321, [%rd320];
	mad.lo.s64 	%rd181, %rd321, %rd581, %rd173;
	add.s32 	%r35, %r213, -3;
	mul.wide.u32 	%rd322, %r35, 8;
	add.s64 	%rd323, %rd2, %rd322;
	ld.global.u64 	%rd182, [%rd323];
	or.b64  	%rd324, %rd580, %rd182;
	and.b64  	%rd325, %rd324, -4294967296;
	setp.ne.s64 	%p11, %rd325, 0;
	@%p11 bra 	$L__BB30_80;
	cvt.u32.u64 	%r90, %rd182;
	cvt.u32.u64 	%r91, %rd580;
	div.u32 	%r92, %r91, %r90;
	mul.lo.s32 	%r93, %r92, %r90;
	sub.s32 	%r94, %r91, %r93;
	cvt.u64.u32 	%rd582, %r92;
	cvt.u64.u32 	%rd583, %r94;
	bra.uni 	$L__BB30_81;
$L__BB30_80:
	div.s64 	%rd582, %rd580, %rd182;
	mul.lo.s64 	%rd326, %rd582, %rd182;
	sub.s64 	%rd583, %rd580, %rd326;
$L__BB30_81:
	add.s64 	%rd328, %rd1, %rd322;
	ld.global.u64 	%rd329, [%rd328];
	mad.lo.s64 	%rd189, %rd329, %rd583, %rd181;
	mul.wide.u32 	%rd330, %r32, 8;
	add.s64 	%rd331, %rd2, %rd330;
	ld.global.u64 	%rd190, [%rd331];
	or.b64  	%rd332, %rd582, %rd190;
	and.b64  	%rd333, %rd332, -4294967296;
	setp.ne.s64 	%p12, %rd333, 0;
	@%p12 bra 	$L__BB30_83;
	cvt.u32.u64 	%r95, %rd190;
	cvt.u32.u64 	%r96, %rd582;
	div.u32 	%r97, %r96, %r95;
	mul.lo.s32 	%r98, %r97, %r95;
	sub.s32 	%r99, %r96, %r98;
	cvt.u64.u32 	%rd549, %r97;
	cvt.u64.u32 	%rd585, %r99;
	bra.uni 	$L__BB30_84;
$L__BB30_83:
	div.s64 	%rd549, %rd582, %rd190;
	mul.lo.s64 	%rd334, %rd549, %rd190;
	sub.s64 	%rd585, %rd582, %rd334;
$L__BB30_84:
	add.s64 	%rd336, %rd1, %rd330;
	ld.global.u64 	%rd337, [%rd336];
	mad.lo.s64 	%rd608, %rd337, %rd585, %rd189;
	add.s32 	%r213, %r213, -8;
	add.s32 	%r212, %r212, 8;
	setp.ne.s32 	%p13, %r212, 0;
	@%p13 bra 	$L__BB30_60;
	add.s32 	%r215, %r213, 3;
$L__BB30_86:
	setp.eq.s32 	%p14, %r24, 0;
	@%p14 bra 	$L__BB30_115;
	and.b32  	%r40, %r22, 3;
	setp.lt.u32 	%p15, %r24, 4;
	@%p15 bra 	$L__BB30_101;
	mul.wide.u32 	%rd339, %r215, 8;
	add.s64 	%rd340, %rd2, %rd339;
	ld.global.u64 	%rd201, [%rd340];
	or.b64  	%rd341, %rd549, %rd201;
	and.b64  	%rd342, %rd341, -4294967296;
	setp.ne.s64 	%p16, %rd342, 0;
	@%p16 bra 	$L__BB30_90;
	cvt.u32.u64 	%r100, %rd201;
	cvt.u32.u64 	%r101, %rd549;
	div.u32 	%r102, %r101, %r100;
	mul.lo.s32 	%r103, %r102, %r100;
	sub.s32 	%r104, %r101, %r103;
	cvt.u64.u32 	%rd589, %r102;
	cvt.u64.u32 	%rd590, %r104;
	bra.uni 	$L__BB30_91;
$L__BB30_90:
	div.s64 	%rd589, %rd549, %rd201;
	mul.lo.s64 	%rd343, %rd589, %rd201;
	sub.s64 	%rd590, %rd549, %rd343;
$L__BB30_91:
	add.s64 	%rd345, %rd1, %rd339;
	ld.global.u64 	%rd346, [%rd345];
	mad.lo.s64 	%rd208, %rd346, %rd590, %rd608;
	add.s32 	%r41, %r215, -1;
	mul.wide.u32 	%rd347, %r41, 8;
	add.s64 	%rd348, %rd2, %rd347;
	ld.global.u64 	%rd209, [%rd348];
	or.b64  	%rd349, %rd589, %rd209;
	and.b64  	%rd350, %rd349, -4294967296;
	setp.ne.s64 	%p17, %rd350, 0;
	@%p17 bra 	$L__BB30_93;
	cvt.u32.u64 	%r105, %rd209;
	cvt.u32.u64 	%r106, %rd589;
	div.u32 	%r107, %r106, %r105;
	mul.lo.s32 	%r108, %r107, %r105;
	sub.s32 	%r109, %r106, %r108;
	cvt.u64.u32 	%rd591, %r107;
	cvt.u64.u32 	%rd592, %r109;
	bra.uni 	$L__BB30_94;
$L__BB30_93:
	div.s64 	%rd591, %rd589, %rd209;
	mul.lo.s64 	%rd351, %rd591, %rd209;
	sub.s64 	%rd592, %rd589, %rd351;
$L__BB30_94:
	add.s64 	%rd353, %rd1, %rd347;
	ld.global.u64 	%rd354, [%rd353];
	mad.lo.s64 	%rd216, %rd354, %rd592, %rd208;
	add.s32 	%r42, %r215, -2;
	mul.wide.u32 	%rd355, %r42, 8;
	add.s64 	%rd356, %rd2, %rd355;
	ld.global.u64 	%rd217, [%rd356];
	or.b64  	%rd357, %rd591, %rd217;
	and.b64  	%rd358, %rd357, -4294967296;
	setp.ne.s64 	%p18, %rd358, 0;
	@%p18 bra 	$L__BB30_96;
	cvt.u32.u64 	%r110, %rd217;
	cvt.u32.u64 	%r111, %rd591;
	div.u32 	%r112, %r111, %r110;
	mul.lo.s32 	%r113, %r112, %r110;
	sub.s32 	%r114, %r111, %r113;
	cvt.u64.u32 	%rd593, %r112;
	cvt.u64.u32 	%rd594, %r114;
	bra.uni 	$L__BB30_97;
$L__BB30_96:
	div.s64 	%rd593, %rd591, %rd217;
	mul.lo.s64 	%rd359, %rd593, %rd217;
	sub.s64 	%rd594, %rd591, %rd359;
$L__BB30_97:
	add.s64 	%rd361, %rd1, %rd355;
	ld.global.u64 	%rd362, [%rd361];
	mad.lo.s64 	%rd224, %rd362, %rd594, %rd216;
	add.s32 	%r43, %r215, -3;
	mul.wide.u32 	%rd363, %r43, 8;
	add.s64 	%rd364, %rd2, %rd363;
	ld.global.u64 	%rd225, [%rd364];
	or.b64  	%rd365, %rd593, %rd225;
	and.b64  	%rd366, %rd365, -4294967296;
	setp.ne.s64 	%p19, %rd366, 0;
	@%p19 bra 	$L__BB30_99;
	cvt.u32.u64 	%r115, %rd225;
	cvt.u32.u64 	%r116, %rd593;
	div.u32 	%r117, %r116, %r115;
	mul.lo.s32 	%r118, %r117, %r115;
	sub.s32 	%r119, %r116, %r118;
	cvt.u64.u32 	%rd549, %r117;
	cvt.u64.u32 	%rd596, %r119;
	bra.uni 	$L__BB30_100;
$L__BB30_99:
	div.s64 	%rd549, %rd593, %rd225;
	mul.lo.s64 	%rd367, %rd549, %rd225;
	sub.s64 	%rd596, %rd593, %rd367;
$L__BB30_100:
	add.s64 	%rd369, %rd1, %rd363;
	ld.global.u64 	%rd370, [%rd369];
	mad.lo.s64 	%rd608, %rd370, %rd596, %rd224;
	add.s32 	%r215, %r215, -4;
$L__BB30_101:
	setp.eq.s32 	%p20, %r40, 0;
	@%p20 bra 	$L__BB30_115;
	setp.eq.s32 	%p21, %r40, 1;
	@%p21 bra 	$L__BB30_110;
	mul.wide.u32 	%rd372, %r215, 8;
	add.s64 	%rd373, %rd2, %rd372;
	ld.global.u64 	%rd236, [%rd373];
	or.b64  	%rd374, %rd549, %rd236;
	and.b64  	%rd375, %rd374, -4294967296;
	setp.ne.s64 	%p22, %rd375, 0;
	@%p22 bra 	$L__BB30_105;
	cvt.u32.u64 	%r120, %rd236;
	cvt.u32.u64 	%r121, %rd549;
	div.u32 	%r122, %r121, %r120;
	mul.lo.s32 	%r123, %r122, %r120;
	sub.s32 	%r124, %r121, %r123;
	cvt.u64.u32 	%rd600, %r122;
	cvt.u64.u32 	%rd601, %r124;
	bra.uni 	$L__BB30_106;
$L__BB30_105:
	div.s64 	%rd600, %rd549, %rd236;
	mul.lo.s64 	%rd376, %rd600, %rd236;
	sub.s64 	%rd601, %rd549, %rd376;
$L__BB30_106:
	add.s64 	%rd378, %rd1, %rd372;
	ld.global.u64 	%rd379, [%rd378];
	mad.lo.s64 	%rd243, %rd379, %rd601, %rd608;
	add.s32 	%r46, %r215, -1;
	mul.wide.u32 	%rd380, %r46, 8;
	add.s64 	%rd381, %rd2, %rd380;
	ld.global.u64 	%rd244, [%rd381];
	or.b64  	%rd382, %rd600, %rd244;
	and.b64  	%rd383, %rd382, -4294967296;
	setp.ne.s64 	%p23, %rd383, 0;
	@%p23 bra 	$L__BB30_108;
	cvt.u32.u64 	%r125, %rd244;
	cvt.u32.u64 	%r126, %rd600;
	div.u32 	%r127, %r126, %r125;
	mul.lo.s32 	%r128, %r127, %r125;
	sub.s32 	%r129, %r126, %r128;
	cvt.u64.u32 	%rd549, %r127;
	cvt.u64.u32 	%rd603, %r129;
	bra.uni 	$L__BB30_109;
$L__BB30_108:
	div.s64 	%rd549, %rd600, %rd244;
	mul.lo.s64 	%rd384, %rd549, %rd244;
	sub.s64 	%rd603, %rd600, %rd384;
$L__BB30_109:
	add.s64 	%rd386, %rd1, %rd380;
	ld.global.u64 	%rd387, [%rd386];
	mad.lo.s64 	%rd608, %rd387, %rd603, %rd243;
	add.s32 	%r215, %r215, -2;
$L__BB30_110:
	and.b32  	%r130, %r22, 1;
	setp.eq.b32 	%p24, %r130, 1;
	not.pred 	%p25, %p24;
	@%p25 bra 	$L__BB30_115;
	mul.wide.u32 	%rd388, %r215, 8;
	add.s64 	%rd389, %rd2, %rd388;
	ld.global.u64 	%rd255, [%rd389];
	or.b64  	%rd390, %rd549, %rd255;
	and.b64  	%rd391, %rd390, -4294967296;
	setp.ne.s64 	%p26, %rd391, 0;
	@%p26 bra 	$L__BB30_113;
	cvt.u32.u64 	%r131, %rd255;
	cvt.u32.u64 	%r132, %rd549;
	rem.u32 	%r133, %r132, %r131;
	cvt.u64.u32 	%rd607, %r133;
	bra.uni 	$L__BB30_114;
$L__BB30_113:
	rem.s64 	%rd607, %rd549, %rd255;
$L__BB30_114:
	add.s64 	%rd393, %rd1, %rd388;
	ld.global.u64 	%rd394, [%rd393];
	mad.lo.s64 	%rd608, %rd394, %rd607, %rd608;
$L__BB30_115:
	shl.b64 	%rd395, %rd608, 3;
	add.s64 	%rd396, %rd3, %rd395;
	ld.global.u64 	%rd397, [%rd396];
	st.shared.u64 	[%r5], %rd397;
$L__BB30_116:
	bar.sync 	0;
	setp.lt.u32 	%p49, %r217, 66;
	@%p49 bra 	$L__BB30_120;
$L__BB30_117:
	shr.u32 	%r50, %r217, 1;
	ld.shared.u64 	%rd476, [%r5];
	shl.b32 	%r51, %r50, 3;
	add.s32 	%r206, %r5, %r51;
	ld.shared.u64 	%rd261, [%r206];
	setp.lt.s64 	%p50, %rd261, %rd476;
	@%p50 bra 	$L__BB30_119;
	st.shared.u64 	[%r5], %rd261;
	add.s32 	%r207, %r6, %r51;
	ld.shared.u64 	%rd477, [%r207];
	st.shared.u64 	[%r6], %rd477;
$L__BB30_119:
	bar.sync 	0;
	setp.gt.u32 	%p51, %r217, 131;
	mov.u32 	%r217, %r50;
	@%p51 bra 	$L__BB30_117;
$L__BB30_120:
	setp.gt.u32 	%p52, %r3, 31;
	@%p52 bra 	$L__BB30_135;
	ld.volatile.shared.u64 	%rd478, [%r5];
	ld.volatile.shared.u64 	%rd479, [%r5+256];
	max.s64 	%rd480, %rd478, %rd479;
	ld.volatile.shared.u64 	%rd481, [%r5+256];
	setp.ne.s64 	%p53, %rd480, %rd481;
	@%p53 bra 	$L__BB30_123;
	ld.volatile.shared.u64 	%rd482, [%r6+256];
	st.volatile.shared.u64 	[%r6], %rd482;
	ld.volatile.shared.u64 	%rd483, [%r5+256];
	st.volatile.shared.u64 	[%r5], %rd483;
$L__BB30_123:
	ld.volatile.shared.u64 	%rd484, [%r5];
	ld.volatile.shared.u64 	%rd485, [%r5+128];
	max.s64 	%rd486, %rd484, %rd485;
	ld.volatile.shared.u64 	%rd487, [%r5+128];
	setp.ne.s64 	%p54, %rd486, %rd487;
	@%p54 bra 	$L__BB30_125;
	ld.volatile.shared.u64 	%rd488, [%r6+128];
	st.volatile.shared.u64 	[%r6], %rd488;
	ld.volatile.shared.u64 	%rd489, [%r5+128];
	st.volatile.shared.u64 	[%r5], %rd489;
$L__BB30_125:
	ld.volatile.shared.u64 	%rd490, [%r5];
	ld.volatile.shared.u64 	%rd491, [%r5+64];
	max.s64 	%rd492, %rd490, %rd491;
	ld.volatile.shared.u64 	%rd493, [%r5+64];
	setp.ne.s64 	%p55, %rd492, %rd493;
	@%p55 bra 	$L__BB30_127;
	ld.volatile.shared.u64 	%rd494, [%r6+64];
	st.volatile.shared.u64 	[%r6], %rd494;
	ld.volatile.shared.u64 	%rd495, [%r5+64];
	st.volatile.shared.u64 	[%r5], %rd495;
$L__BB30_127:
	ld.volatile.shared.u64 	%rd496, [%r5];
	ld.volatile.shared.u64 	%rd497, [%r5+32];
	max.s64 	%rd498, %rd496, %rd497;
	ld.volatile.shared.u64 	%rd499, [%r5+32];
	setp.ne.s64 	%p56, %rd498, %rd499;
	@%p56 bra 	$L__BB30_129;
	ld.volatile.shared.u64 	%rd500, [%r6+32];
	st.volatile.shared.u64 	[%r6], %rd500;
	ld.volatile.shared.u64 	%rd501, [%r5+32];
	st.volatile.shared.u64 	[%r5], %rd501;
$L__BB30_129:
	ld.volatile.shared.u64 	%rd502, [%r5];
	ld.volatile.shared.u64 	%rd503, [%r5+16];
	max.s64 	%rd504, %rd502, %rd503;
	ld.volatile.shared.u64 	%rd505, [%r5+16];
	setp.ne.s64 	%p57, %rd504, %rd505;
	@%p57 bra 	$L__BB30_131;
	ld.volatile.shared.u64 	%rd506, [%r6+16];
	st.volatile.shared.u64 	[%r6], %rd506;
	ld.volatile.shared.u64 	%rd507, [%r5+16];
	st.volatile.shared.u64 	[%r5], %rd507;
$L__BB30_131:
	ld.volatile.shared.u64 	%rd508, [%r5];
	ld.volatile.shared.u64 	%rd509, [%r5+8];
	max.s64 	%rd510, %rd508, %rd509;
	ld.volatile.shared.u64 	%rd511, [%r5+8];
	setp.ne.s64 	%p58, %rd510, %rd511;
	@%p58 bra 	$L__BB30_133;
	ld.volatile.shared.u64 	%rd512, [%r6+8];
	st.volatile.shared.u64 	[%r6], %rd512;
	ld.volatile.shared.u64 	%rd513, [%r5+8];
	st.volatile.shared.u64 	[%r5], %rd513;
$L__BB30_133:
	setp.ne.s32 	%p59, %r3, 0;
	@%p59 bra 	$L__BB30_135;
	ld.param.u64 	%rd522, [uncontiguous_reduce_i64_param_1];
	ld.param.u64 	%rd521, [uncontiguous_reduce_i64_param_0];
	ld.shared.u64 	%rd514, [sdata_i64];
	cvta.to.global.u64 	%rd515, %rd521;
	mul.wide.u32 	%rd516, %r4, 8;
	add.s64 	%rd517, %rd515, %rd516;
	st.global.u64 	[%rd517], %rd514;
	ld.shared.u64 	%rd518, [%r2];
	cvta.to.global.u64 	%rd519, %rd522;
	add.s64 	%rd520, %rd519, %rd516;
	st.global.u64 	[%rd520], %rd518;
$L__BB30_135:
	ret;

}
	// .globl	contiguous_reduce3_i64
.visible .entry contiguous_reduce3_i64(
	.param .u64 .ptr .align 1 contiguous_reduce3_i64_param_0,
	.param .u64 .ptr .align 1 contiguous_reduce3_i64_param_1,
	.param .u64 .ptr .align 1 contiguous_reduce3_i64_param_2,
	.param .u64 .ptr .align 1 contiguous_reduce3_i64_param_3,
	.param .u64 .ptr .align 1 contiguous_reduce3_i64_param_4,
	.param .u64 contiguous_reduce3_i64_param_5,
	.param .u64 contiguous_reduce3_i64_param_6,
	.param .u64 contiguous_reduce3_i64_param_7
)
{
	.reg .pred 	%p<61>;
	.reg .b32 	%r<222>;
	.reg .b64 	%rd<623>;

	ld.param.u64 	%rd270, [contiguous_reduce3_i64_param_2];
	ld.param.u64 	%rd271, [contiguous_reduce3_i64_param_3];
	ld.param.u64 	%rd272, [contiguous_reduce3_i64_param_4];
	ld.param.u64 	%rd268, [contiguous_reduce3_i64_param_6];
	cvta.to.global.u64 	%rd1, %rd272;
	cvta.to.global.u64 	%rd2, %rd271;
	cvta.to.global.u64 	%rd622, %rd270;
	mov.u32 	%r221, %ntid.x;
	shl.b32 	%r51, %r221, 3;
	mov.u32 	%r52, sdata_i64;
	add.s32 	%r2, %r52, %r51;
	mov.u32 	%r3, %tid.x;
	mov.u32 	%r53, %ctaid.x;
	mul.lo.s32 	%r54, %r53, %r221;
	shl.b32 	%r55, %r54, 1;
	add.s32 	%r56, %r55, %r3;
	shl.b32 	%r57, %r3, 3;
	add.s32 	%r4, %r52, %r57;
	mov.b64 	%rd273, -9223372036854775808;
	st.shared.u64 	[%r4], %rd273;
	cvt.u64.u32 	%rd4, %r56;
	add.s32 	%r5, %r2, %r57;
	st.shared.u64 	[%r5], %rd4;
	add.s32 	%r58, %r56, %r221;
	cvt.u64.u32 	%rd5, %r58;
	setp.le.u64 	%p1, %rd268, %rd5;
	@%p1 bra 	$L__BB31_56;
	ld.param.u64 	%rd536, [contiguous_reduce3_i64_param_5];
	mov.u32 	%r135, %ctaid.y;
	cvt.u64.u32 	%rd407, %r135;
	mul.lo.s64 	%rd408, %rd268, %rd407;
	add.s64 	%rd576, %rd408, %rd4;
	add.s64 	%rd574, %rd408, %rd5;
	cvt.u32.u64 	%r6, %rd536;
	add.s32 	%r215, %r6, -1;
	setp.lt.s32 	%p27, %r215, 0;
	mov.b64 	%rd580, 0;
	mov.u64 	%rd581, %rd580;
	@%p27 bra 	$L__BB31_53;
	setp.lt.u32 	%p28, %r215, 3;
	mov.b64 	%rd581, 0;
	mov.u64 	%rd580, %rd581;
	@%p28 bra 	$L__BB31_30;
	add.s32 	%r213, %r6, -2;
	and.b32  	%r136, %r6, -4;
	neg.s32 	%r212, %r136;
	mov.b64 	%rd581, 0;
$L__BB31_4:
	.pragma "nounroll";
	add.s32 	%r12, %r213, 1;
	mul.wide.u32 	%rd412, %r12, 8;
	add.s64 	%rd413, %rd2, %rd412;
	ld.global.u64 	%rd12, [%rd413];
	or.b64  	%rd414, %rd576, %rd12;
	and.b64  	%rd415, %rd414, -4294967296;
	setp.ne.s64 	%p29, %rd415, 0;
	@%p29 bra 	$L__BB31_6;
	cvt.u32.u64 	%r137, %rd12;
	cvt.u32.u64 	%r138, %rd576;
	div.u32 	%r139, %r138, %r137;
	mul.lo.s32 	%r140, %r139, %r137;
	sub.s32 	%r141, %r138, %r140;
	cvt.u64.u32 	%rd542, %r139;
	cvt.u64.u32 	%rd543, %r141;
	bra.uni 	$L__BB31_7;
$L__BB31_6:
	div.s64 	%rd542, %rd576, %rd12;
	mul.lo.s64 	%rd416, %rd542, %rd12;
	sub.s64 	%rd543, %rd576, %rd416;
$L__BB31_7:
	mul.wide.u32 	%rd417, %r12, 8;
	add.s64 	%rd418, %rd1, %rd417;
	ld.global.u64 	%rd19, [%rd418];
	mad.lo.s64 	%rd20, %rd19, %rd543, %rd580;
	or.b64  	%rd419, %rd574, %rd12;
	and.b64  	%rd420, %rd419, -4294967296;
	setp.ne.s64 	%p30, %rd420, 0;
	@%p30 bra 	$L__BB31_9;
	cvt.u32.u64 	%r142, %rd12;
	cvt.u32.u64 	%r143, %rd574;
	div.u32 	%r144, %r143, %r142;
	mul.lo.s32 	%r145, %r144, %r142;
	sub.s32 	%r146, %r143, %r145;
	cvt.u64.u32 	%rd544, %r144;
	cvt.u64.u32 	%rd545, %r146;
	bra.uni 	$L__BB31_10;
$L__BB31_9:
	div.s64 	%rd544, %rd574, %rd12;
	mul.lo.s64 	%rd421, %rd544, %rd12;
	sub.s64 	%rd545, %rd574, %rd421;
$L__BB31_10:
	mad.lo.s64 	%rd27, %rd545, %rd19, %rd581;
	mul.wide.u32 	%rd422, %r213, 8;
	add.s64 	%rd423, %rd2, %rd422;
	ld.global.u64 	%rd28, [%rd423];
	or.b64  	%rd424, %rd542, %rd28;
	and.b64  	%rd425, %rd424, -4294967296;
	setp.ne.s64 	%p31, %rd425, 0;
	@%p31 bra 	$L__BB31_12;
	cvt.u32.u64 	%r147, %rd28;
	cvt.u32.u64 	%r148, %rd542;
	div.u32 	%r149, %r148, %r147;
	mul.lo.s32 	%r150, %r149, %r147;
	sub.s32 	%r151, %r148, %r150;
	cvt.u64.u32 	%rd546, %r149;
	cvt.u64.u32 	%rd547, %r151;
	bra.uni 	$L__BB31_13;
$L__BB31_12:
	div.s64 	%rd546, %rd542, %rd28;
	mul.lo.s64 	%rd426, %rd546, %rd28;
	sub.s64 	%rd547, %rd542, %rd426;
$L__BB31_13:
	mul.wide.u32 	%rd427, %r213, 8;
	add.s64 	%rd428, %rd1, %rd427;
	ld.global.u64 	%rd35, [%rd428];
	mad.lo.s64 	%rd36, %rd35, %rd547, %rd20;
	or.b64  	%rd429, %rd544, %rd28;
	and.b64  	%rd430, %rd429, -4294967296;
	setp.ne.s64 	%p32, %rd430, 0;
	@%p32 bra 	$L__BB31_15;
	cvt.u32.u64 	%r152, %rd28;
	cvt.u32.u64 	%r153, %rd544;
	div.u32 	%r154, %r153, %r152;
	mul.lo.s32 	%r155, %r154, %r152;
	sub.s32 	%r156, %r153, %r155;
	cvt.u64.u32 	%rd548, %r154;
	cvt.u64.u32 	%rd549, %r156;
	bra.uni 	$L__BB31_16;
$L__BB31_15:
	div.s64 	%rd548, %rd544, %rd28;
	mul.lo.s64 	%rd431, %rd548, %rd28;
	sub.s64 	%rd549, %rd544, %rd431;
$L__BB31_16:
	mad.lo.s64 	%rd43, %rd549, %rd35, %rd27;
	add.s32 	%r13, %r213, -1;
	mul.wide.u32 	%rd432, %r13, 8;
	add.s64 	%rd433, %rd2, %rd432;
	ld.global.u64 	%rd44, [%rd433];
	or.b64  	%rd434, %rd546, %rd44;
	and.b64  	%rd435, %rd434, -4294967296;
	setp.ne.s64 	%p33, %rd435, 0;
	@%p33 bra 	$L__BB31_18;
	cvt.u32.u64 	%r157, %rd44;
	cvt.u32.u64 	%r158, %rd546;
	div.u32 	%r159, %r158, %r157;
	mul.lo.s32 	%r160, %r159, %r157;
	sub.s32 	%r161, %r158, %r160;
	cvt.u64.u32 	%rd550, %r159;
	cvt.u64.u32 	%rd551, %r161;
	bra.uni 	$L__BB31_19;
$L__BB31_18:
	div.s64 	%rd550, %rd546, %rd44;
	mul.lo.s64 	%rd436, %rd550, %rd44;
	sub.s64 	%rd551, %rd546, %rd436;
$L__BB31_19:
	mul.wide.u32 	%rd437, %r13, 8;
	add.s64 	%rd438, %rd1, %rd437;
	ld.global.u64 	%rd51, [%rd438];
	mad.lo.s64 	%rd52, %rd51, %rd551, %rd36;
	or.b64  	%rd439, %rd548, %rd44;
	and.b64  	%rd440, %rd439, -4294967296;
	setp.ne.s64 	%p34, %rd440, 0;
	@%p34 bra 	$L__BB31_21;
	cvt.u32.u64 	%r162, %rd44;
	cvt.u32.u64 	%r163, %rd548;
	div.u32 	%r164, %r163, %r162;
	mul.lo.s32 	%r165, %r164, %r162;
	sub.s32 	%r166, %r163, %r165;
	cvt.u64.u32 	%rd552, %r164;
	cvt.u64.u32 	%rd553, %r166;
	bra.uni 	$L__BB31_22;
$L__BB31_21:
	div.s64 	%rd552, %rd548, %rd44;
	mul.lo.s64 	%rd441, %rd552, %rd44;
	sub.s64 	%rd553, %rd548, %rd441;
$L__BB31_22:
	mad.lo.s64 	%rd59, %rd553, %rd51, %rd43;
	add.s32 	%r167, %r213, -2;
	mul.wide.u32 	%rd442, %r167, 8;
	add.s64 	%rd443, %rd2, %rd442;
	ld.global.u64 	%rd60, [%rd443];
	or.b64  	%rd444, %rd550, %rd60;
	and.b64  	%rd445, %rd444, -4294967296;
	setp.ne.s64 	%p35, %rd445, 0;
	@%p35 bra 	$L__BB31_24;
	cvt.u32.u64 	%r168, %rd60;
	cvt.u32.u64 	%r169, %rd550;
	div.u32 	%r170, %r169, %r168;
	mul.lo.s32 	%r171, %r170, %r168;
	sub.s32 	%r172, %r169, %r171;
	cvt.u64.u32 	%rd576, %r170;
	cvt.u64.u32 	%rd555, %r172;
	bra.uni 	$L__BB31_25;
$L__BB31_24:
	div.s64 	%rd576, %rd550, %rd60;
	mul.lo.s64 	%rd446, %rd576, %rd60;
	sub.s64 	%rd555, %rd550, %rd446;
$L__BB31_25:
	add.s32 	%r173, %r213, -2;
	mul.wide.u32 	%rd447, %r173, 8;
	add.s64 	%rd448, %rd1, %rd447;
	ld.global.u64 	%rd67, [%rd448];
	mad.lo.s64 	%rd580, %rd67, %rd555, %rd52;
	or.b64  	%rd449, %rd552, %rd60;
	and.b64  	%rd450, %rd449, -4294967296;
	setp.ne.s64 	%p36, %rd450, 0;
	@%p36 bra 	$L__BB31_27;
	cvt.u32.u64 	%r174, %rd60;
	cvt.u32.u64 	%r175, %rd552;
	div.u32 	%r176, %r175, %r174;
	mul.lo.s32 	%r177, %r176, %r174;
	sub.s32 	%r178, %r175, %r177;
	cvt.u64.u32 	%rd574, %r176;
	cvt.u64.u32 	%rd557, %r178;
	bra.uni 	$L__BB31_28;
$L__BB31_27:
	div.s64 	%rd574, %rd552, %rd60;
	mul.lo.s64 	%rd451, %rd574, %rd60;
	sub.s64 	%rd557, %rd552, %rd451;
$L__BB31_28:
	mad.lo.s64 	%rd581, %rd557, %rd67, %rd59;
	add.s32 	%r213, %r213, -4;
	add.s32 	%r212, %r212, 4;
	setp.ne.s32 	%p37, %r212, 0;
	@%p37 bra 	$L__BB31_4;
	add.s32 	%r215, %r213, 1;
$L__BB31_30:
	and.b32  	%r179, %r6, 3;
	setp.eq.s32 	%p38, %r179, 0;
	@%p38 bra 	$L__BB31_53;
	setp.eq.s32 	%p39, %r179, 1;
	@%p39 bra 	$L__BB31_45;
	mul.wide.u32 	%rd453, %r215, 8;
	add.s64 	%rd454, %rd2, %rd453;
	ld.global.u64 	%rd82, [%rd454];
	or.b64  	%rd455, %rd576, %rd82;
	and.b64  	%rd456, %rd455, -4294967296;
	setp.ne.s64 	%p40, %rd456, 0;
	@%p40 bra 	$L__BB31_34;
	cvt.u32.u64 	%r181, %rd82;
	cvt.u32.u64 	%r182, %rd576;
	div.u32 	%r183, %r182, %r181;
	mul.lo.s32 	%r184, %r183, %r181;
	sub.s32 	%r185, %r182, %r184;
	cvt.u64.u32 	%rd564, %r183;
	cvt.u64.u32 	%rd565, %r185;
	bra.uni 	$L__BB31_35;
$L__BB31_34:
	div.s64 	%rd564, %rd576, %rd82;
	mul.lo.s64 	%rd457, %rd564, %rd82;
	sub.s64 	%rd565, %rd576, %rd457;
$L__BB31_35:
	mul.wide.u32 	%rd458, %r215, 8;
	add.s64 	%rd459, %rd1, %rd458;
	ld.global.u64 	%rd89, [%rd459];
	mad.lo.s64 	%rd90, %rd89, %rd565, %rd580;
	or.b64  	%rd460, %rd574, %rd82;
	and.b64  	%rd461, %rd460, -4294967296;
	setp.ne.s64 	%p41, %rd461, 0;
	@%p41 bra 	$L__BB31_37;
	cvt.u32.u64 	%r186, %rd82;
	cvt.u32.u64 	%r187, %rd574;
	div.u32 	%r188, %r187, %r186;
	mul.lo.s32 	%r189, %r188, %r186;
	sub.s32 	%r190, %r187, %r189;
	cvt.u64.u32 	%rd566, %r188;
	cvt.u64.u32 	%rd567, %r190;
	bra.uni 	$L__BB31_38;
$L__BB31_37:
	div.s64 	%rd566, %rd574, %rd82;
	mul.lo.s64 	%rd462, %rd566, %rd82;
	sub.s64 	%rd567, %rd574, %rd462;
$L__BB31_38:
	mad.lo.s64 	%rd97, %rd567, %rd89, %rd581;
	add.s32 	%r18, %r215, -1;
	mul.wide.u32 	%rd463, %r18, 8;
	add.s64 	%rd464, %rd2, %rd463;
	ld.global.u64 	%rd98, [%rd464];
	or.b64  	%rd465, %rd564, %rd98;
	and.b64  	%rd466, %rd465, -4294967296;
	setp.ne.s64 	%p42, %rd466, 0;
	@%p42 bra 	$L__BB31_40;
	cvt.u32.u64 	%r191, %rd98;
	cvt.u32.u64 	%r192, %rd564;
	div.u32 	%r193, %r192, %r191;
	mul.lo.s32 	%r194, %r193, %r191;
	sub.s32 	%r195, %r192, %r194;
	cvt.u64.u32 	%rd576, %r193;
	cvt.u64.u32 	%rd569, %r195;
	bra.uni 	$L__BB31_41;
$L__BB31_40:
	div.s64 	%rd576, %rd564, %rd98;
	mul.lo.s64 	%rd467, %rd576, %rd98;
	sub.s64 	%rd569, %rd564, %rd467;
$L__BB31_41:
	mul.wide.u32 	%rd468, %r18, 8;
	add.s64 	%rd469, %rd1, %rd468;
	ld.global.u64 	%rd105, [%rd469];
	mad.lo.s64 	%rd580, %rd105, %rd569, %rd90;
	or.b64  	%rd470, %rd566, %rd98;
	and.b64  	%rd471, %rd470, -4294967296;
	setp.ne.s64 	%p43, %rd471, 0;
	@%p43 bra 	$L__BB31_43;
	cvt.u32.u64 	%r196, %rd98;
	cvt.u32.u64 	%r197, %rd566;
	div.u32 	%r198, %r197, %r196;
	mul.lo.s32 	%r199, %r198, %r196;
	sub.s32 	%r200, %r197, %r199;
	cvt.u64.u32 	%rd574, %r198;
	cvt.u64.u32 	%rd571, %r200;
	bra.uni 	$L__BB31_44;
$L__BB31_43:
	div.s64 	%rd574, %rd566, %rd98;
	mul.lo.s64 	%rd472, %rd574, %rd98;
	sub.s64 	%rd571, %rd566, %rd472;
$L__BB31_44:
	mad.lo.s64 	%rd581, %rd571, %rd105, %rd97;
	add.s32 	%r215, %r215, -2;
$L__BB31_45:
	and.b32  	%r201, %r6, 1;
	setp.eq.b32 	%p44, %r201, 1;
	not.pred 	%p45, %p44;
	@%p45 bra 	$L__BB31_53;
	mul.wide.u32 	%rd473, %r215, 8;
	add.s64 	%rd474, %rd2, %rd473;
	ld.global.u64 	%rd120, [%rd474];
	or.b64  	%rd475, %rd576, %rd120;
	and.b64  	%rd476, %rd475, -4294967296;
	setp.ne.s64 	%p46, %rd476, 0;
	@%p46 bra 	$L__BB31_48;
	cvt.u32.u64 	%r202, %rd120;
	cvt.u32.u64 	%r203, %rd576;
	rem.u32 	%r204, %r203, %r202;
	cvt.u64.u32 	%rd578, %r204;
	bra.uni 	$L__BB31_49;
$L__BB31_48:
	rem.s64 	%rd578, %rd576, %rd120;
$L__BB31_49:
	add.s64 	%rd478, %rd1, %rd473;
	ld.global.u64 	%rd124, [%rd478];
	mad.lo.s64 	%rd580, %rd124, %rd578, %rd580;
	or.b64  	%rd479, %rd574, %rd120;
	and.b64  	%rd480, %rd479, -4294967296;
	setp.ne.s64 	%p47, %rd480, 0;
	@%p47 bra 	$L__BB31_51;
	cvt.u32.u64 	%r205, %rd120;
	cvt.u32.u64 	%r206, %rd574;
	rem.u32 	%r207, %r206, %r205;
	cvt.u64.u32 	%rd579, %r207;
	bra.uni 	$L__BB31_52;
$L__BB31_51:
	rem.s64 	%rd579, %rd574, %rd120;
$L__BB31_52:
	mad.lo.s64 	%rd581, %rd579, %rd124, %rd581;
$L__BB31_53:
	shl.b64 	%rd481, %rd580, 3;
	add.s64 	%rd482, %rd622, %rd481;
	ld.global.u64 	%rd132, [%rd482];
	shl.b64 	%rd483, %rd581, 3;
	add.s64 	%rd484, %rd622, %rd483;
	ld.global.u64 	%rd133, [%rd484];
	setp.lt.s64 	%p48, %rd133, %rd132;
	@%p48 bra 	$L__BB31_55;
	st.shared.u64 	[%r4], %rd133;
	st.shared.u64 	[%r5], %rd5;
	bra.uni 	$L__BB31_116;
$L__BB31_55:
	st.shared.u64 	[%r4], %rd132;
	bra.uni 	$L__BB31_116;
$L__BB31_56:
	setp.le.u64 	%p2, %rd268, %rd4;
	@%p2 bra 	$L__BB31_116;
	ld.param.u64 	%rd535, [contiguous_reduce3_i64_param_5];
	mov.u32 	%r59, %ctaid.y;
	cvt.u64.u32 	%rd274, %r59;
	mad.lo.s64 	%rd613, %rd268, %rd274, %rd4;
	cvt.u32.u64 	%r21, %rd535;
	add.s32 	%r219, %r21, -1;
	setp.lt.s32 	%p3, %r219, 0;
	@%p3 bra 	$L__BB31_115;
	setp.lt.u32 	%p4, %r219, 7;
	@%p4 bra 	$L__BB31_86;
	add.s32 	%r217, %r21, -4;
	and.b32  	%r60, %r21, -8;
	neg.s32 	%r216, %r60;
$L__BB31_60:
	.pragma "nounroll";
	add.s32 	%r27, %r217, 3;
	mul.wide.u32 	%rd276, %r27, 8;
	add.s64 	%rd277, %rd2, %rd276;
	ld.global.u64 	%rd137, [%rd277];
	or.b64  	%rd278, %rd613, %rd137;
	and.b64  	%rd279, %rd278, -4294967296;
	setp.ne.s64 	%p5, %rd279, 0;
	@%p5 bra 	$L__BB31_62;
	cvt.u32.u64 	%r61, %rd137;
	cvt.u32.u64 	%r62, %rd613;
	div.u32 	%r63, %r62, %r61;
	mul.lo.s32 	%r64, %r63, %r61;
	sub.s32 	%r65, %r62, %r64;
	cvt.u64.u32 	%rd584, %r63;
	cvt.u64.u32 	%rd585, %r65;
	bra.uni 	$L__BB31_63;
$L__BB31_62:
	div.s64 	%rd584, %rd613, %rd137;
	mul.lo.s64 	%rd280, %rd584, %rd137;
	sub.s64 	%rd585, %rd613, %rd280;
$L__BB31_63:
	add.s64 	%rd282, %rd1, %rd276;
	ld.global.u64 	%rd283, [%rd282];
	mul.lo.s64 	%rd144, %rd283, %rd585;
	add.s32 	%r28, %r217, 2;
	mul.wide.u32 	%rd284, %r28, 8;
	add.s64 	%rd285, %rd2, %rd284;
	ld.global.u64 	%rd145, [%rd285];
	or.b64  	%rd286, %rd584, %rd145;
	and.b64  	%rd287, %rd286, -4294967296;
	setp.ne.s64 	%p6, %rd287, 0;
	@%p6 bra 	$L__BB31_65;
	cvt.u32.u64 	%r66, %rd145;
	cvt.u32.u64 	%r67, %rd584;
	div.u32 	%r68, %r67, %r66;
	mul.lo.s32 	%r69, %r68, %r66;
	sub.s32 	%r70, %r67, %r69;
	cvt.u64.u32 	%rd586, %r68;
	cvt.u64.u32 	%rd587, %r70;
	bra.uni 	$L__BB31_66;
$L__BB31_65:
	div.s64 	%rd586, %rd584, %rd145;
	mul.lo.s64 	%rd288, %rd586, %rd145;
	sub.s64 	%rd587, %rd584, %rd288;
$L__BB31_66:
	add.s64 	%rd290, %rd1, %rd284;
	ld.global.u64 	%rd291, [%rd290];
	mad.lo.s64 	%rd152, %rd291, %rd587, %rd144;
	add.s32 	%r29, %r217, 1;
	mul.wide.u32 	%rd292, %r29, 8;
	add.s64 	%rd293, %rd2, %rd292;
	ld.global.u64 	%rd153, [%rd293];
	or.b64  	%rd294, %rd586, %rd153;
	and.b64  	%rd295, %rd294, -4294967296;
	setp.ne.s64 	%p7, %rd295, 0;
	@%p7 bra 	$L__BB31_68;
	cvt.u32.u64 	%r71, %rd153;
	cvt.u32.u64 	%r72, %rd586;
	div.u32 	%r73, %r72, %r71;
	mul.lo.s32 	%r74, %r73, %r71;
	sub.s32 	%r75, %r72, %r74;
	cvt.u64.u32 	%rd588, %r73;
	cvt.u64.u32 	%rd589, %r75;
	bra.uni 	$L__BB31_69;
$L__BB31_68:
	div.s64 	%rd588, %rd586, %rd153;
	mul.lo.s64 	%rd296, %rd588, %rd153;
	sub.s64 	%rd589, %rd586, %rd296;
$L__BB31_69:
	add.s64 	%rd298, %rd1, %rd292;
	ld.global.u64 	%rd299, [%rd298];
	mad.lo.s64 	%rd160, %rd299, %rd589, %rd152;
	add.s32 	%r30, %r217, -4;
	mul.wide.u32 	%rd300, %r217, 8;
	add.s64 	%rd301, %rd2, %rd300;
	ld.global.u64 	%rd161, [%rd301];
	or.b64  	%rd302, %rd588, %rd161;
	and.b64  	%rd303, %rd302, -4294967296;
	setp.ne.s64 	%p8, %rd303, 0;
	@%p8 bra 	$L__BB31_71;
	cvt.u32.u64 	%r76, %rd161;
	cvt.u32.u64 	%r77, %rd588;
	div.u32 	%r78, %r77, %r76;
	mul.lo.s32 	%r79, %r78, %r76;
	sub.s32 	%r80, %r77, %r79;
	cvt.u64.u32 	%rd590, %r78;
	cvt.u64.u32 	%rd591, %r80;
	bra.uni 	$L__BB31_72;
$L__BB31_71:
	div.s64 	%rd590, %rd588, %rd161;
	mul.lo.s64 	%rd304, %rd590, %rd161;
	sub.s64 	%rd591, %rd588, %rd304;
$L__BB31_72:
	add.s64 	%rd306, %rd1, %rd300;
	ld.global.u64 	%rd307, [%rd306];
	mad.lo.s64 	%rd168, %rd307, %rd591, %rd160;
	add.s32 	%r31, %r217, -1;
	mul.wide.u32 	%rd308, %r31, 8;
	add.s64 	%rd309, %rd2, %rd308;
	ld.global.u64 	%rd169, [%rd309];
	or.b64  	%rd310, %rd590, %rd169;
	and.b64  	%rd311, %rd310, -4294967296;
	setp.ne.s64 	%p9, %rd311, 0;
	@%p9 bra 	$L__BB31_74;
	cvt.u32.u64 	%r81, %rd169;
	cvt.u32.u64 	%r82, %rd590;
	div.u32 	%r83, %r82, %r81;
	mul.lo.s32 	%r84, %r83, %r81;
	sub.s32 	%r85, %r82, %r84;
	cvt.u64.u32 	%rd592, %r83;
	cvt.u64.u32 	%rd593, %r85;
	bra.uni 	$L__BB31_75;
$L__BB31_74:
	div.s64 	%rd592, %rd590, %rd169;
	mul.lo.s64 	%rd312, %rd592, %rd169;
	sub.s64 	%rd593, %rd590, %rd312;
$L__BB31_75:
	add.s64 	%rd314, %rd1, %rd308;
	ld.global.u64 	%rd315, [%rd314];
	mad.lo.s64 	%rd176, %rd315, %rd593, %rd168;
	add.s32 	%r32, %r217, -2;
	mul.wide.u32 	%rd316, %r32, 8;
	add.s64 	%rd317, %rd2, %rd316;
	ld.global.u64 	%rd177, [%rd317];
	or.b64  	%rd318, %rd592, %rd177;
	and.b64  	%rd319, %rd318, -4294967296;
	setp.ne.s64 	%p10, %rd319, 0;
	@%p10 bra 	$L__BB31_77;
	cvt.u32.u64 	%r86, %rd177;
	cvt.u32.u64 	%r87, %rd592;
	div.u32 	%r88, %r87, %r86;
	mul.lo.s32 	%r89, %r88, %r86;
	sub.s32 	%r90, %r87, %r89;
	cvt.u64.u32 	%rd594, %r88;
	cvt.u64.u32 	%rd595, %r90;
	bra.uni 	$L__BB31_78;
$L__BB31_77:
	div.s64 	%rd594, %rd592, %rd177;
	mul.lo.s64 	%rd320, %rd594, %rd177;
	sub.s64 	%rd595, %rd592, %rd320;
$L__BB31_78:
	add.s64 	%rd322, %rd1, %rd316;
	ld.global.u64 	%rd323, [%rd322];
	mad.lo.s64 	%rd184, %rd323, %rd595, %rd176;
	add.s32 	%r33, %r217, -3;
	mul.wide.u32 	%rd324, %r33, 8;
	add.s64 	%rd325, %rd2, %rd324;
	ld.global.u64 	%rd185, [%rd325];
	or.b64  	%rd326, %rd594, %rd185;
	and.b64  	%rd327, %rd326, -4294967296;
	setp.ne.s64 	%p11, %rd327, 0;
	@%p11 bra 	$L__BB31_80;
	cvt.u32.u64 	%r91, %rd185;
	cvt.u32.u64 	%r92, %rd594;
	div.u32 	%r93, %r92, %r91;
	mul.lo.s32 	%r94, %r93, %r91;
	sub.s32 	%r95, %r92, %r94;
	cvt.u64.u32 	%rd596, %r93;
	cvt.u64.u32 	%rd597, %r95;
	bra.uni 	$L__BB31_81;
$L__BB31_80:
	div.s64 	%rd596, %rd594, %rd185;
	mul.lo.s64 	%rd328, %rd596, %rd185;
	sub.s64 	%rd597, %rd594, %rd328;
$L__BB31_81:
	add.s64 	%rd330, %rd1, %rd324;
	ld.global.u64 	%rd331, [%rd330];
	mad.lo.s64 	%rd192, %rd331, %rd597, %rd184;
	mul.wide.u32 	%rd332, %r30, 8;
	add.s64 	%rd333, %rd2, %rd332;
	ld.global.u64 	%rd193, [%rd333];
	or.b64  	%rd334, %rd596, %rd193;
	and.b64  	%rd335, %rd334, -4294967296;
	setp.ne.s64 	%p12, %rd335, 0;
	@%p12 bra 	$L__BB31_83;
	cvt.u32.u64 	%r96, %rd193;
	cvt.u32.u64 	%r97, %rd596;
	div.u32 	%r98, %r97, %r96;
	mul.lo.s32 	%r99, %r98, %r96;
	sub.s32 	%r100, %r97, %r99;
	cvt.u64.u32 	%rd613, %r98;
	cvt.u64.u32 	%rd599, %r100;
	bra.uni 	$L__BB31_84;
$L__BB31_83:
	div.s64 	%rd613, %rd596, %rd193;
	mul.lo.s64 	%rd336, %rd613, %rd193;
	sub.s64 	%rd599, %rd596, %rd336;
$L__BB31_84:
	add.s64 	%rd338, %rd1, %rd332;
	ld.global.u64 	%rd339, [%rd338];
	mad.lo.s64 	%rd340, %rd339, %rd599, %rd192;
	shl.b64 	%rd341, %rd340, 3;
	add.s64 	%rd622, %rd622, %rd341;
	add.s32 	%r217, %r217, -8;
	add.s32 	%r216, %r216, 8;
	setp.ne.s32 	%p13, %r216, 0;
	@%p13 bra 	$L__BB31_60;
	add.s32 	%r219, %r217, 3;
$L__BB31_86:
	and.b32  	%r38, %r21, 7;
	setp.eq.s32 	%p14, %r38, 0;
	@%p14 bra 	$L__BB31_115;
	and.b32  	%r39, %r21, 3;
	setp.lt.u32 	%p15, %r38, 4;
	@%p15 bra 	$L__BB31_101;
	mul.wide.u32 	%rd343, %r219, 8;
	add.s64 	%rd344, %rd2, %rd343;
	ld.global.u64 	%rd204, [%rd344];
	or.b64  	%rd345, %rd613, %rd204;
	and.b64  	%rd346, %rd345, -4294967296;
	setp.ne.s64 	%p16, %rd346, 0;
	@%p16 bra 	$L__BB31_90;
	cvt.u32.u64 	%r101, %rd204;
	cvt.u32.u64 	%r102, %rd613;
	div.u32 	%r103, %r102, %r101;
	mul.lo.s32 	%r104, %r103, %r101;
	sub.s32 	%r105, %r102, %r104;
	cvt.u64.u32 	%rd603, %r103;
	cvt.u64.u32 	%rd604, %r105;
	bra.uni 	$L__BB31_91;
$L__BB31_90:
	div.s64 	%rd603, %rd613, %rd204;
	mul.lo.s64 	%rd347, %rd603, %rd204;
	sub.s64 	%rd604, %rd613, %rd347;
$L__BB31_91:
	add.s64 	%rd349, %rd1, %rd343;
	ld.global.u64 	%rd350, [%rd349];
	mul.lo.s64 	%rd211, %rd350, %rd604;
	add.s32 	%r40, %r219, -1;
	mul.wide.u32 	%rd351, %r40, 8;
	add.s64 	%rd352, %rd2, %rd351;
	ld.global.u64 	%rd212, [%rd352];
	or.b64  	%rd353, %rd603, %rd212;
	and.b64  	%rd354, %rd353, -4294967296;
	setp.ne.s64 	%p17, %rd354, 0;
	@%p17 bra 	$L__BB31_93;
	cvt.u32.u64 	%r106, %rd212;
	cvt.u32.u64 	%r107, %rd603;
	div.u32 	%r108, %r107, %r106;
	mul.lo.s32 	%r109, %r108, %r106;
	sub.s32 	%r110, %r107, %r109;
	cvt.u64.u32 	%rd605, %r108;
	cvt.u64.u32 	%rd606, %r110;
	bra.uni 	$L__BB31_94;
$L__BB31_93:
	div.s64 	%rd605, %rd603, %rd212;
	mul.lo.s64 	%rd355, %rd605, %rd212;
	sub.s64 	%rd606, %rd603, %rd355;
$L__BB31_94:
	add.s64 	%rd357, %rd1, %rd351;
	ld.global.u64 	%rd358, [%rd357];
	mad.lo.s64 	%rd219, %rd358, %rd606, %rd211;
	add.s32 	%r41, %r219, -2;
	mul.wide.u32 	%rd359, %r41, 8;
	add.s64 	%rd360, %rd2, %rd359;
	ld.global.u64 	%rd220, [%rd360];
	or.b64  	%rd361, %rd605, %rd220;
	and.b64  	%rd362, %rd361, -4294967296;
	setp.ne.s64 	%p18, %rd362, 0;
	@%p18 bra 	$L__BB31_96;
	cvt.u32.u64 	%r111, %rd220;
	cvt.u32.u64 	%r112, %rd605;
	div.u32 	%r113, %r112, %r111;
	mul.lo.s32 	%r114, %r113, %r111;
	sub.s32 	%r115, %r112, %r114;
	cvt.u64.u32 	%rd607, %r113;
	cvt.u64.u32 	%rd608, %r115;
	bra.uni 	$L__BB31_97;
$L__BB31_96:
	div.s64 	%rd607, %rd605, %rd220;
	mul.lo.s64 	%rd363, %rd607, %rd220;
	sub.s64 	%rd608, %rd605, %rd363;
$L__BB31_97:
	add.s64 	%rd365, %rd1, %rd359;
	ld.global.u64 	%rd366, [%rd365];
	mad.lo.s64 	%rd227, %rd366, %rd608, %rd219;
	add.s32 	%r42, %r219, -3;
	mul.wide.u32 	%rd367, %r42, 8;
	add.s64 	%rd368, %rd2, %rd367;
	ld.global.u64 	%rd228, [%rd368];
	or.b64  	%rd369, %rd607, %rd228;
	and.b64  	%rd370, %rd369, -4294967296;
	setp.ne.s64 	%p19, %rd370, 0;
	@%p19 bra 	$L__BB31_99;
	cvt.u32.u64 	%r116, %rd228;
	cvt.u32.u64 	%r117, %rd607;
	div.u32 	%r118, %r117, %r116;
	mul.lo.s32 	%r119, %r118, %r116;
	sub.s32 	%r120, %r117, %r119;
	cvt.u64.u32 	%rd613, %r118;
	cvt.u64.u32 	%rd610, %r120;
	bra.uni 	$L__BB31_100;
$L__BB31_99:
	div.s64 	%rd613, %rd607, %rd228;
	mul.lo.s64 	%rd371, %rd613, %rd228;
	sub.s64 	%rd610, %rd607, %rd371;
$L__BB31_100:
	add.s64 	%rd373, %rd1, %rd367;
	ld.global.u64 	%rd374, [%rd373];
	mad.lo.s64 	%rd375, %rd374, %rd610, %rd227;
	shl.b64 	%rd376, %rd375, 3;
	add.s64 	%rd622, %rd622, %rd376;
	add.s32 	%r219, %r219, -4;
$L__BB31_101:
	setp.eq.s32 	%p20, %r39, 0;
	@%p20 bra 	$L__BB31_115;
	setp.eq.s32 	%p21, %r39, 1;
	@%p21 bra 	$L__BB31_110;
	mul.wide.u32 	%rd378, %r219, 8;
	add.s64 	%rd379, %rd2, %rd378;
	ld.global.u64 	%rd239, [%rd379];
	or.b64  	%rd380, %rd613, %rd239;
	and.b64  	%rd381, %rd380, -4294967296;
	setp.ne.s64 	%p22, %rd381, 0;
	@%p22 bra 	$L__BB31_105;
	cvt.u32.u64 	%r121, %rd239;
	cvt.u32.u64 	%r122, %rd613;
	div.u32 	%r123, %r122, %r121;
	mul.lo.s32 	%r124, %r123, %r121;
	sub.s32 	%r125, %r122, %r124;
	cvt.u64.u32 	%rd614, %r123;
	cvt.u64.u32 	%rd615, %r125;
	bra.uni 	$L__BB31_106;
$L__BB31_105:
	div.s64 	%rd614, %rd613, %rd239;
	mul.lo.s64 	%rd382, %rd614, %rd239;
	sub.s64 	%rd615, %rd613, %rd382;
$L__BB31_106:
	add.s64 	%rd384, %rd1, %rd378;
	ld.global.u64 	%rd385, [%rd384];
	mul.lo.s64 	%rd246, %rd385, %rd615;
	add.s32 	%r45, %r219, -1;
	mul.wide.u32 	%rd386, %r45, 8;
	add.s64 	%rd387, %rd2, %rd386;
	ld.global.u64 	%rd247, [%rd387];
	or.b64  	%rd388, %rd614, %rd247;
	and.b64  	%rd389, %rd388, -4294967296;
	setp.ne.s64 	%p23, %rd389, 0;
	@%p23 bra 	$L__BB31_108;
	cvt.u32.u64 	%r126, %rd247;
	cvt.u32.u64 	%r127, %rd614;
	div.u32 	%r128, %r127, %r126;
	mul.lo.s32 	%r129, %r128, %r126;
	sub.s32 	%r130, %r127, %r129;
	cvt.u64.u32 	%rd613, %r128;
	cvt.u64.u32 	%rd617, %r130;
	bra.uni 	$L__BB31_109;
$L__BB31_108:
	div.s64 	%rd613, %rd614, %rd247;
	mul.lo.s64 	%rd390, %rd613, %rd247;
	sub.s64 	%rd617, %rd614, %rd390;
$L__BB31_109:
	add.s64 	%rd392, %rd1, %rd386;
	ld.global.u64 	%rd393, [%rd392];
	mad.lo.s64 	%rd394, %rd393, %rd617, %rd246;
	shl.b64 	%rd395, %rd394, 3;
	add.s64 	%rd622, %rd622, %rd395;
	add.s32 	%r219, %r219, -2;
$L__BB31_110:
	and.b32  	%r131, %r21, 1;
	setp.eq.b32 	%p24, %r131, 1;
	not.pred 	%p25, %p24;
	@%p25 bra 	$L__BB31_115;
	mul.wide.u32 	%rd396, %r219, 8;
	add.s64 	%rd397, %rd2, %rd396;
	ld.global.u64 	%rd258, [%rd397];
	or.b64  	%rd398, %rd613, %rd258;
	and.b64  	%rd399, %rd398, -4294967296;
	setp.ne.s64 	%p26, %rd399, 0;
	@%p26 bra 	$L__BB31_113;
	cvt.u32.u64 	%r132, %rd258;
	cvt.u32.u64 	%r133, %rd613;
	rem.u32 	%r134, %r133, %r132;
	cvt.u64.u32 	%rd621, %r134;
	bra.uni 	$L__BB31_114;
$L__BB31_113:
	rem.s64 	%rd621, %rd613, %rd258;
$L__BB31_114:
	add.s64 	%rd401, %rd1, %rd396;
	ld.global.u64 	%rd402, [%rd401];
	mul.lo.s64 	%rd403, %rd402, %rd621;
	shl.b64 	%rd404, %rd403, 3;
	add.s64 	%rd622, %rd622, %rd404;
$L__BB31_115:
	ld.global.u64 	%rd405, [%rd622];
	st.shared.u64 	[%r4], %rd405;
$L__BB31_116:
	bar.sync 	0;
	setp.lt.u32 	%p49, %r221, 66;
	@%p49 bra 	$L__BB31_121;
$L__BB31_117:
	mov.u32 	%r48, %r221;
	shr.u32 	%r221, %r48, 1;
	setp.ge.u32 	%p50, %r3, %r221;
	@%p50 bra 	$L__BB31_120;
	ld.shared.u64 	%rd485, [%r4];
	shl.b32 	%r50, %r221, 3;
	add.s32 	%r208, %r4, %r50;
	ld.shared.u64 	%rd264, [%r208];
	setp.lt.s64 	%p51, %rd264, %rd485;
	@%p51 bra 	$L__BB31_120;
	st.shared.u64 	[%r4], %rd264;
	add.s32 	%r209, %r5, %r50;
	ld.shared.u64 	%rd486, [%r209];
	st.shared.u64 	[%r5], %rd486;
$L__BB31_120:
	bar.sync 	0;
	setp.gt.u32 	%p52, %r48, 131;
	@%p52 bra 	$L__BB31_117;
$L__BB31_121:
	setp.gt.u32 	%p53, %r3, 31;
	@%p53 bra 	$L__BB31_136;
	ld.volatile.shared.u64 	%rd487, [%r4];
	ld.volatile.shared.u64 	%rd488, [%r4+256];
	max.s64 	%rd489, %rd487, %rd488;
	ld.volatile.shared.u64 	%rd490, [%r4+256];
	setp.ne.s64 	%p54, %rd489, %rd490;
	@%p54 bra 	$L__BB31_124;
	ld.volatile.shared.u64 	%rd491, [%r5+256];
	st.volatile.shared.u64 	[%r5], %rd491;
	ld.volatile.shared.u64 	%rd492, [%r4+256];
	st.volatile.shared.u64 	[%r4], %rd492;
$L__BB31_124:
	ld.volatile.shared.u64 	%rd493, [%r4];
	ld.volatile.shared.u64 	%rd494, [%r4+128];
	max.s64 	%rd495, %rd493, %rd494;
	ld.volatile.shared.u64 	%rd496, [%r4+128];
	setp.ne.s64 	%p55, %rd495, %rd496;
	@%p55 bra 	$L__BB31_126;
	ld.volatile.shared.u64 	%rd497, [%r5+128];
	st.volatile.shared.u64 	[%r5], %rd497;
	ld.volatile.shared.u64 	%rd498, [%r4+128];
	st.volatile.shared.u64 	[%r4], %rd498;
$L__BB31_126:
	ld.volatile.shared.u64 	%rd499, [%r4];
	ld.volatile.shared.u64 	%rd500, [%r4+64];
	max.s64 	%rd501, %rd499, %rd500;
	ld.volatile.shared.u64 	%rd502, [%r4+64];
	setp.ne.s64 	%p56, %rd501, %rd502;
	@%p56 bra 	$L__BB31_128;
	ld.volatile.shared.u64 	%rd503, [%r5+64];
	st.volatile.shared.u64 	[%r5], %rd503;
	ld.volatile.shared.u64 	%rd504, [%r4+64];
	st.volatile.shared.u64 	[%r4], %rd504;
$L__BB31_128:
	ld.volatile.shared.u64 	%rd505, [%r4];
	ld.volatile.shared.u64 	%rd506, [%r4+32];
	max.s64 	%rd507, %rd505, %rd506;
	ld.volatile.shared.u64 	%rd508, [%r4+32];
	setp.ne.s64 	%p57, %rd507, %rd508;
	@%p57 bra 	$L__BB31_130;
	ld.volatile.shared.u64 	%rd509, [%r5+32];
	st.volatile.shared.u64 	[%r5], %rd509;
	ld.volatile.shared.u64 	%rd510, [%r4+32];
	st.volatile.shared.u64 	[%r4], %rd510;
$L__BB31_130:
	ld.volatile.shared.u64 	%rd511, [%r4];
	ld.volatile.shared.u64 	%rd512, [%r4+16];
	max.s64 	%rd513, %rd511, %rd512;
	ld.volatile.shared.u64 	%rd514, [%r4+16];
	setp.ne.s64 	%p58, %rd513, %rd514;
	@%p58 bra 	$L__BB31_132;
	ld.volatile.shared.u64 	%rd515, [%r5+16];
	st.volatile.shared.u64 	[%r5], %rd515;
	ld.volatile.shared.u64 	%rd516, [%r4+16];
	st.volatile.shared.u64 	[%r4], %rd516;
$L__BB31_132:
	ld.volatile.shared.u64 	%rd517, [%r4];
	ld.volatile.shared.u64 	%rd518, [%r4+8];
	max.s64 	%rd519, %rd517, %rd518;
	ld.volatile.shared.u64 	%rd520, [%r4+8];
	setp.ne.s64 	%p59, %rd519, %rd520;
	@%p59 bra 	$L__BB31_134;
	ld.volatile.shared.u64 	%rd521, [%r5+8];
	st.volatile.shared.u64 	[%r5], %rd521;
	ld.volatile.shared.u64 	%rd522, [%r4+8];
	st.volatile.shared.u64 	[%r4], %rd522;
$L__BB31_134:
	setp.ne.s32 	%p60, %r3, 0;
	@%p60 bra 	$L__BB31_136;
	ld.param.u64 	%rd537, [contiguous_reduce3_i64_param_7];
	ld.param.u64 	%rd534, [contiguous_reduce3_i64_param_1];
	ld.param.u64 	%rd533, [contiguous_reduce3_i64_param_0];
	ld.shared.u64 	%rd523, [sdata_i64];
	mov.u32 	%r210, %ctaid.x;
	cvt.u64.u32 	%rd524, %r210;
	mov.u32 	%r211, %ctaid.y;
	cvt.u64.u32 	%rd525, %r211;
	mad.lo.s64 	%rd526, %rd537, %rd525, %rd524;
	cvta.to.global.u64 	%rd527, %rd533;
	shl.b64 	%rd528, %rd526, 3;
	add.s64 	%rd529, %rd527, %rd528;
	st.global.u64 	[%rd529], %rd523;
	ld.shared.u64 	%rd530, [%r2];
	cvta.to.global.u64 	%rd531, %rd534;
	add.s64 	%rd532, %rd531, %rd528;
	st.global.u64 	[%rd532], %rd530;
$L__BB31_136:
	ret;

}
	// .globl	contiguous_reduce33_i64
.visible .entry contiguous_reduce33_i64(
	.param .u64 .ptr .align 1 contiguous_reduce33_i64_param_0,
	.param .u64 .ptr .align 1 contiguous_reduce33_i64_param_1,
	.param .u64 .ptr .align 1 contiguous_reduce33_i64_param_2,
	.param .u64 .ptr .align 1 contiguous_reduce33_i64_param_3,
	.param .u64 contiguous_reduce33_i64_param_4,
	.param .u64 contiguous_reduce33_i64_param_5
)
{
	.reg .pred 	%p<16>;
	.reg .b32 	%r<23>;
	.reg .b64 	%rd<85>;

	ld.param.u64 	%rd10, [contiguous_reduce33_i64_param_0];
	ld.param.u64 	%rd11, [contiguous_reduce33_i64_param_1];
	ld.param.u64 	%rd14, [contiguous_reduce33_i64_param_2];
	ld.param.u64 	%rd15, [contiguous_reduce33_i64_param_3];
	ld.param.u64 	%rd12, [contiguous_reduce33_i64_param_4];
	ld.param.u64 	%rd13, [contiguous_reduce33_i64_param_5];
	cvta.to.global.u64 	%rd1, %rd15;
	cvta.to.global.u64 	%rd2, %rd14;
	mov.u32 	%r22, %ntid.x;
	shl.b32 	%r11, %r22, 3;
	mov.u32 	%r12, sdata_i64;
	add.s32 	%r2, %r12, %r11;
	mov.u32 	%r3, %tid.x;
	mov.u32 	%r4, %ctaid.x;
	mul.lo.s32 	%r13, %r4, %r22;
	shl.b32 	%r14, %r13, 1;
	add.s32 	%r5, %r14, %r3;
	shl.b32 	%r15, %r3, 3;
	add.s32 	%r6, %r12, %r15;
	mov.b64 	%rd16, -9223372036854775808;
	st.shared.u64 	[%r6], %rd16;
	add.s32 	%r7, %r2, %r15;
	st.shared.u64 	[%r7], %rd16;
	add.s32 	%r16, %r5, %r22;
	cvt.u64.u32 	%rd3, %r16;
	setp.le.u64 	%p1, %rd12, %rd3;
	@%p1 bra 	$L__BB32_4;
	cvt.u64.u32 	%rd24, %r5;
	mov.u32 	%r18, %ctaid.y;
	cvt.u64.u32 	%rd25, %r18;
	mul.lo.s64 	%rd26, %rd12, %rd25;
	add.s64 	%rd4, %rd26, %rd24;
	shl.b64 	%rd27, %rd4, 3;
	add.s64 	%rd28, %rd2, %rd27;
	ld.global.u64 	%rd5, [%rd28];
	add.s64 	%rd6, %rd26, %rd3;
	shl.b64 	%rd29, %rd6, 3;
	add.s64 	%rd30, %rd2, %rd29;
	ld.global.u64 	%rd7, [%rd30];
	setp.lt.s64 	%p3, %rd7, %rd5;
	@%p3 bra 	$L__BB32_3;
	st.shared.u64 	[%r6], %rd5;
	add.s64 	%rd32, %rd1, %rd27;
	ld.global.u64 	%rd33, [%rd32];
	st.shared.u64 	[%r7], %rd33;
	bra.uni 	$L__BB32_6;
$L__BB32_3:
	st.shared.u64 	[%r6], %rd7;
	add.s64 	%rd35, %rd1, %rd29;
	ld.global.u64 	%rd36, [%rd35];
	st.shared.u64 	[%r7], %rd36;
	bra.uni 	$L__BB32_6;
$L__BB32_4:
	cvt.u64.u32 	%rd8, %r5;
	setp.le.u64 	%p2, %rd12, %rd8;
	@%p2 bra 	$L__BB32_6;
	mov.u32 	%r17, %ctaid.y;
	cvt.u64.u32 	%rd17, %r17;
	mad.lo.s64 	%rd18, %rd12, %rd17, %rd8;
	shl.b64 	%rd19, %rd18, 3;
	add.s64 	%rd20, %rd2, %rd19;
	ld.global.u64 	%rd21, [%rd20];
	st.shared.u64 	[%r6], %rd21;
	add.s64 	%rd22, %rd1, %rd19;
	ld.global.u64 	%rd23, [%rd22];
	st.shared.u64 	[%r7], %rd23;
$L__BB32_6:
	bar.sync 	0;
	setp.lt.u32 	%p4, %r22, 66;
	@%p4 bra 	$L__BB32_11;
$L__BB32_7:
	mov.u32 	%r8, %r22;
	shr.u32 	%r22, %r8, 1;
	setp.ge.u32 	%p5, %r3, %r22;
	@%p5 bra 	$L__BB32_10;
	ld.shared.u64 	%rd37, [%r6];
	shl.b32 	%r10, %r22, 3;
	add.s32 	%r19, %r6, %r10;
	ld.shared.u64 	%rd9, [%r19];
	setp.lt.s64 	%p6, %rd9, %rd37;
	@%p6 bra 	$L__BB32_10;
	st.shared.u64 	[%r6], %rd9;
	add.s32 	%r20, %r7, %r10;
	ld.shared.u64 	%rd38, [%r20];
	st.shared.u64 	[%r7], %rd38;
$L__BB32_10:
	bar.sync 	0;
	setp.gt.u32 	%p7, %r8, 131;
	@%p7 bra 	$L__BB32_7;
$L__BB32_11:
	setp.gt.u32 	%p8, %r3, 31;
	@%p8 bra 	$L__BB32_26;
	ld.volatile.shared.u64 	%rd39, [%r6];
	ld.volatile.shared.u64 	%rd40, [%r6+256];
	max.s64 	%rd41, %rd39, %rd40;
	ld.volatile.shared.u64 	%rd42, [%r6+256];
	setp.ne.s64 	%p9, %rd41, %rd42;
	@%p9 bra 	$L__BB32_14;
	ld.volatile.shared.u64 	%rd43, [%r7+256];
	st.volatile.shared.u64 	[%r7], %rd43;
	ld.volatile.shared.u64 	%rd44, [%r6+256];
	st.volatile.shared.u64 	[%r6], %rd44;
$L__BB32_14:
	ld.volatile.shared.u64 	%rd45, [%r6];
	ld.volatile.shared.u64 	%rd46, [%r6+128];
	max.s64 	%rd47, %rd45, %rd46;
	ld.volatile.shared.u64 	%rd48, [%r6+128];
	setp.ne.s64 	%p10, %rd47, %rd48;
	@%p10 bra 	$L__BB32_16;
	ld.volatile.shared.u64 	%rd49, [%r7+128];
	st.volatile.shared.u64 	[%r7], %rd49;
	ld.volatile.shared.u64 	%rd50, [%r6+128];
	st.volatile.shared.u64 	[%r6], %rd50;
$L__BB32_16:
	ld.volatile.shared.u64 	%rd51, [%r6];
	ld.volatile.shared.u64 	%rd52, [%r6+64];
	max.s64 	%rd53, %rd51, %rd52;
	ld.volatile.shared.u64 	%rd54, [%r6+64];
	setp.ne.s64 	%p11, %rd53, %rd54;
	@%p11 bra 	$L__BB32_18;
	ld.volatile.shared.u64 	%rd55, [%r7+64];
	st.volatile.shared.u64 	[%r7], %rd55;
	ld.volatile.shared.u64 	%rd56, [%r6+64];
	st.volatile.shared.u64 	[%r6], %rd56;
$L__BB32_18:
	ld.volatile.shared.u64 	%rd57, [%r6];
	ld.volatile.shared.u64 	%rd58, [%r6+32];
	max.s64 	%rd59, %rd57, %rd58;
	ld.volatile.shared.u64 	%rd60, [%r6+32];
	setp.ne.s64 	%p12, %rd59, %rd60;
	@%p12 bra 	$L__BB32_20;
	ld.volatile.shared.u64 	%rd61, [%r7+32];
	st.volatile.shared.u64 	[%r7], %rd61;
	ld.volatile.shared.u64 	%rd62, [%r6+32];
	st.volatile.shared.u64 	[%r6], %rd62;
$L__BB32_20:
	ld.volatile.shared.u64 	%rd63, [%r6];
	ld.volatile.shared.u64 	%rd64, [%r6+16];
	max.s64 	%rd65, %rd63, %rd64;
	ld.volatile.shared.u64 	%rd66, [%r6+16];
	setp.ne.s64 	%p13, %rd65, %rd66;
	@%p13 bra 	$L__BB32_22;
	ld.volatile.shared.u64 	%rd67, [%r7+16];
	st.volatile.shared.u64 	[%r7], %rd67;
	ld.volatile.shared.u64 	%rd68, [%r6+16];
	st.volatile.shared.u64 	[%r6], %rd68;
$L__BB32_22:
	ld.volatile.shared.u64 	%rd69, [%r6];
	ld.volatile.shared.u64 	%rd70, [%r6+8];
	max.s64 	%rd71, %rd69, %rd70;
	ld.volatile.shared.u64 	%rd72, [%r6+8];
	setp.ne.s64 	%p14, %rd71, %rd72;
	@%p14 bra 	$L__BB32_24;
	ld.volatile.shared.u64 	%rd73, [%r7+8];
	st.volatile.shared.u64 	[%r7], %rd73;
	ld.volatile.shared.u64 	%rd74, [%r6+8];
	st.volatile.shared.u64 	[%r6], %rd74;
$L__BB32_24:
	setp.ne.s32 	%p15, %r3, 0;
	@%p15 bra 	$L__BB32_26;
	ld.shared.u64 	%rd75, [sdata_i64];
	cvt.u64.u32 	%rd76, %r4;
	mov.u32 	%r21, %ctaid.y;
	cvt.u64.u32 	%rd77, %r21;
	mad.lo.s64 	%rd78, %rd13, %rd77, %rd76;
	cvta.to.global.u64 	%rd79, %rd10;
	shl.b64 	%rd80, %rd78, 3;
	add.s64 	%rd81, %rd79, %rd80;
	st.global.u64 	[%rd81], %rd75;
	ld.shared.u64 	%rd82, [%r2];
	cvta.to.global.u64 	%rd83, %rd11;
	add.s64 	%rd84, %rd83, %rd80;
	st.global.u64 	[%rd84], %rd82;
$L__BB32_26:
	ret;

}
	// .globl	contiguous_reduce4_i64
.visible .entry contiguous_reduce4_i64(
	.param .u64 .ptr .align 1 contiguous_reduce4_i64_param_0,
	.param .u64 .ptr .align 1 contiguous_reduce4_i64_param_1,
	.param .u64 .ptr .align 1 contiguous_reduce4_i64_param_2,
	.param .u64 .ptr .align 1 contiguous_reduce4_i64_param_3,
	.param .u64 .ptr .align 1 contiguous_reduce4_i64_param_4,
	.param .u64 contiguous_reduce4_i64_param_5,
	.param .u64 contiguous_reduce4_i64_param_6,
	.param .u64 contiguous_reduce4_i64_param_7
)
{
	.reg .pred 	%p<39>;
	.reg .b32 	%r<206>;
	.reg .b64 	%rd<348>;

	ld.param.u64 	%rd163, [contiguous_reduce4_i64_param_3];
	ld.param.u64 	%rd164, [contiguous_reduce4_i64_param_4];
	ld.param.u64 	%rd161, [contiguous_reduce4_i64_param_5];
	ld.param.u64 	%rd162, [contiguous_reduce4_i64_param_6];
	ld.param.u64 	%rd165, [contiguous_reduce4_i64_param_7];
	cvta.to.global.u64 	%rd1, %rd164;
	cvta.to.global.u64 	%rd2, %rd163;
	mov.u32 	%r1, %ntid.x;
	mov.u32 	%r2, %ntid.y;
	mul.lo.s32 	%r74, %r1, %r2;
	shl.b32 	%r75, %r74, 3;
	mov.u32 	%r200, sdata_i64;
	add.s32 	%r3, %r200, %r75;
	mov.u32 	%r4, %tid.y;
	mov.u32 	%r5, %tid.x;
	mad.lo.s32 	%r77, %r4, %r1, %r5;
	mov.u32 	%r78, %ctaid.x;
	mad.lo.s32 	%r79, %r78, %r1, %r5;
	mov.u32 	%r6, %ctaid.y;
	mad.lo.s32 	%r80, %r6, %r2, %r4;
	shl.b32 	%r81, %r77, 3;
	add.s32 	%r8, %r200, %r81;
	mov.b64 	%rd167, -9223372036854775808;
	st.shared.u64 	[%r8], %rd167;
	cvt.u64.u32 	%rd168, %r80;
	cvt.u64.u32 	%rd3, %r79;
	mad.lo.s64 	%rd169, %rd162, %rd168, %rd3;
	add.s32 	%r82, %r3, %r81;
	st.shared.u64 	[%r82], %rd169;
	setp.le.u64 	%p1, %rd162, %rd3;
	setp.le.u64 	%p2, %rd165, %rd168;
	or.pred  	%p3, %p1, %p2;
	@%p3 bra 	$L__BB33_80;
	cvt.u32.u64 	%r83, %rd3;
	cvt.u32.u64 	%r84, %rd162;
	mad.lo.s32 	%r197, %r80, %r84, %r83;
	cvt.u32.u64 	%r10, %rd161;
	add.s32 	%r196, %r10, -1;
	setp.lt.s32 	%p4, %r196, 0;
	mov.b64 	%rd338, 0;
	@%p4 bra 	$L__BB33_59;
	setp.lt.u32 	%p5, %r196, 7;
	mov.b64 	%rd338, 0;
	@%p5 bra 	$L__BB33_30;
	add.s32 	%r192, %r10, -4;
	and.b32  	%r85, %r10, -8;
	neg.s32 	%r191, %r85;
	mov.b64 	%rd338, 0;
$L__BB33_4:
	.pragma "nounroll";
	add.s32 	%r17, %r192, 3;
	cvt.u64.u32 	%rd5, %r197;
	mul.wide.u32 	%rd174, %r17, 8;
	add.s64 	%rd175, %rd2, %rd174;
	ld.global.u64 	%rd6, [%rd175];
	and.b64  	%rd176, %rd6, -4294967296;
	setp.ne.s64 	%p6, %rd176, 0;
	@%p6 bra 	$L__BB33_6;
	cvt.u32.u64 	%r86, %rd6;
	cvt.u32.u64 	%r87, %rd5;
	div.u32 	%r88, %r87, %r86;
	mul.lo.s32 	%r89, %r88, %r86;
	sub.s32 	%r90, %r87, %r89;
	cvt.u64.u32 	%rd303, %r88;
	cvt.u64.u32 	%rd304, %r90;
	bra.uni 	$L__BB33_7;
$L__BB33_6:
	div.s64 	%rd303, %rd5, %rd6;
	mul.lo.s64 	%rd177, %rd303, %rd6;
	sub.s64 	%rd304, %rd5, %rd177;
$L__BB33_7:
	add.s64 	%rd179, %rd1, %rd174;
	ld.global.u64 	%rd180, [%rd179];
	mad.lo.s64 	%rd13, %rd180, %rd304, %rd338;
	add.s32 	%r18, %r192, 2;
	and.b64  	%rd14, %rd303, 4294967295;
	mul.wide.u32 	%rd181, %r18, 8;
	add.s64 	%rd182, %rd2, %rd181;
	ld.global.u64 	%rd15, [%rd182];
	and.b64  	%rd183, %rd15, -4294967296;
	setp.ne.s64 	%p7, %rd183, 0;
	@%p7 bra 	$L__BB33_9;
	cvt.u32.u64 	%r91, %rd15;
	cvt.u32.u64 	%r92, %rd14;
	div.u32 	%r93, %r92, %r91;
	mul.lo.s32 	%r94, %r93, %r91;
	sub.s32 	%r95, %r92, %r94;
	cvt.u64.u32 	%rd305, %r93;
	cvt.u64.u32 	%rd306, %r95;
	bra.uni 	$L__BB33_10;
$L__BB33_9:
	div.s64 	%rd305, %rd14, %rd15;
	mul.lo.s64 	%rd184, %rd305, %rd15;
	sub.s64 	%rd306, %rd14, %rd184;
$L__BB33_10:
	add.s64 	%rd186, %rd1, %rd181;
	ld.global.u64 	%rd187, [%rd186];
	mad.lo.s64 	%rd22, %rd187, %rd306, %rd13;
	add.s32 	%r19, %r192, 1;
	and.b64  	%rd23, %rd305, 4294967295;
	mul.wide.u32 	%rd188, %r19, 8;
	add.s64 	%rd189, %rd2, %rd188;
	ld.global.u64 	%rd24, [%rd189];
	and.b64  	%rd190, %rd24, -4294967296;
	setp.ne.s64 	%p8, %rd190, 0;
	@%p8 bra 	$L__BB33_12;
	cvt.u32.u64 	%r96, %rd24;
	cvt.u32.u64 	%r97, %rd23;
	div.u32 	%r98, %r97, %r96;
	mul.lo.s32 	%r99, %r98, %r96;
	sub.s32 	%r100, %r97, %r99;
	cvt.u64.u32 	%rd307, %r98;
	cvt.u64.u32 	%rd308, %r100;
	bra.uni 	$L__BB33_13;
$L__BB33_12:
	div.s64 	%rd307, %rd23, %rd24;
	mul.lo.s64 	%rd191, %rd307, %rd24;
	sub.s64 	%rd308, %rd23, %rd191;
$L__BB33_13:
	add.s64 	%rd193, %rd1, %rd188;
	ld.global.u64 	%rd194, [%rd193];
	mad.lo.s64 	%rd31, %rd194, %rd308, %rd22;
	add.s32 	%r20, %r192, -4;
	and.b64  	%rd32, %rd307, 4294967295;
	mul.wide.u32 	%rd195, %r192, 8;
	add.s64 	%rd196, %rd2, %rd195;
	ld.global.u64 	%rd33, [%rd196];
	and.b64  	%rd197, %rd33, -4294967296;
	setp.ne.s64 	%p9, %rd197, 0;
	@%p9 bra 	$L__BB33_15;
	cvt.u32.u64 	%r101, %rd33;
	cvt.u32.u64 	%r102, %rd32;
	div.u32 	%r103, %r102, %r101;
	mul.lo.s32 	%r104, %r103, %r101;
	sub.s32 	%r105, %r102, %r104;
	cvt.u64.u32 	%rd309, %r103;
	cvt.u64.u32 	%rd310, %r105;
	bra.uni 	$L__BB33_16;
$L__BB33_15:
	div.s64 	%rd309, %rd32, %rd33;
	mul.lo.s64 	%rd198, %rd309, %rd33;
	sub.s64 	%rd310, %rd32, %rd198;
$L__BB33_16:
	add.s64 	%rd200, %rd1, %rd195;
	ld.global.u64 	%rd201, [%rd200];
	mad.lo.s64 	%rd40, %rd201, %rd310, %rd31;
	add.s32 	%r21, %r192, -1;
	and.b64  	%rd41, %rd309, 4294967295;
	mul.wide.u32 	%rd202, %r21, 8;
	add.s64 	%rd203, %rd2, %rd202;
	ld.global.u64 	%rd42, [%rd203];
	and.b64  	%rd204, %rd42, -4294967296;
	setp.ne.s64 	%p10, %rd204, 0;
	@%p10 bra 	$L__BB33_18;
	cvt.u32.u64 	%r106, %rd42;
	cvt.u32.u64 	%r107, %rd41;
	div.u32 	%r108, %r107, %r106;
	mul.lo.s32 	%r109, %r108, %r106;
	sub.s32 	%r110, %r107, %r109;
	cvt.u64.u32 	%rd311, %r108;
	cvt.u64.u32 	%rd312, %r110;
	bra.uni 	$L__BB33_19;
$L__BB33_18:
	div.s64 	%rd311, %rd41, %rd42;
	mul.lo.s64 	%rd205, %rd311, %rd42;
	sub.s64 	%rd312, %rd41, %rd205;
$L__BB33_19:
	add.s64 	%rd207, %rd1, %rd202;
	ld.global.u64 	%rd208, [%rd207];
	mad.lo.s64 	%rd49, %rd208, %rd312, %rd40;
	add.s32 	%r22, %r192, -2;
	and.b64  	%rd50, %rd311, 4294967295;
	mul.wide.u32 	%rd209, %r22, 8;
	add.s64 	%rd210, %rd2, %rd209;
	ld.global.u64 	%rd51, [%rd210];
	and.b64  	%rd211, %rd51, -4294967296;
	setp.ne.s64 	%p11, %rd211, 0;
	@%p11 bra 	$L__BB33_21;
	cvt.u32.u64 	%r111, %rd51;
	cvt.u32.u64 	%r112, %rd50;
	div.u32 	%r113, %r112, %r111;
	mul.lo.s32 	%r114, %r113, %r111;
	sub.s32 	%r115, %r112, %r114;
	cvt.u64.u32 	%rd313, %r113;
	cvt.u64.u32 	%rd314, %r115;
	bra.uni 	$L__BB33_22;
$L__BB33_21:
	div.s64 	%rd313, %rd50, %rd51;
	mul.lo.s64 	%rd212, %rd313, %rd51;
	sub.s64 	%rd314, %rd50, %rd212;
$L__BB33_22:
	add.s64 	%rd214, %rd1, %rd209;
	ld.global.u64 	%rd215, [%rd214];
	mad.lo.s64 	%rd58, %rd215, %rd314, %rd49;
	add.s32 	%r23, %r192, -3;
	and.b64  	%rd59, %rd313, 4294967295;
	mul.wide.u32 	%rd216, %r23, 8;
	add.s64 	%rd217, %rd2, %rd216;
	ld.global.u64 	%rd60, [%rd217];
	and.b64  	%rd218, %rd60, -4294967296;
	setp.ne.s64 	%p12, %rd218, 0;
	@%p12 bra 	$L__BB33_24;
	cvt.u32.u64 	%r116, %rd60;
	cvt.u32.u64 	%r117, %rd59;
	div.u32 	%r118, %r117, %r116;
	mul.lo.s32 	%r119, %r118, %r116;
	sub.s32 	%r120, %r117, %r119;
	cvt.u64.u32 	%rd315, %r118;
	cvt.u64.u32 	%rd316, %r120;
	bra.uni 	$L__BB33_25;
$L__BB33_24:
	div.s64 	%rd315, %rd59, %rd60;
	mul.lo.s64 	%rd219, %rd315, %rd60;
	sub.s64 	%rd316, %rd59, %rd219;
$L__BB33_25:
	add.s64 	%rd221, %rd1, %rd216;
	ld.global.u64 	%rd222, [%rd221];
	mad.lo.s64 	%rd67, %rd222, %rd316, %rd58;
	and.b64  	%rd68, %rd315, 4294967295;
	mul.wide.u32 	%rd223, %r20, 8;
	add.s64 	%rd224, %rd2, %rd223;
	ld.global.u64 	%rd69, [%rd224];
	and.b64  	%rd225, %rd69, -4294967296;
	setp.ne.s64 	%p13, %rd225, 0;
	@%p13 bra 	$L__BB33_27;
	cvt.u32.u64 	%r121, %rd69;
	cvt.u32.u64 	%r122, %rd68;
	div.u32 	%r123, %r122, %r121;
	mul.lo.s32 	%r124, %r123, %r121;
	sub.s32 	%r125, %r122, %r124;
	cvt.u64.u32 	%rd317, %r123;
	cvt.u64.u32 	%rd318, %r125;
	bra.uni 	$L__BB33_28;
$L__BB33_27:
	div.s64 	%rd317, %rd68, %rd69;
	mul.lo.s64 	%rd226, %rd317, %rd69;
	sub.s64 	%rd318, %rd68, %rd226;
$L__BB33_28:
	add.s64 	%rd228, %rd1, %rd223;
	ld.global.u64 	%rd229, [%rd228];
	mad.lo.s64 	%rd338, %rd229, %rd318, %rd67;
	cvt.u32.u64 	%r197, %rd317;
	add.s32 	%r192, %r192, -8;
	add.s32 	%r191, %r191, 8;
	setp.ne.s32 	%p14, %r191, 0;
	@%p14 bra 	$L__BB33_4;
	add.s32 	%r196, %r192, 3;
$L__BB33_30:
	and.b32  	%r30, %r10, 7;
	setp.eq.s32 	%p15, %r30, 0;
	@%p15 bra 	$L__BB33_59;
	setp.lt.u32 	%p16, %r30, 4;
	@%p16 bra 	$L__BB33_45;
	mul.wide.u32 	%rd231, %r196, 8;
	add.s64 	%rd232, %rd2, %rd231;
	ld.global.u64 	%rd79, [%rd232];
	and.b64  	%rd233, %rd79, -4294967296;
	setp.ne.s64 	%p17, %rd233, 0;
	@%p17 bra 	$L__BB33_34;
	cvt.u32.u64 	%r126, %rd79;
	div.u32 	%r127, %r197, %r126;
	mul.lo.s32 	%r128, %r127, %r126;
	sub.s32 	%r129, %r197, %r128;
	cvt.u64.u32 	%rd321, %r127;
	cvt.u64.u32 	%rd322, %r129;
	bra.uni 	$L__BB33_35;
$L__BB33_34:
	cvt.u64.u32 	%rd234, %r197;
	div.s64 	%rd321, %rd234, %rd79;
	mul.lo.s64 	%rd235, %rd321, %rd79;
	sub.s64 	%rd322, %rd234, %rd235;
$L__BB33_35:
	add.s64 	%rd237, %rd1, %rd231;
	ld.global.u64 	%rd238, [%rd237];
	mad.lo.s64 	%rd86, %rd238, %rd322, %rd338;
	add.s32 	%r31, %r196, -1;
	and.b64  	%rd87, %rd321, 4294967295;
	mul.wide.u32 	%rd239, %r31, 8;
	add.s64 	%rd240, %rd2, %rd239;
	ld.global.u64 	%rd88, [%rd240];
	and.b64  	%rd241, %rd88, -4294967296;
	setp.ne.s64 	%p18, %rd241, 0;
	@%p18 bra 	$L__BB33_37;
	cvt.u32.u64 	%r130, %rd88;
	cvt.u32.u64 	%r131, %rd87;
	div.u32 	%r132, %r131, %r130;
	mul.lo.s32 	%r133, %r132, %r130;
	sub.s32 	%r134, %r131, %r133;
	cvt.u64.u32 	%rd323, %r132;
	cvt.u64.u32 	%rd324, %r134;
	bra.uni 	$L__BB33_38;
$L__BB33_37:
	div.s64 	%rd323, %rd87, %rd88;
	mul.lo.s64 	%rd242, %rd323, %rd88;
	sub.s64 	%rd324, %rd87, %rd242;
$L__BB33_38:
	add.s64 	%rd244, %rd1, %rd239;
	ld.global.u64 	%rd245, [%rd244];
	mad.lo.s64 	%rd95, %rd245, %rd324, %rd86;
	add.s32 	%r32, %r196, -2;
	and.b64  	%rd96, %rd323, 4294967295;
	mul.wide.u32 	%rd246, %r32, 8;
	add.s64 	%rd247, %rd2, %rd246;
	ld.global.u64 	%rd97, [%rd247];
	and.b64  	%rd248, %rd97, -4294967296;
	setp.ne.s64 	%p19, %rd248, 0;
	@%p19 bra 	$L__BB33_40;
	cvt.u32.u64 	%r135, %rd97;
	cvt.u32.u64 	%r136, %rd96;
	div.u32 	%r137, %r136, %r135;
	mul.lo.s32 	%r138, %r137, %r135;
	sub.s32 	%r139, %r136, %r138;
	cvt.u64.u32 	%rd325, %r137;
	cvt.u64.u32 	%rd326, %r139;
	bra.uni 	$L__BB33_41;
$L__BB33_40:
	div.s64 	%rd325, %rd96, %rd97;
	mul.lo.s64 	%rd249, %rd325, %rd97;
	sub.s64 	%rd326, %rd96, %rd249;
$L__BB33_41:
	add.s64 	%rd251, %rd1, %rd246;
	ld.global.u64 	%rd252, [%rd251];
	mad.lo.s64 	%rd104, %rd252, %rd326, %rd95;
	add.s32 	%r33, %r196, -3;
	and.b64  	%rd105, %rd325, 4294967295;
	mul.wide.u32 	%rd253, %r33, 8;
	add.s64 	%rd254, %rd2, %rd253;
	ld.global.u64 	%rd106, [%rd254];
	and.b64  	%rd255, %rd106, -4294967296;
	setp.ne.s64 	%p20, %rd255, 0;
	@%p20 bra 	$L__BB33_43;
	cvt.u32.u64 	%r140, %rd106;
	cvt.u32.u64 	%r141, %rd105;
	div.u32 	%r142, %r141, %r140;
	mul.lo.s32 	%r143, %r142, %r140;
	sub.s32 	%r144, %r141, %r143;
	cvt.u64.u32 	%rd327, %r142;
	cvt.u64.u32 	%rd328, %r144;
	bra.uni 	$L__BB33_44;
$L__BB33_43:
	div.s64 	%rd327, %rd105, %rd106;
	mul.lo.s64 	%rd256, %rd327, %rd106;
	sub.s64 	%rd328, %rd105, %rd256;
$L__BB33_44:
	add.s64 	%rd258, %rd1, %rd253;
	ld.global.u64 	%rd259, [%rd258];
	mad.lo.s64 	%rd338, %rd259, %rd328, %rd104;
	cvt.u32.u64 	%r197, %rd327;
	add.s32 	%r196, %r196, -4;
$L__BB33_45:
	and.b32  	%r38, %r10, 3;
	setp.eq.s32 	%p21, %r38, 0;
	@%p21 bra 	$L__BB33_59;
	setp.eq.s32 	%p22, %r38, 1;
	@%p22 bra 	$L__BB33_54;
	mul.wide.u32 	%rd261, %r196, 8;
	add.s64 	%rd262, %rd2, %rd261;
	ld.global.u64 	%rd116, [%rd262];
	and.b64  	%rd263, %rd116, -4294967296;
	setp.ne.s64 	%p23, %rd263, 0;
	@%p23 bra 	$L__BB33_49;
	cvt.u32.u64 	%r145, %rd116;
	div.u32 	%r146, %r197, %r145;
	mul.lo.s32 	%r147, %r146, %r145;
	sub.s32 	%r148, %r197, %r147;
	cvt.u64.u32 	%rd331, %r146;
	cvt.u64.u32 	%rd332, %r148;
	bra.uni 	$L__BB33_50;
$L__BB33_49:
	cvt.u64.u32 	%rd264, %r197;
	div.s64 	%rd331, %rd264, %rd116;
	mul.lo.s64 	%rd265, %rd331, %rd116;
	sub.s64 	%rd332, %rd264, %rd265;
$L__BB33_50:
	add.s64 	%rd267, %rd1, %rd261;
	ld.global.u64 	%rd268, [%rd267];
	mad.lo.s64 	%rd123, %rd268, %rd332, %rd338;
	add.s32 	%r39, %r196, -1;
	and.b64  	%rd124, %rd331, 4294967295;
	mul.wide.u32 	%rd269, %r39, 8;
	add.s64 	%rd270, %rd2, %rd269;
	ld.global.u64 	%rd125, [%rd270];
	and.b64  	%rd271, %rd125, -4294967296;
	setp.ne.s64 	%p24, %rd271, 0;
	@%p24 bra 	$L__BB33_52;
	cvt.u32.u64 	%r149, %rd125;
	cvt.u32.u64 	%r150, %rd124;
	div.u32 	%r151, %r150, %r149;
	mul.lo.s32 	%r152, %r151, %r149;
	sub.s32 	%r153, %r150, %r152;
	cvt.u64.u32 	%rd333, %r151;
	cvt.u64.u32 	%rd334, %r153;
	bra.uni 	$L__BB33_53;
$L__BB33_52:
	div.s64 	%rd333, %rd124, %rd125;
	mul.lo.s64 	%rd272, %rd333, %rd125;
	sub.s64 	%rd334, %rd124, %rd272;
$L__BB33_53:
	add.s64 	%rd274, %rd1, %rd269;
	ld.global.u64 	%rd275, [%rd274];
	mad.lo.s64 	%rd338, %rd275, %rd334, %rd123;
	cvt.u32.u64 	%r197, %rd333;
	add.s32 	%r196, %r196, -2;
$L__BB33_54:
	and.b32  	%r154, %r10, 1;
	setp.eq.b32 	%p25, %r154, 1;
	not.pred 	%p26, %p25;
	@%p26 bra 	$L__BB33_59;
	cvt.u64.u32 	%rd135, %r197;
	mul.wide.u32 	%rd276, %r196, 8;
	add.s64 	%rd277, %rd2, %rd276;
	ld.global.u64 	%rd136, [%rd277];
	and.b64  	%rd278, %rd136, -4294967296;
	setp.ne.s64 	%p27, %rd278, 0;
	@%p27 bra 	$L__BB33_57;
	cvt.u32.u64 	%r155, %rd136;
	cvt.u32.u64 	%r156, %rd135;
	rem.u32 	%r157, %r156, %r155;
	cvt.u64.u32 	%rd337, %r157;
	bra.uni 	$L__BB33_58;
$L__BB33_57:
	rem.s64 	%rd337, %rd135, %rd136;
$L__BB33_58:
	add.s64 	%rd280, %rd1, %rd276;
	ld.global.u64 	%rd281, [%rd280];
	mad.lo.s64 	%rd338, %rd281, %rd337, %rd338;
$L__BB33_59:
	ld.param.u64 	%rd301, [contiguous_reduce4_i64_param_2];
	cvta.to.global.u64 	%rd282, %rd301;
	shl.b64 	%rd283, %rd338, 3;
	add.s64 	%rd284, %rd282, %rd283;
	ld.global.u64 	%rd285, [%rd284];
	st.shared.u64 	[%r8], %rd285;
	bar.sync 	0;
	setp.ne.s32 	%p28, %r4, 0;
	@%p28 bra 	$L__BB33_80;
	setp.gt.u32 	%p29, %r2, 1;
	shl.b32 	%r158, %r5, 3;
	add.s32 	%r44, %r3, %r158;
	@%p29 bra 	$L__BB33_62;
	add.s32 	%r161, %r200, %r158;
	ld.shared.u64 	%rd340, [%r161];
	bra.uni 	$L__BB33_79;
$L__BB33_62:
	add.s32 	%r45, %r200, %r158;
	ld.shared.u64 	%rd340, [%r45];
	add.s32 	%r46, %r2, -1;
	add.s32 	%r165, %r2, -2;
	and.b32  	%r47, %r46, 3;
	setp.lt.u32 	%p30, %r165, 3;
	mov.b32 	%r203, 1;
	@%p30 bra 	$L__BB33_74;
	and.b32  	%r168, %r46, -4;
	neg.s32 	%r202, %r168;
	shl.b32 	%r169, %r2, 3;
	add.s32 	%r170, %r169, 8;
	mad.lo.s32 	%r49, %r1, %r170, %r158;
	shl.b32 	%r50, %r1, 5;
	shl.b32 	%r172, %r1, 3;
	add.s32 	%r51, %r172, %r158;
	shl.b32 	%r173, %r1, 4;
	add.s32 	%r52, %r173, %r158;
	mad.lo.s32 	%r53, %r1, 24, %r158;
	add.s32 	%r54, %r50, %r158;
	add.s32 	%r174, %r169, 16;
	mad.lo.s32 	%r55, %r1, %r174, %r158;
	add.s32 	%r175, %r169, 24;
	mad.lo.s32 	%r56, %r1, %r175, %r158;
	add.s32 	%r176, %r169, 32;
	mad.lo.s32 	%r57, %r1, %r176, %r158;
	mov.b32 	%r201, 0;
$L__BB33_64:
	add.s32 	%r177, %r200, %r51;
	ld.shared.u64 	%rd145, [%r177];
	setp.lt.s64 	%p31, %rd145, %rd340;
	@%p31 bra 	$L__BB33_66;
	st.shared.u64 	[%r45], %rd145;
	add.s32 	%r178, %r200, %r49;
	ld.shared.u64 	%rd286, [%r178];
	st.shared.u64 	[%r44], %rd286;
	mov.u64 	%rd340, %rd145;
$L__BB33_66:
	add.s32 	%r179, %r200, %r52;
	ld.shared.u64 	%rd147, [%r179];
	setp.lt.s64 	%p32, %rd147, %rd340;
	@%p32 bra 	$L__BB33_68;
	st.shared.u64 	[%r45], %rd147;
	add.s32 	%r180, %r200, %r55;
	ld.shared.u64 	%rd287, [%r180];
	st.shared.u64 	[%r44], %rd287;
	mov.u64 	%rd340, %rd147;
$L__BB33_68:
	add.s32 	%r181, %r200, %r53;
	ld.shared.u64 	%rd149, [%r181];
	setp.lt.s64 	%p33, %rd149, %rd340;
	@%p33 bra 	$L__BB33_70;
	st.shared.u64 	[%r45], %rd149;
	add.s32 	%r182, %r200, %r56;
	ld.shared.u64 	%rd288, [%r182];
	st.shared.u64 	[%r44], %rd288;
	mov.u64 	%rd340, %rd149;
$L__BB33_70:
	add.s32 	%r183, %r200, %r54;
	ld.shared.u64 	%rd151, [%r183];
	setp.lt.s64 	%p34, %rd151, %rd340;
	@%p34 bra 	$L__BB33_72;
	st.shared.u64 	[%r45], %rd151;
	add.s32 	%r184, %r200, %r57;
	ld.shared.u64 	%rd289, [%r184];
	st.shared.u64 	[%r44], %rd289;
	mov.u64 	%rd340, %rd151;
$L__BB33_72:
	add.s32 	%r202, %r202, 4;
	add.s32 	%r201, %r201, 4;
	add.s32 	%r200, %r200, %r50;
	setp.ne.s32 	%p35, %r202, 0;
	@%p35 bra 	$L__BB33_64;
	add.s32 	%r203, %r201, 1;
$L__BB33_74:
	setp.eq.s32 	%p36, %r47, 0;
	@%p36 bra 	$L__BB33_79;
	shl.b32 	%r185, %r2, 3;
	shl.b32 	%r186, %r203, 3;
	add.s32 	%r187, %r185, %r186;
	mul.lo.s32 	%r66, %r1, %r187;
	shl.b32 	%r67, %r1, 3;
	mul.lo.s32 	%r188, %r1, %r203;
	shl.b32 	%r68, %r188, 3;
	neg.s32 	%r204, %r47;
	mov.u32 	%r205, %r45;
$L__BB33_76:
	.pragma "nounroll";
	add.s32 	%r189, %r205, %r68;
	ld.shared.u64 	%rd155, [%r189];
	setp.lt.s64 	%p37, %rd155, %rd340;
	@%p37 bra 	$L__BB33_78;
	st.shared.u64 	[%r45], %rd155;
	add.s32 	%r190, %r205, %r66;
	ld.shared.u64 	%rd290, [%r190];
	st.shared.u64 	[%r44], %rd290;
	mov.u64 	%rd340, %rd155;
$L__BB33_78:
	add.s32 	%r205, %r205, %r67;
	add.s32 	%r204, %r204, 1;
	setp.ne.s32 	%p38, %r204, 0;
	@%p38 bra 	$L__BB33_76;
$L__BB33_79:
	ld.param.u64 	%rd300, [contiguous_reduce4_i64_param_1];
	ld.param.u64 	%rd299, [contiguous_reduce4_i64_param_0];
	ld.shared.u64 	%rd291, [%r44];
	cvt.u64.u32 	%rd292, %r6;
	mad.lo.s64 	%rd293, %rd162, %rd292, %rd3;
	cvta.to.global.u64 	%rd294, %rd300;
	shl.b64 	%rd295, %rd293, 3;
	add.s64 	%rd296, %rd294, %rd295;
	st.global.u64 	[%rd296], %rd291;
	cvta.to.global.u64 	%rd297, %rd299;
	add.s64 	%rd298, %rd297, %rd295;
	st.global.u64 	[%rd298], %rd340;
$L__BB33_80:
	ret;

}
	// .globl	contiguous_reduce44_i64
.visible .entry contiguous_reduce44_i64(
	.param .u64 .ptr .align 1 contiguous_reduce44_i64_param_0,
	.param .u64 .ptr .align 1 contiguous_reduce44_i64_param_1,
	.param .u64 .ptr .align 1 contiguous_reduce44_i64_param_2,
	.param .u64 .ptr .align 1 contiguous_reduce44_i64_param_3,
	.param .u64 contiguous_reduce44_i64_param_4,
	.param .u64 contiguous_reduce44_i64_param_5,
	.param .u64 contiguous_reduce44_i64_param_6
)
{
	.reg .pred 	%p<15>;
	.reg .b32 	%r<92>;
	.reg .b64 	%rd<56>;

	ld.param.u64 	%rd18, [contiguous_reduce44_i64_param_0];
	ld.param.u64 	%rd19, [contiguous_reduce44_i64_param_1];
	ld.param.u64 	%rd20, [contiguous_reduce44_i64_param_2];
	ld.param.u64 	%rd21, [contiguous_reduce44_i64_param_3];
	ld.param.u64 	%rd22, [contiguous_reduce44_i64_param_5];
	ld.param.u64 	%rd23, [contiguous_reduce44_i64_param_6];
	mov.u32 	%r1, %ntid.x;
	mov.u32 	%r2, %ntid.y;
	mov.u32 	%r3, %tid.y;
	mov.u32 	%r4, %tid.x;
	mad.lo.s32 	%r5, %r3, %r1, %r4;
	mov.u32 	%r40, %ctaid.x;
	mad.lo.s32 	%r41, %r40, %r1, %r4;
	mov.u32 	%r6, %ctaid.y;
	mad.lo.s32 	%r42, %r6, %r2, %r3;
	shl.b32 	%r43, %r5, 3;
	mov.u32 	%r86, sdata_i64;
	add.s32 	%r8, %r86, %r43;
	mov.b64 	%rd25, -9223372036854775808;
	st.shared.u64 	[%r8], %rd25;
	cvt.u64.u32 	%rd1, %r41;
	setp.le.u64 	%p1, %rd22, %rd1;
	cvt.u64.u32 	%rd26, %r42;
	setp.le.u64 	%p2, %rd23, %rd26;
	or.pred  	%p3, %p1, %p2;
	@%p3 bra 	$L__BB34_22;
	mul.lo.s32 	%r45, %r1, %r2;
	shl.b32 	%r46, %r45, 3;
	add.s32 	%r9, %r86, %r46;
	cvt.u32.u64 	%r48, %rd1;
	cvta.to.global.u64 	%rd27, %rd20;
	cvta.to.global.u64 	%rd28, %rd21;
	cvt.u32.u64 	%r49, %rd22;
	mad.lo.s32 	%r50, %r42, %r49, %r48;
	mul.wide.u32 	%rd29, %r50, 8;
	add.s64 	%rd30, %rd27, %rd29;
	ld.global.u64 	%rd31, [%rd30];
	st.shared.u64 	[%r8], %rd31;
	add.s64 	%rd32, %rd28, %rd29;
	ld.global.u64 	%rd33, [%rd32];
	add.s32 	%r52, %r9, %r43;
	st.shared.u64 	[%r52], %rd33;
	bar.sync 	0;
	setp.ne.s32 	%p4, %r3, 0;
	@%p4 bra 	$L__BB34_22;
	setp.gt.u32 	%p5, %r2, 1;
	shl.b32 	%r53, %r4, 3;
	add.s32 	%r10, %r9, %r53;
	@%p5 bra 	$L__BB34_4;
	add.s32 	%r56, %r86, %r53;
	ld.shared.u64 	%rd48, [%r56];
	bra.uni 	$L__BB34_21;
$L__BB34_4:
	add.s32 	%r11, %r86, %r53;
	ld.shared.u64 	%rd48, [%r11];
	add.s32 	%r12, %r2, -1;
	add.s32 	%r60, %r2, -2;
	and.b32  	%r13, %r12, 3;
	setp.lt.u32 	%p6, %r60, 3;
	mov.b32 	%r89, 1;
	@%p6 bra 	$L__BB34_16;
	and.b32  	%r63, %r12, -4;
	neg.s32 	%r88, %r63;
	shl.b32 	%r64, %r2, 3;
	add.s32 	%r65, %r64, 8;
	mad.lo.s32 	%r15, %r1, %r65, %r53;
	shl.b32 	%r16, %r1, 5;
	shl.b32 	%r67, %r1, 3;
	add.s32 	%r17, %r67, %r53;
	shl.b32 	%r68, %r1, 4;
	add.s32 	%r18, %r68, %r53;
	mad.lo.s32 	%r19, %r1, 24, %r53;
	add.s32 	%r20, %r16, %r53;
	add.s32 	%r69, %r64, 16;
	mad.lo.s32 	%r21, %r1, %r69, %r53;
	add.s32 	%r70, %r64, 24;
	mad.lo.s32 	%r22, %r1, %r70, %r53;
	add.s32 	%r71, %r64, 32;
	mad.lo.s32 	%r23, %r1, %r71, %r53;
	mov.b32 	%r87, 0;
$L__BB34_6:
	add.s32 	%r72, %r86, %r17;
	ld.shared.u64 	%rd5, [%r72];
	setp.lt.s64 	%p7, %rd5, %rd48;
	@%p7 bra 	$L__BB34_8;
	st.shared.u64 	[%r11], %rd5;
	add.s32 	%r73, %r86, %r15;
	ld.shared.u64 	%rd34, [%r73];
	st.shared.u64 	[%r10], %rd34;
	mov.u64 	%rd48, %rd5;
$L__BB34_8:
	add.s32 	%r74, %r86, %r18;
	ld.shared.u64 	%rd7, [%r74];
	setp.lt.s64 	%p8, %rd7, %rd48;
	@%p8 bra 	$L__BB34_10;
	st.shared.u64 	[%r11], %rd7;
	add.s32 	%r75, %r86, %r21;
	ld.shared.u64 	%rd35, [%r75];
	st.shared.u64 	[%r10], %rd35;
	mov.u64 	%rd48, %rd7;
$L__BB34_10:
	add.s32 	%r76, %r86, %r19;
	ld.shared.u64 	%rd9, [%r76];
	setp.lt.s64 	%p9, %rd9, %rd48;
	@%p9 bra 	$L__BB34_12;
	st.shared.u64 	[%r11], %rd9;
	add.s32 	%r77, %r86, %r22;
	ld.shared.u64 	%rd36, [%r77];
	st.shared.u64 	[%r10], %rd36;
	mov.u64 	%rd48, %rd9;
$L__BB34_12:
	add.s32 	%r78, %r86, %r20;
	ld.shared.u64 	%rd11, [%r78];
	setp.lt.s64 	%p10, %rd11, %rd48;
	@%p10 bra 	$L__BB34_14;
	st.shared.u64 	[%r11], %rd11;
	add.s32 	%r79, %r86, %r23;
	ld.shared.u64 	%rd37, [%r79];
	st.shared.u64 	[%r10], %rd37;
	mov.u64 	%rd48, %rd11;
$L__BB34_14:
	add.s32 	%r88, %r88, 4;
	add.s32 	%r87, %r87, 4;
	add.s32 	%r86, %r86, %r16;
	setp.ne.s32 	%p11, %r88, 0;
	@%p11 bra 	$L__BB34_6;
	add.s32 	%r89, %r87, 1;
$L__BB34_16:
	setp.eq.s32 	%p12, %r13, 0;
	@%p12 bra 	$L__BB34_21;
	shl.b32 	%r80, %r2, 3;
	shl.b32 	%r81, %r89, 3;
	add.s32 	%r82, %r80, %r81;
	mul.lo.s32 	%r32, %r1, %r82;
	shl.b32 	%r33, %r1, 3;
	mul.lo.s32 	%r83, %r1, %r89;
	shl.b32 	%r34, %r83, 3;
	neg.s32 	%r90, %r13;
	mov.u32 	%r91, %r11;
$L__BB34_18:
	.pragma "nounroll";
	add.s32 	%r84, %r91, %r34;
	ld.shared.u64 	%rd15, [%r84];
	setp.lt.s64 	%p13, %rd15, %rd48;
	@%p13 bra 	$L__BB34_20;
	st.shared.u64 	[%r11], %rd15;
	add.s32 	%r85, %r91, %r32;
	ld.shared.u64 	%rd38, [%r85];
	st.shared.u64 	[%r10], %rd38;
	mov.u64 	%rd48, %rd15;
$L__BB34_20:
	add.s32 	%r91, %r91, %r33;
	add.s32 	%r90, %r90, 1;
	setp.ne.s32 	%p14, %r90, 0;
	@%p14 bra 	$L__BB34_18;
$L__BB34_21:
	ld.shared.u64 	%rd39, [%r10];
	cvt.u64.u32 	%rd40, %r6;
	mad.lo.s64 	%rd41, %rd22, %rd40, %rd1;
	cvta.to.global.u64 	%rd42, %rd19;
	shl.b64 	%rd43, %rd41, 3;
	add.s64 	%rd44, %rd42, %rd43;
	st.global.u64 	[%rd44], %rd39;
	cvta.to.global.u64 	%rd45, %rd18;
	add.s64 	%rd46, %rd45, %rd43;
	st.global.u64 	[%rd46], %rd48;
$L__BB34_22:
	ret;

}
	// .globl	contiguous_reduce_u8
.visible .entry contiguous_reduce_u8(
	.param .u64 .ptr .align 1 contiguous_reduce_u8_param_0,
	.param .u64 .ptr .align 1 contiguous_reduce_u8_param_1,
	.param .u64 .ptr .align 1 contiguous_reduce_u8_param_2,
	.param .u64 contiguous_reduce_u8_param_3
)
{
	.reg .pred 	%p<16>;
	.reg .b16 	%rs<38>;
	.reg .b32 	%r<19>;
	.reg .b64 	%rd<25>;

	ld.param.u64 	%rd4, [contiguous_reduce_u8_param_0];
	ld.param.u64 	%rd5, [contiguous_reduce_u8_param_1];
	ld.param.u64 	%rd7, [contiguous_reduce_u8_param_2];
	ld.param.u64 	%rd6, [contiguous_reduce_u8_param_3];
	cvta.to.global.u64 	%rd1, %rd7;
	mov.u32 	%r18, %ntid.x;
	mov.u32 	%r9, sdata_u8;
	add.s32 	%r2, %r9, %r18;
	mov.u32 	%r3, %tid.x;
	mov.u32 	%r4, %ctaid.x;
	mul.lo.s32 	%r10, %r4, %r18;
	shl.b32 	%r11, %r10, 1;
	add.s32 	%r12, %r11, %r3;
	cvt.u64.u32 	%rd2, %r12;
	shl.b32 	%r13, %r3, 3;
	add.s32 	%r5, %r2, %r13;
	st.shared.u64 	[%r5], %rd2;
	add.s32 	%r6, %r9, %r3;
	mov.b16 	%rs4, 0;
	st.shared.u8 	[%r6], %rs4;
	add.s32 	%r14, %r12, %r18;
	cvt.u64.u32 	%rd3, %r14;
	setp.le.u64 	%p1, %rd6, %rd3;
	@%p1 bra 	$L__BB35_4;
	add.s64 	%rd9, %rd1, %rd2;
	ld.global.u8 	%rs1, [%rd9];
	add.s64 	%rd10, %rd1, %rd3;
	ld.global.u8 	%rs2, [%rd10];
	setp.lt.u16 	%p3, %rs2, %rs1;
	@%p3 bra 	$L__BB35_3;
	st.shared.u8 	[%r6], %rs2;
	st.shared.u64 	[%r5], %rd3;
	bra.uni 	$L__BB35_6;
$L__BB35_3:
	st.shared.u8 	[%r6], %rs1;
	bra.uni 	$L__BB35_6;
$L__BB35_4:
	setp.le.u64 	%p2, %rd6, %rd2;
	@%p2 bra 	$L__BB35_6;
	add.s64 	%rd8, %rd1, %rd2;
	ld.global.u8 	%rs5, [%rd8];
	st.shared.u8 	[%r6], %rs5;
$L__BB35_6:
	bar.sync 	0;
	setp.lt.u32 	%p4, %r18, 66;
	@%p4 bra 	$L__BB35_11;
$L__BB35_7:
	mov.u32 	%r7, %r18;
	shr.u32 	%r18, %r7, 1;
	setp.ge.u32 	%p5, %r3, %r18;
	@%p5 bra 	$L__BB35_10;
	ld.shared.u8 	%rs6, [%r6];
	add.s32 	%r15, %r6, %r18;
	ld.shared.u8 	%rs3, [%r15];
	setp.lt.u16 	%p6, %rs3, %rs6;
	@%p6 bra 	$L__BB35_10;
	st.shared.u8 	[%r6], %rs3;
	shl.b32 	%r16, %r18, 3;
	add.s32 	%r17, %r5, %r16;
	ld.shared.u64 	%rd11, [%r17];
	st.shared.u64 	[%r5], %rd11;
$L__BB35_10:
	bar.sync 	0;
	setp.gt.u32 	%p7, %r7, 131;
	@%p7 bra 	$L__BB35_7;
$L__BB35_11:
	setp.gt.u32 	%p8, %r3, 31;
	@%p8 bra 	$L__BB35_26;
	ld.volatile.shared.u8 	%rs7, [%r6];
	ld.volatile.shared.u8 	%rs8, [%r6+32];
	max.u16 	%rs9, %rs7, %rs8;
	ld.volatile.shared.u8 	%rs10, [%r6+32];
	setp.ne.s16 	%p9, %rs9, %rs10;
	@%p9 bra 	$L__BB35_14;
	ld.volatile.shared.u64 	%rd12, [%r5+256];
	st.volatile.shared.u64 	[%r5], %rd12;
	ld.volatile.shared.u8 	%rs11, [%r6+32];
	st.volatile.shared.u8 	[%r6], %rs11;
$L__BB35_14:
	ld.volatile.shared.u8 	%rs12, [%r6];
	ld.volatile.shared.u8 	%rs13, [%r6+16];
	max.u16 	%rs14, %rs12, %rs13;
	ld.volatile.shared.u8 	%rs15, [%r6+16];
	setp.ne.s16 	%p10, %rs14, %rs15;
	@%p10 bra 	$L__BB35_16;
	ld.volatile.shared.u64 	%rd13, [%r5+128];
	st.volatile.shared.u64 	[%r5], %rd13;
	ld.volatile.shared.u8 	%rs16, [%r6+16];
	st.volatile.shared.u8 	[%r6], %rs16;
$L__BB35_16:
	ld.volatile.shared.u8 	%rs17, [%r6];
	ld.volatile.shared.u8 	%rs18, [%r6+8];
	max.u16 	%rs19, %rs17, %rs18;
	ld.volatile.shared.u8 	%rs20, [%r6+8];
	setp.ne.s16 	%p11, %rs19, %rs20;
	@%p11 bra 	$L__BB35_18;
	ld.volatile.shared.u64 	%rd14, [%r5+64];
	st.volatile.shared.u64 	[%r5], %rd14;
	ld.volatile.shared.u8 	%rs21, [%r6+8];
	st.volatile.shared.u8 	[%r6], %rs21;
$L__BB35_18:
	ld.volatile.shared.u8 	%rs22, [%r6];
	ld.volatile.shared.u8 	%rs23, [%r6+4];
	max.u16 	%rs24, %rs22, %rs23;
	ld.volatile.shared.u8 	%rs25, [%r6+4];
	setp.ne.s16 	%p12, %rs24, %rs25;
	@%p12 bra 	$L__BB35_20;
	ld.volatile.shared.u64 	%rd15, [%r5+32];
	st.volatile.shared.u64 	[%r5], %rd15;
	ld.volatile.shared.u8 	%rs26, [%r6+4];
	st.volatile.shared.u8 	[%r6], %rs26;
$L__BB35_20:
	ld.volatile.shared.u8 	%rs27, [%r6];
	ld.volatile.shared.u8 	%rs28, [%r6+2];
	max.u16 	%rs29, %rs27, %rs28;
	ld.volatile.shared.u8 	%rs30, [%r6+2];
	setp.ne.s16 	%p13, %rs29, %rs30;
	@%p13 bra 	$L__BB35_22;
	ld.volatile.shared.u64 	%rd16, [%r5+16];
	st.volatile.shared.u64 	[%r5], %rd16;
	ld.volatile.shared.u8 	%rs31, [%r6+2];
	st.volatile.shared.u8 	[%r6], %rs31;
$L__BB35_22:
	ld.volatile.shared.u8 	%rs32, [%r6];
	ld.volatile.shared.u8 	%rs33, [%r6+1];
	max.u16 	%rs34, %rs32, %rs33;
	ld.volatile.shared.u8 	%rs35, [%r6+1];
	setp.ne.s16 	%p14, %rs34, %rs35;
	@%p14 bra 	$L__BB35_24;
	ld.volatile.shared.u64 	%rd17, [%r5+8];
	st.volatile.shared.u64 	[%r5], %rd17;
	ld.volatile.shared.u8 	%rs36, [%r6+1];
	st.volatile.shared.u8 	[%r6], %rs36;
$L__BB35_24:
	setp.ne.s32 	%p15, %r3, 0;
	@%p15 bra 	$L__BB35_26;
	ld.shared.u8 	%rs37, [sdata_u8];
	cvt.u64.u32 	%rd18, %r4;
	cvta.to.global.u64 	%rd19, %rd4;
	add.s64 	%rd20, %rd19, %rd18;
	st.global.u8 	[%rd20], %rs37;
	ld.shared.u64 	%rd21, [%r2];
	cvta.to.global.u64 	%rd22, %rd5;
	mul.wide.u32 	%rd23, %r4, 8;
	add.s64 	%rd24, %rd22, %rd23;
	st.global.u64 	[%rd24], %rd21;
$L__BB35_26:
	ret;

}
	// .globl	contiguous_reduce2_u8
.visible .entry contiguous_reduce2_u8(
	.param .u64 .ptr .align 1 contiguous_reduce2_u8_param_0,
	.param .u64 .ptr .align 1 contiguous_reduce2_u8_param_1,
	.param .u64 .ptr .align 1 contiguous_reduce2_u8_param_2,
	.param .u64 .ptr .align 1 contiguous_reduce2_u8_param_3,
	.param .u64 contiguous_reduce2_u8_param_4
)
{
	.reg .pred 	%p<16>;
	.reg .b16 	%rs<38>;
	.reg .b32 	%r<19>;
	.reg .b64 	%rd<38>;

	ld.param.u64 	%rd5, [contiguous_reduce2_u8_param_0];
	ld.param.u64 	%rd6, [contiguous_reduce2_u8_param_1];
	ld.param.u64 	%rd8, [contiguous_reduce2_u8_param_2];
	ld.param.u64 	%rd9, [contiguous_reduce2_u8_param_3];
	ld.param.u64 	%rd7, [contiguous_reduce2_u8_param_4];
	cvta.to.global.u64 	%rd1, %rd9;
	cvta.to.global.u64 	%rd2, %rd8;
	mov.u32 	%r18, %ntid.x;
	mov.u32 	%r10, sdata_u8;
	add.s32 	%r2, %r10, %r18;
	mov.u32 	%r3, %tid.x;
	mov.u32 	%r4, %ctaid.x;
	mul.lo.s32 	%r11, %r4, %r18;
	shl.b32 	%r12, %r11, 1;
	add.s32 	%r5, %r12, %r3;
	shl.b32 	%r13, %r3, 3;
	add.s32 	%r6, %r2, %r13;
	mov.b64 	%rd10, -9223372036854775808;
	st.shared.u64 	[%r6], %rd10;
	add.s32 	%r7, %r10, %r3;
	mov.b16 	%rs4, 0;
	st.shared.u8 	[%r7], %rs4;
	add.s32 	%r14, %r5, %r18;
	cvt.u64.u32 	%rd3, %r14;
	setp.le.u64 	%p1, %rd7, %rd3;
	@%p1 bra 	$L__BB36_4;
	cvt.u64.u32 	%rd15, %r5;
	add.s64 	%rd16, %rd2, %rd15;
	ld.global.u8 	%rs1, [%rd16];
	add.s64 	%rd17, %rd2, %rd3;
	ld.global.u8 	%rs2, [%rd17];
	setp.lt.u16 	%p3, %rs2, %rs1;
	@%p3 bra 	$L__BB36_3;
	st.shared.u8 	[%r7], %rs2;
	shl.b64 	%rd18, %rd3, 3;
	add.s64 	%rd19, %rd1, %rd18;
	ld.global.u64 	%rd20, [%rd19];
	st.shared.u64 	[%r6], %rd20;
	bra.uni 	$L__BB36_6;
$L__BB36_3:
	st.shared.u8 	[%r7], %rs1;
	mul.wide.u32 	%rd21, %r5, 8;
	add.s64 	%rd22, %rd1, %rd21;
	ld.global.u64 	%rd23, [%rd22];
	st.shared.u64 	[%r6], %rd23;
	bra.uni 	$L__BB36_6;
$L__BB36_4:
	cvt.u64.u32 	%rd4, %r5;
	setp.le.u64 	%p2, %rd7, %rd4;
	@%p2 bra 	$L__BB36_6;
	add.s64 	%rd11, %rd2, %rd4;
	ld.global.u8 	%rs5, [%rd11];
	st.shared.u8 	[%r7], %rs5;
	shl.b64 	%rd12, %rd4, 3;
	add.s64 	%rd13, %rd1, %rd12;
	ld.global.u64 	%rd14, [%rd13];
	st.shared.u64 	[%r6], %rd14;
$L__BB36_6:
	bar.sync 	0;
	setp.lt.u32 	%p4, %r18, 66;
	@%p4 bra 	$L__BB36_11;
$L__BB36_7:
	mov.u32 	%r8, %r18;
	shr.u32 	%r18, %r8, 1;
	setp.ge.u32 	%p5, %r3, %r18;
	@%p5 bra 	$L__BB36_10;
	ld.shared.u8 	%rs6, [%r7];
	add.s32 	%r15, %r7, %r18;
	ld.shared.u8 	%rs3, [%r15];
	setp.lt.u16 	%p6, %rs3, %rs6;
	@%p6 bra 	$L__BB36_10;
	st.shared.u8 	[%r7], %rs3;
	shl.b32 	%r16, %r18, 3;
	add.s32 	%r17, %r6, %r16;
	ld.shared.u64 	%rd24, [%r17];
	st.shared.u64 	[%r6], %rd24;
$L__BB36_10:
	bar.sync 	0;
	setp.gt.u32 	%p7, %r8, 131;
	@%p7 bra 	$L__BB36_7;
$L__BB36_11:
	setp.gt.u32 	%p8, %r3, 31;
	@%p8 bra 	$L__BB36_26;
	ld.volatile.shared.u8 	%rs7, [%r7];
	ld.volatile.shared.u8 	%rs8, [%r7+32];
	max.u16 	%rs9, %rs7, %rs8;
	ld.volatile.shared.u8 	%rs10, [%r7+32];
	setp.ne.s16 	%p9, %rs9, %rs10;
	@%p9 bra 	$L__BB36_14;
	ld.volatile.shared.u64 	%rd25, [%r6+256];
	st.volatile.shared.u64 	[%r6], %rd25;
	ld.volatile.shared.u8 	%rs11, [%r7+32];
	st.volatile.shared.u8 	[%r7], %rs11;
$L__BB36_14:
	ld.volatile.shared.u8 	%rs12, [%r7];
	ld.volatile.shared.u8 	%rs13, [%r7+16];
	max.u16 	%rs14, %rs12, %rs13;
	ld.volatile.shared.u8 	%rs15, [%r7+16];
	setp.ne.s16 	%p10, %rs14, %rs15;
	@%p10 bra 	$L__BB36_16;
	ld.volatile.shared.u64 	%rd26, [%r6+128];
	st.volatile.shared.u64 	[%r6], %rd26;
	ld.volatile.shared.u8 	%rs16, [%r7+16];
	st.volatile.shared.u8 	[%r7], %rs16;
$L__BB36_16:
	ld.volatile.shared.u8 	%rs17, [%r7];
	ld.volatile.shared.u8 	%rs18, [%r7+8];
	max.u16 	%rs19, %rs17, %rs18;
	ld.volatile.shared.u8 	%rs20, [%r7+8];
	setp.ne.s16 	%p11, %rs19, %rs20;
	@%p11 bra 	$L__BB36_18;
	ld.volatile.shared.u64 	%rd27, [%r6+64];
	st.volatile.shared.u64 	[%r6], %rd27;
	ld.volatile.shared.u8 	%rs21, [%r7+8];
	st.volatile.shared.u8 	[%r7], %rs21;
$L__BB36_18:
	ld.volatile.shared.u8 	%rs22, [%r7];
	ld.volatile.shared.u8 	%rs23, [%r7+4];
	max.u16 	%rs24, %rs22, %rs23;
	ld.volatile.shared.u8 	%rs25, [%r7+4];
	setp.ne.s16 	%p12, %rs24, %rs25;
	@%p12 bra 	$L__BB36_20;
	ld.volatile.shared.u64 	%rd28, [%r6+32];
	st.volatile.shared.u64 	[%r6], %rd28;
	ld.volatile.shared.u8 	%rs26, [%r7+4];
	st.volatile.shared.u8 	[%r7], %rs26;
$L__BB36_20:
	ld.volatile.shared.u8 	%rs27, [%r7];
	ld.volatile.shared.u8 	%rs28, [%r7+2];
	max.u16 	%rs29, %rs27, %rs28;
	ld.volatile.shared.u8 	%rs30, [%r7+2];
	setp.ne.s16 	%p13, %rs29, %rs30;
	@%p13 bra 	$L__BB36_22;
	ld.volatile.shared.u64 	%rd29, [%r6+16];
	st.volatile.shared.u64 	[%r6], %rd29;
	ld.volatile.shared.u8 	%rs31, [%r7+2];
	st.volatile.shared.u8 	[%r7], %rs31;
$L__BB36_22:
	ld.volatile.shared.u8 	%rs32, [%r7];
	ld.volatile.shared.u8 	%rs33, [%r7+1];
	max.u16 	%rs34, %rs32, %rs33;
	ld.volatile.shared.u8 	%rs35, [%r7+1];
	setp.ne.s16 	%p14, %rs34, %rs35;
	@%p14 bra 	$L__BB36_24;
	ld.volatile.shared.u64 	%rd30, [%r6+8];
	st.volatile.shared.u64 	[%r6], %rd30;
	ld.volatile.shared.u8 	%rs36, [%r7+1];
	st.volatile.shared.u8 	[%r7], %rs36;
$L__BB36_24:
	setp.ne.s32 	%p15, %r3, 0;
	@%p15 bra 	$L__BB36_26;
	ld.shared.u8 	%rs37, [sdata_u8];
	cvt.u64.u32 	%rd31, %r4;
	cvta.to.global.u64 	%rd32, %rd5;
	add.s64 	%rd33, %rd32, %rd31;
	st.global.u8 	[%rd33], %rs37;
	ld.shared.u64 	%rd34, [%r2];
	cvta.to.global.u64 	%rd35, %rd6;
	mul.wide.u32 	%rd36, %r4, 8;
	add.s64 	%rd37, %rd35, %rd36;
	st.global.u64 	[%rd37], %rd34;
$L__BB36_26:
	ret;

}
	// .globl	uncontiguous_reduce_u8
.visible .entry uncontiguous_reduce_u8(
	.param .u64 .ptr .align 1 uncontiguous_reduce_u8_param_0,
	.param .u64 .ptr .align 1 uncontiguous_reduce_u8_param_1,
	.param .u64 .ptr .align 1 uncontiguous_reduce_u8_param_2,
	.param .u64 .ptr .align 1 uncontiguous_reduce_u8_param_3,
	.param .u64 .ptr .align 1 uncontiguous_reduce_u8_param_4,
	.param .u64 uncontiguous_reduce_u8_param_5,
	.param .u64 uncontiguous_reduce_u8_param_6
)
{
	.reg .pred 	%p<60>;
	.reg .b16 	%rs<38>;
	.reg .b32 	%r<217>;
	.reg .b64 	%rd<570>;

	ld.param.u64 	%rd261, [uncontiguous_reduce_u8_param_2];
	ld.param.u64 	%rd264, [uncontiguous_reduce_u8_param_3];
	ld.param.u64 	%rd265, [uncontiguous_reduce_u8_param_4];
	ld.param.u64 	%rd262, [uncontiguous_reduce_u8_param_5];
	ld.param.u64 	%rd263, [uncontiguous_reduce_u8_param_6];
	cvta.to.global.u64 	%rd1, %rd265;
	cvta.to.global.u64 	%rd2, %rd264;
	cvta.to.global.u64 	%rd3, %rd261;
	mov.u32 	%r216, %ntid.x;
	mov.u32 	%r51, sdata_u8;
	add.s32 	%r2, %r51, %r216;
	mov.u32 	%r3, %tid.x;
	mov.u32 	%r4, %ctaid.x;
	mul.lo.s32 	%r52, %r4, %r216;
	shl.b32 	%r53, %r52, 1;
	add.s32 	%r54, %r53, %r3;
	add.s32 	%r5, %r51, %r3;
	mov.b16 	%rs4, 0;
	st.shared.u8 	[%r5], %rs4;
	cvt.u64.u32 	%rd510, %r54;
	shl.b32 	%r55, %r3, 3;
	add.s32 	%r6, %r2, %r55;
	st.shared.u64 	[%r6], %rd510;
	add.s32 	%r56, %r54, %r216;
	cvt.u64.u32 	%rd5, %r56;
	setp.le.u64 	%p1, %rd263, %rd5;
	@%p1 bra 	$L__BB37_56;
	cvt.u32.u64 	%r7, %rd262;
	add.s32 	%r210, %r7, -1;
	setp.lt.s32 	%p27, %r210, 0;
	mov.b64 	%rd527, 0;
	mov.u64 	%rd528, %rd527;
	@%p27 bra 	$L__BB37_53;
	setp.lt.u32 	%p28, %r210, 3;
	mov.b64 	%rd528, 0;
	mov.u64 	%rd527, %rd528;
	mov.u64 	%rd523, %rd5;
	@%p28 bra 	$L__BB37_30;
	add.s32 	%r208, %r7, -2;
	and.b32  	%r132, %r7, -4;
	neg.s32 	%r207, %r132;
	mov.b64 	%rd528, 0;
	mov.u64 	%rd523, %rd5;
$L__BB37_4:
	.pragma "nounroll";
	add.s32 	%r13, %r208, 1;
	mul.wide.u32 	%rd396, %r13, 8;
	add.s64 	%rd397, %rd2, %rd396;
	ld.global.u64 	%rd10, [%rd397];
	or.b64  	%rd398, %rd510, %rd10;
	and.b64  	%rd399, %rd398, -4294967296;
	setp.ne.s64 	%p29, %rd399, 0;
	@%p29 bra 	$L__BB37_6;
	cvt.u32.u64 	%r133, %rd10;
	cvt.u32.u64 	%r134, %rd510;
	div.u32 	%r135, %r134, %r133;
	mul.lo.s32 	%r136, %r135, %r133;
	sub.s32 	%r137, %r134, %r136;
	cvt.u64.u32 	%rd489, %r135;
	cvt.u64.u32 	%rd490, %r137;
	bra.uni 	$L__BB37_7;
$L__BB37_6:
	div.s64 	%rd489, %rd510, %rd10;
	mul.lo.s64 	%rd400, %rd489, %rd10;
	sub.s64 	%rd490, %rd510, %rd400;
$L__BB37_7:
	mul.wide.u32 	%rd401, %r13, 8;
	add.s64 	%rd402, %rd1, %rd401;
	ld.global.u64 	%rd17, [%rd402];
	mad.lo.s64 	%rd18, %rd17, %rd490, %rd527;
	or.b64  	%rd403, %rd523, %rd10;
	and.b64  	%rd404, %rd403, -4294967296;
	setp.ne.s64 	%p30, %rd404, 0;
	@%p30 bra 	$L__BB37_9;
	cvt.u32.u64 	%r138, %rd10;
	cvt.u32.u64 	%r139, %rd523;
	div.u32 	%r140, %r139, %r138;
	mul.lo.s32 	%r141, %r140, %r138;
	sub.s32 	%r142, %r139, %r141;
	cvt.u64.u32 	%rd491, %r140;
	cvt.u64.u32 	%rd492, %r142;
	bra.uni 	$L__BB37_10;
$L__BB37_9:
	div.s64 	%rd491, %rd523, %rd10;
	mul.lo.s64 	%rd405, %rd491, %rd10;
	sub.s64 	%rd492, %rd523, %rd405;
$L__BB37_10:
	mad.lo.s64 	%rd25, %rd492, %rd17, %rd528;
	mul.wide.u32 	%rd406, %r208, 8;
	add.s64 	%rd407, %rd2, %rd406;
	ld.global.u64 	%rd26, [%rd407];
	or.b64  	%rd408, %rd489, %rd26;
	and.b64  	%rd409, %rd408, -4294967296;
	setp.ne.s64 	%p31, %rd409, 0;
	@%p31 bra 	$L__BB37_12;
	cvt.u32.u64 	%r143, %rd26;
	cvt.u32.u64 	%r144, %rd489;
	div.u32 	%r145, %r144, %r143;
	mul.lo.s32 	%r146, %r145, %r143;
	sub.s32 	%r147, %r144, %r146;
	cvt.u64.u32 	%rd493, %r145;
	cvt.u64.u32 	%rd494, %r147;
	bra.uni 	$L__BB37_13;
$L__BB37_12:
	div.s64 	%rd493, %rd489, %rd26;
	mul.lo.s64 	%rd410, %rd493, %rd26;
	sub.s64 	%rd494, %rd489, %rd410;
$L__BB37_13:
	mul.wide.u32 	%rd411, %r208, 8;
	add.s64 	%rd412, %rd1, %rd411;
	ld.global.u64 	%rd33, [%rd412];
	mad.lo.s64 	%rd34, %rd33, %rd494, %rd18;
	or.b64  	%rd413, %rd491, %rd26;
	and.b64  	%rd414, %rd413, -4294967296;
	setp.ne.s64 	%p32, %rd414, 0;
	@%p32 bra 	$L__BB37_15;
	cvt.u32.u64 	%r148, %rd26;
	cvt.u32.u64 	%r149, %rd491;
	div.u32 	%r150, %r149, %r148;
	mul.lo.s32 	%r151, %r150, %r148;
	sub.s32 	%r152, %r149, %r151;
	cvt.u64.u32 	%rd495, %r150;
	cvt.u64.u32 	%rd496, %r152;
	bra.uni 	$L__BB37_16;
$L__BB37_15:
	div.s64 	%rd495, %rd491, %rd26;
	mul.lo.s64 	%rd415, %rd495, %rd26;
	sub.s64 	%rd496, %rd491, %rd415;
$L__BB37_16:
	mad.lo.s64 	%rd41, %rd496, %rd33, %rd25;
	add.s32 	%r14, %r208, -1;
	mul.wide.u32 	%rd416, %r14, 8;
	add.s64 	%rd417, %rd2, %rd416;
	ld.global.u64 	%rd42, [%rd417];
	or.b64  	%rd418, %rd493, %rd42;
	and.b64  	%rd419, %rd418, -4294967296;
	setp.ne.s64 	%p33, %rd419, 0;
	@%p33 bra 	$L__BB37_18;
	cvt.u32.u64 	%r153, %rd42;
	cvt.u32.u64 	%r154, %rd493;
	div.u32 	%r155, %r154, %r153;
	mul.lo.s32 	%r156, %r155, %r153;
	sub.s32 	%r157, %r154, %r156;
	cvt.u64.u32 	%rd497, %r155;
	cvt.u64.u32 	%rd498, %r157;
	bra.uni 	$L__BB37_19;
$L__BB37_18:
	div.s64 	%rd497, %rd493, %rd42;
	mul.lo.s64 	%rd420, %rd497, %rd42;
	sub.s64 	%rd498, %rd493, %rd420;
$L__BB37_19:
	mul.wide.u32 	%rd421, %r14, 8;
	add.s64 	%rd422, %rd1, %rd421;
	ld.global.u64 	%rd49, [%rd422];
	mad.lo.s64 	%rd50, %rd49, %rd498, %rd34;
	or.b64  	%rd423, %rd495, %rd42;
	and.b64  	%rd424, %rd423, -4294967296;
	setp.ne.s64 	%p34, %rd424, 0;
	@%p34 bra 	$L__BB37_21;
	cvt.u32.u64 	%r158, %rd42;
	cvt.u32.u64 	%r159, %rd495;
	div.u32 	%r160, %r159, %r158;
	mul.lo.s32 	%r161, %r160, %r158;
	sub.s32 	%r162, %r159, %r161;
	cvt.u64.u32 	%rd499, %r160;
	cvt.u64.u32 	%rd500, %r162;
	bra.uni 	$L__BB37_22;
$L__BB37_21:
	div.s64 	%rd499, %rd495, %rd42;
	mul.lo.s64 	%rd425, %rd499, %rd42;
	sub.s64 	%rd500, %rd495, %rd425;
$L__BB37_22:
	mad.lo.s64 	%rd57, %rd500, %rd49, %rd41;
	add.s32 	%r163, %r208, -2;
	mul.wide.u32 	%rd426, %r163, 8;
	add.s64 	%rd427, %rd2, %rd426;
	ld.global.u64 	%rd58, [%rd427];
	or.b64  	%rd428, %rd497, %rd58;
	and.b64  	%rd429, %rd428, -4294967296;
	setp.ne.s64 	%p35, %rd429, 0;
	@%p35 bra 	$L__BB37_24;
	cvt.u32.u64 	%r164, %rd58;
	cvt.u32.u64 	%r165, %rd497;
	div.u32 	%r166, %r165, %r164;
	mul.lo.s32 	%r167, %r166, %r164;
	sub.s32 	%r168, %r165, %r167;
	cvt.u64.u32 	%rd510, %r166;
	cvt.u64.u32 	%rd502, %r168;
	bra.uni 	$L__BB37_25;
$L__BB37_24:
	div.s64 	%rd510, %rd497, %rd58;
	mul.lo.s64 	%rd430, %rd510, %rd58;
	sub.s64 	%rd502, %rd497, %rd430;
$L__BB37_25:
	mul.wide.u32 	%rd431, %r163, 8;
	add.s64 	%rd432, %rd1, %rd431;
	ld.global.u64 	%rd65, [%rd432];
	mad.lo.s64 	%rd527, %rd65, %rd502, %rd50;
	or.b64  	%rd433, %rd499, %rd58;
	and.b64  	%rd434, %rd433, -4294967296;
	setp.ne.s64 	%p36, %rd434, 0;
	@%p36 bra 	$L__BB37_27;
	cvt.u32.u64 	%r170, %rd58;
	cvt.u32.u64 	%r171, %rd499;
	div.u32 	%r172, %r171, %r170;
	mul.lo.s32 	%r173, %r172, %r170;
	sub.s32 	%r174, %r171, %r173;
	cvt.u64.u32 	%rd523, %r172;
	cvt.u64.u32 	%rd504, %r174;
	bra.uni 	$L__BB37_28;
$L__BB37_27:
	div.s64 	%rd523, %rd499, %rd58;
	mul.lo.s64 	%rd435, %rd523, %rd58;
	sub.s64 	%rd504, %rd499, %rd435;
$L__BB37_28:
	mad.lo.s64 	%rd528, %rd504, %rd65, %rd57;
	add.s32 	%r208, %r208, -4;
	add.s32 	%r207, %r207, 4;
	setp.ne.s32 	%p37, %r207, 0;
	@%p37 bra 	$L__BB37_4;
	add.s32 	%r210, %r208, 1;
$L__BB37_30:
	and.b32  	%r175, %r7, 3;
	setp.eq.s32 	%p38, %r175, 0;
	@%p38 bra 	$L__BB37_53;
	setp.eq.s32 	%p39, %r175, 1;
	@%p39 bra 	$L__BB37_45;
	mul.wide.u32 	%rd437, %r210, 8;
	add.s64 	%rd438, %rd2, %rd437;
	ld.global.u64 	%rd80, [%rd438];
	or.b64  	%rd439, %rd510, %rd80;
	and.b64  	%rd440, %rd439, -4294967296;
	setp.ne.s64 	%p40, %rd440, 0;
	@%p40 bra 	$L__BB37_34;
	cvt.u32.u64 	%r177, %rd80;
	cvt.u32.u64 	%r178, %rd510;
	div.u32 	%r179, %r178, %r177;
	mul.lo.s32 	%r180, %r179, %r177;
	sub.s32 	%r181, %r178, %r180;
	cvt.u64.u32 	%rd511, %r179;
	cvt.u64.u32 	%rd512, %r181;
	bra.uni 	$L__BB37_35;
$L__BB37_34:
	div.s64 	%rd511, %rd510, %rd80;
	mul.lo.s64 	%rd441, %rd511, %rd80;
	sub.s64 	%rd512, %rd510, %rd441;
$L__BB37_35:
	add.s64 	%rd443, %rd1, %rd437;
	ld.global.u64 	%rd87, [%rd443];
	mad.lo.s64 	%rd88, %rd87, %rd512, %rd527;
	or.b64  	%rd444, %rd523, %rd80;
	and.b64  	%rd445, %rd444, -4294967296;
	setp.ne.s64 	%p41, %rd445, 0;
	@%p41 bra 	$L__BB37_37;
	cvt.u32.u64 	%r182, %rd80;
	cvt.u32.u64 	%r183, %rd523;
	div.u32 	%r184, %r183, %r182;
	mul.lo.s32 	%r185, %r184, %r182;
	sub.s32 	%r186, %r183, %r185;
	cvt.u64.u32 	%rd513, %r184;
	cvt.u64.u32 	%rd514, %r186;
	bra.uni 	$L__BB37_38;
$L__BB37_37:
	div.s64 	%rd513, %rd523, %rd80;
	mul.lo.s64 	%rd446, %rd513, %rd80;
	sub.s64 	%rd514, %rd523, %rd446;
$L__BB37_38:
	mad.lo.s64 	%rd95, %rd514, %rd87, %rd528;
	add.s32 	%r19, %r210, -1;
	mul.wide.u32 	%rd447, %r19, 8;
	add.s64 	%rd448, %rd2, %rd447;
	ld.global.u64 	%rd96, [%rd448];
	or.b64  	%rd449, %rd511, %rd96;
	and.b64  	%rd450, %rd449, -4294967296;
	setp.ne.s64 	%p42, %rd450, 0;
	@%p42 bra 	$L__BB37_40;
	cvt.u32.u64 	%r187, %rd96;
	cvt.u32.u64 	%r188, %rd511;
	div.u32 	%r189, %r188, %r187;
	mul.lo.s32 	%r190, %r189, %r187;
	sub.s32 	%r191, %r188, %r190;
	cvt.u64.u32 	%rd510, %r189;
	cvt.u64.u32 	%rd516, %r191;
	bra.uni 	$L__BB37_41;
$L__BB37_40:
	div.s64 	%rd510, %rd511, %rd96;
	mul.lo.s64 	%rd451, %rd510, %rd96;
	sub.s64 	%rd516, %rd511, %rd451;
$L__BB37_41:
	add.s64 	%rd453, %rd1, %rd447;
	ld.global.u64 	%rd103, [%rd453];
	mad.lo.s64 	%rd527, %rd103, %rd516, %rd88;
	or.b64  	%rd454, %rd513, %rd96;
	and.b64  	%rd455, %rd454, -4294967296;
	setp.ne.s64 	%p43, %rd455, 0;
	@%p43 bra 	$L__BB37_43;
	cvt.u32.u64 	%r192, %rd96;
	cvt.u32.u64 	%r193, %rd513;
	div.u32 	%r194, %r193, %r192;
	mul.lo.s32 	%r195, %r194, %r192;
	sub.s32 	%r196, %r193, %r195;
	cvt.u64.u32 	%rd523, %r194;
	cvt.u64.u32 	%rd518, %r196;
	bra.uni 	$L__BB37_44;
$L__BB37_43:
	div.s64 	%rd523, %rd513, %rd96;
	mul.lo.s64 	%rd456, %rd523, %rd96;
	sub.s64 	%rd518, %rd513, %rd456;
$L__BB37_44:
	mad.lo.s64 	%rd528, %rd518, %rd103, %rd95;
	add.s32 	%r210, %r210, -2;
$L__BB37_45:
	and.b32  	%r197, %r7, 1;
	setp.eq.b32 	%p44, %r197, 1;
	not.pred 	%p45, %p44;
	@%p45 bra 	$L__BB37_53;
	mul.wide.u32 	%rd457, %r210, 8;
	add.s64 	%rd458, %rd2, %rd457;
	ld.global.u64 	%rd118, [%rd458];
	or.b64  	%rd459, %rd510, %rd118;
	and.b64  	%rd460, %rd459, -4294967296;
	setp.ne.s64 	%p46, %rd460, 0;
	@%p46 bra 	$L__BB37_48;
	cvt.u32.u64 	%r198, %rd118;
	cvt.u32.u64 	%r199, %rd510;
	rem.u32 	%r200, %r199, %r198;
	cvt.u64.u32 	%rd525, %r200;
	bra.uni 	$L__BB37_49;
$L__BB37_48:
	rem.s64 	%rd525, %rd510, %rd118;
$L__BB37_49:
	add.s64 	%rd462, %rd1, %rd457;
	ld.global.u64 	%rd122, [%rd462];
	mad.lo.s64 	%rd527, %rd122, %rd525, %rd527;
	or.b64  	%rd463, %rd523, %rd118;
	and.b64  	%rd464, %rd463, -4294967296;
	setp.ne.s64 	%p47, %rd464, 0;
	@%p47 bra 	$L__BB37_51;
	cvt.u32.u64 	%r201, %rd118;
	cvt.u32.u64 	%r202, %rd523;
	rem.u32 	%r203, %r202, %r201;
	cvt.u64.u32 	%rd526, %r203;
	bra.uni 	$L__BB37_52;
$L__BB37_51:
	rem.s64 	%rd526, %rd523, %rd118;
$L__BB37_52:
	mad.lo.s64 	%rd528, %rd526, %rd122, %rd528;
$L__BB37_53:
	ld.param.u64 	%rd484, [uncontiguous_reduce_u8_param_2];
	cvta.to.global.u64 	%rd465, %rd484;
	add.s64 	%rd466, %rd465, %rd527;
	ld.global.u8 	%rs1, [%rd466];
	add.s64 	%rd467, %rd465, %rd528;
	ld.global.u8 	%rs2, [%rd467];
	setp.lt.u16 	%p48, %rs2, %rs1;
	@%p48 bra 	$L__BB37_55;
	st.shared.u8 	[%r5], %rs2;
	st.shared.u64 	[%r6], %rd5;
	bra.uni 	$L__BB37_116;
$L__BB37_55:
	st.shared.u8 	[%r5], %rs1;
	bra.uni 	$L__BB37_116;
$L__BB37_56:
	setp.le.u64 	%p2, %rd263, %rd510;
	@%p2 bra 	$L__BB37_116;
	cvt.u32.u64 	%r22, %rd262;
	add.s32 	%r214, %r22, -1;
	setp.lt.s32 	%p3, %r214, 0;
	mov.b64 	%rd569, 0;
	@%p3 bra 	$L__BB37_115;
	and.b32  	%r24, %r22, 7;
	setp.lt.u32 	%p4, %r214, 7;
	mov.b64 	%rd569, 0;
	@%p4 bra 	$L__BB37_86;
	add.s32 	%r212, %r22, -4;
	and.b32  	%r57, %r22, -8;
	neg.s32 	%r211, %r57;
	mov.b64 	%rd569, 0;
$L__BB37_60:
	.pragma "nounroll";
	add.s32 	%r29, %r212, 3;
	mul.wide.u32 	%rd270, %r29, 8;
	add.s64 	%rd271, %rd2, %rd270;
	ld.global.u64 	%rd132, [%rd271];
	or.b64  	%rd272, %rd510, %rd132;
	and.b64  	%rd273, %rd272, -4294967296;
	setp.ne.s64 	%p5, %rd273, 0;
	@%p5 bra 	$L__BB37_62;
	cvt.u32.u64 	%r58, %rd132;
	cvt.u32.u64 	%r59, %rd510;
	div.u32 	%r60, %r59, %r58;
	mul.lo.s32 	%r61, %r60, %r58;
	sub.s32 	%r62, %r59, %r61;
	cvt.u64.u32 	%rd531, %r60;
	cvt.u64.u32 	%rd532, %r62;
	bra.uni 	$L__BB37_63;
$L__BB37_62:
	div.s64 	%rd531, %rd510, %rd132;
	mul.lo.s64 	%rd274, %rd531, %rd132;
	sub.s64 	%rd532, %rd510, %rd274;
$L__BB37_63:
	add.s64 	%rd276, %rd1, %rd270;
	ld.global.u64 	%rd277, [%rd276];
	mad.lo.s64 	%rd139, %rd277, %rd532, %rd569;
	add.s32 	%r30, %r212, 2;
	mul.wide.u32 	%rd278, %r30, 8;
	add.s64 	%rd279, %rd2, %rd278;
	ld.global.u64 	%rd140, [%rd279];
	or.b64  	%rd280, %rd531, %rd140;
	and.b64  	%rd281, %rd280, -4294967296;
	setp.ne.s64 	%p6, %rd281, 0;
	@%p6 bra 	$L__BB37_65;
	cvt.u32.u64 	%r63, %rd140;
	cvt.u32.u64 	%r64, %rd531;
	div.u32 	%r65, %r64, %r63;
	mul.lo.s32 	%r66, %r65, %r63;
	sub.s32 	%r67, %r64, %r66;
	cvt.u64.u32 	%rd533, %r65;
	cvt.u64.u32 	%rd534, %r67;
	bra.uni 	$L__BB37_66;
$L__BB37_65:
	div.s64 	%rd533, %rd531, %rd140;
	mul.lo.s64 	%rd282, %rd533, %rd140;
	sub.s64 	%rd534, %rd531, %rd282;
$L__BB37_66:
	add.s64 	%rd284, %rd1, %rd278;
	ld.global.u64 	%rd285, [%rd284];
	mad.lo.s64 	%rd147, %rd285, %rd534, %rd139;
	add.s32 	%r31, %r212, 1;
	mul.wide.u32 	%rd286, %r31, 8;
	add.s64 	%rd287, %rd2, %rd286;
	ld.global.u64 	%rd148, [%rd287];
	or.b64  	%rd288, %rd533, %rd148;
	and.b64  	%rd289, %rd288, -4294967296;
	setp.ne.s64 	%p7, %rd289, 0;
	@%p7 bra 	$L__BB37_68;
	cvt.u32.u64 	%r68, %rd148;
	cvt.u32.u64 	%r69, %rd533;
	div.u32 	%r70, %r69, %r68;
	mul.lo.s32 	%r71, %r70, %r68;
	sub.s32 	%r72, %r69, %r71;
	cvt.u64.u32 	%rd535, %r70;
	cvt.u64.u32 	%rd536, %r72;
	bra.uni 	$L__BB37_69;
$L__BB37_68:
	div.s64 	%rd535, %rd533, %rd148;
	mul.lo.s64 	%rd290, %rd535, %rd148;
	sub.s64 	%rd536, %rd533, %rd290;
$L__BB37_69:
	add.s64 	%rd292, %rd1, %rd286;
	ld.global.u64 	%rd293, [%rd292];
	mad.lo.s64 	%rd155, %rd293, %rd536, %rd147;
	add.s32 	%r32, %r212, -4;
	mul.wide.u32 	%rd294, %r212, 8;
	add.s64 	%rd295, %rd2, %rd294;
	ld.global.u64 	%rd156, [%rd295];
	or.b64  	%rd296, %rd535, %rd156;
	and.b64  	%rd297, %rd296, -4294967296;
	setp.ne.s64 	%p8, %rd297, 0;
	@%p8 bra 	$L__BB37_71;
	cvt.u32.u64 	%r73, %rd156;
	cvt.u32.u64 	%r74, %rd535;
	div.u32 	%r75, %r74, %r73;
	mul.lo.s32 	%r76, %r75, %r73;
	sub.s32 	%r77, %r74, %r76;
	cvt.u64.u32 	%rd537, %r75;
	cvt.u64.u32 	%rd538, %r77;
	bra.uni 	$L__BB37_72;
$L__BB37_71:
	div.s64 	%rd537, %rd535, %rd156;
	mul.lo.s64 	%rd298, %rd537, %rd156;
	sub.s64 	%rd538, %rd535, %rd298;
$L__BB37_72:
	add.s64 	%rd300, %rd1, %rd294;
	ld.global.u64 	%rd301, [%rd300];
	mad.lo.s64 	%rd163, %rd301, %rd538, %rd155;
	add.s32 	%r33, %r212, -1;
	mul.wide.u32 	%rd302, %r33, 8;
	add.s64 	%rd303, %rd2, %rd302;
	ld.global.u64 	%rd164, [%rd303];
	or.b64  	%rd304, %rd537, %rd164;
	and.b64  	%rd305, %rd304, -4294967296;
	setp.ne.s64 	%p9, %rd305, 0;
	@%p9 bra 	$L__BB37_74;
	cvt.u32.u64 	%r78, %rd164;
	cvt.u32.u64 	%r79, %rd537;
	div.u32 	%r80, %r79, %r78;
	mul.lo.s32 	%r81, %r80, %r78;
	sub.s32 	%r82, %r79, %r81;
	cvt.u64.u32 	%rd539, %r80;
	cvt.u64.u32 	%rd540, %r82;
	bra.uni 	$L__BB37_75;
$L__BB37_74:
	div.s64 	%rd539, %rd537, %rd164;
	mul.lo.s64 	%rd306, %rd539, %rd164;
	sub.s64 	%rd540, %rd537, %rd306;
$L__BB37_75:
	add.s64 	%rd308, %rd1, %rd302;
	ld.global.u64 	%rd309, [%rd308];
	mad.lo.s64 	%rd171, %rd309, %rd540, %rd163;
	add.s32 	%r34, %r212, -2;
	mul.wide.u32 	%rd310, %r34, 8;
	add.s64 	%rd311, %rd2, %rd310;
	ld.global.u64 	%rd172, [%rd311];
	or.b64  	%rd312, %rd539, %rd172;
	and.b64  	%rd313, %rd312, -4294967296;
	setp.ne.s64 	%p10, %rd313, 0;
	@%p10 bra 	$L__BB37_77;
	cvt.u32.u64 	%r83, %rd172;
	cvt.u32.u64 	%r84, %rd539;
	div.u32 	%r85, %r84, %r83;
	mul.lo.s32 	%r86, %r85, %r83;
	sub.s32 	%r87, %r84, %r86;
	cvt.u64.u32 	%rd541, %r85;
	cvt.u64.u32 	%rd542, %r87;
	bra.uni 	$L__BB37_78;
$L__BB37_77:
	div.s64 	%rd541, %rd539, %rd172;
	mul.lo.s64 	%rd314, %rd541, %rd172;
	sub.s64 	%rd542, %rd539, %rd314;
$L__BB37_78:
	add.s64 	%rd316, %rd1, %rd310;
	ld.global.u64 	%rd317, [%rd316];
	mad.lo.s64 	%rd179, %rd317, %rd542, %rd171;
	add.s32 	%r35, %r212, -3;
	mul.wide.u32 	%rd318, %r35, 8;
	add.s64 	%rd319, %rd2, %rd318;
	ld.global.u64 	%rd180, [%rd319];
	or.b64  	%rd320, %rd541, %rd180;
	and.b64  	%rd321, %rd320, -4294967296;
	setp.ne.s64 	%p11, %rd321, 0;
	@%p11 bra 	$L__BB37_80;
	cvt.u32.u64 	%r88, %rd180;
	cvt.u32.u64 	%r89, %rd541;
	div.u32 	%r90, %r89, %r88;
	mul.lo.s32 	%r91, %r90, %r88;
	sub.s32 	%r92, %r89, %r91;
	cvt.u64.u32 	%rd543, %r90;
	cvt.u64.u32 	%rd544, %r92;
	bra.uni 	$L__BB37_81;
$L__BB37_80:
	div.s64 	%rd543, %rd541, %rd180;
	mul.lo.s64 	%rd322, %rd543, %rd180;
	sub.s64 	%rd544, %rd541, %rd322;
$L__BB37_81:
	add.s64 	%rd324, %rd1, %rd318;
	ld.global.u64 	%rd325, [%rd324];
	mad.lo.s64 	%rd187, %rd325, %rd544, %rd179;
	mul.wide.u32 	%rd326, %r32, 8;
	add.s64 	%rd327, %rd2, %rd326;
	ld.global.u64 	%rd188, [%rd327];
	or.b64  	%rd328, %rd543, %rd188;
	and.b64  	%rd329, %rd328, -4294967296;
	setp.ne.s64 	%p12, %rd329, 0;
	@%p12 bra 	$L__BB37_83;
	cvt.u32.u64 	%r93, %rd188;
	cvt.u32.u64 	%r94, %rd543;
	div.u32 	%r95, %r94, %r93;
	mul.lo.s32 	%r96, %r95, %r93;
	sub.s32 	%r97, %r94, %r96;
	cvt.u64.u32 	%rd510, %r95;
	cvt.u64.u32 	%rd546, %r97;
	bra.uni 	$L__BB37_84;
$L__BB37_83:
	div.s64 	%rd510, %rd543, %rd188;
	mul.lo.s64 	%rd330, %rd510, %rd188;
	sub.s64 	%rd546, %rd543, %rd330;
$L__BB37_84:
	add.s64 	%rd332, %rd1, %rd326;
	ld.global.u64 	%rd333, [%rd332];
	mad.lo.s64 	%rd569, %rd333, %rd546, %rd187;
	add.s32 	%r212, %r212, -8;
	add.s32 	%r211, %r211, 8;
	setp.ne.s32 	%p13, %r211, 0;
	@%p13 bra 	$L__BB37_60;
	add.s32 	%r214, %r212, 3;
$L__BB37_86:
	setp.eq.s32 	%p14, %r24, 0;
	@%p14 bra 	$L__BB37_115;
	and.b32  	%r40, %r22, 3;
	setp.lt.u32 	%p15, %r24, 4;
	@%p15 bra 	$L__BB37_101;
	mul.wide.u32 	%rd335, %r214, 8;
	add.s64 	%rd336, %rd2, %rd335;
	ld.global.u64 	%rd199, [%rd336];
	or.b64  	%rd337, %rd510, %rd199;
	and.b64  	%rd338, %rd337, -4294967296;
	setp.ne.s64 	%p16, %rd338, 0;
	@%p16 bra 	$L__BB37_90;
	cvt.u32.u64 	%r98, %rd199;
	cvt.u32.u64 	%r99, %rd510;
	div.u32 	%r100, %r99, %r98;
	mul.lo.s32 	%r101, %r100, %r98;
	sub.s32 	%r102, %r99, %r101;
	cvt.u64.u32 	%rd550, %r100;
	cvt.u64.u32 	%rd551, %r102;
	bra.uni 	$L__BB37_91;
$L__BB37_90:
	div.s64 	%rd550, %rd510, %rd199;
	mul.lo.s64 	%rd339, %rd550, %rd199;
	sub.s64 	%rd551, %rd510, %rd339;
$L__BB37_91:
	add.s64 	%rd341, %rd1, %rd335;
	ld.global.u64 	%rd342, [%rd341];
	mad.lo.s64 	%rd206, %rd342, %rd551, %rd569;
	add.s32 	%r41, %r214, -1;
	mul.wide.u32 	%rd343, %r41, 8;
	add.s64 	%rd344, %rd2, %rd343;
	ld.global.u64 	%rd207, [%rd344];
	or.b64  	%rd345, %rd550, %rd207;
	and.b64  	%rd346, %rd345, -4294967296;
	setp.ne.s64 	%p17, %rd346, 0;
	@%p17 bra 	$L__BB37_93;
	cvt.u32.u64 	%r103, %rd207;
	cvt.u32.u64 	%r104, %rd550;
	div.u32 	%r105, %r104, %r103;
	mul.lo.s32 	%r106, %r105, %r103;
	sub.s32 	%r107, %r104, %r106;
	cvt.u64.u32 	%rd552, %r105;
	cvt.u64.u32 	%rd553, %r107;
	bra.uni 	$L__BB37_94;
$L__BB37_93:
	div.s64 	%rd552, %rd550, %rd207;
	mul.lo.s64 	%rd347, %rd552, %rd207;
	sub.s64 	%rd553, %rd550, %rd347;
$L__BB37_94:
	add.s64 	%rd349, %rd1, %rd343;
	ld.global.u64 	%rd350, [%rd349];
	mad.lo.s64 	%rd214, %rd350, %rd553, %rd206;
	add.s32 	%r42, %r214, -2;
	mul.wide.u32 	%rd351, %r42, 8;
	add.s64 	%rd352, %rd2, %rd351;
	ld.global.u64 	%rd215, [%rd352];
	or.b64  	%rd353, %rd552, %rd215;
	and.b64  	%rd354, %rd353, -4294967296;
	setp.ne.s64 	%p18, %rd354, 0;
	@%p18 bra 	$L__BB37_96;
	cvt.u32.u64 	%r108, %rd215;
	cvt.u32.u64 	%r109, %rd552;
	div.u32 	%r110, %r109, %r108;
	mul.lo.s32 	%r111, %r110, %r108;
	sub.s32 	%r112, %r109, %r111;
	cvt.u64.u32 	%rd554, %r110;
	cvt.u64.u32 	%rd555, %r112;
	bra.uni 	$L__BB37_97;
$L__BB37_96:
	div.s64 	%rd554, %rd552, %rd215;
	mul.lo.s64 	%rd355, %rd554, %rd215;
	sub.s64 	%rd555, %rd552, %rd355;
$L__BB37_97:
	add.s64 	%rd357, %rd1, %rd351;
	ld.global.u64 	%rd358, [%rd357];
	mad.lo.s64 	%rd222, %rd358, %rd555, %rd214;
	add.s32 	%r43, %r214, -3;
	mul.wide.u32 	%rd359, %r43, 8;
	add.s64 	%rd360, %rd2, %rd359;
	ld.global.u64 	%rd223, [%rd360];
	or.b64  	%rd361, %rd554, %rd223;
	and.b64  	%rd362, %rd361, -4294967296;
	setp.ne.s64 	%p19, %rd362, 0;
	@%p19 bra 	$L__BB37_99;
	cvt.u32.u64 	%r113, %rd223;
	cvt.u32.u64 	%r114, %rd554;
	div.u32 	%r115, %r114, %r113;
	mul.lo.s32 	%r116, %r115, %r113;
	sub.s32 	%r117, %r114, %r116;
	cvt.u64.u32 	%rd510, %r115;
	cvt.u64.u32 	%rd557, %r117;
	bra.uni 	$L__BB37_100;
$L__BB37_99:
	div.s64 	%rd510, %rd554, %rd223;
	mul.lo.s64 	%rd363, %rd510, %rd223;
	sub.s64 	%rd557, %rd554, %rd363;
$L__BB37_100:
	add.s64 	%rd365, %rd1, %rd359;
	ld.global.u64 	%rd366, [%rd365];
	mad.lo.s64 	%rd569, %rd366, %rd557, %rd222;
	add.s32 	%r214, %r214, -4;
$L__BB37_101:
	setp.eq.s32 	%p20, %r40, 0;
	@%p20 bra 	$L__BB37_115;
	setp.eq.s32 	%p21, %r40, 1;
	@%p21 bra 	$L__BB37_110;
	mul.wide.u32 	%rd368, %r214, 8;
	add.s64 	%rd369, %rd2, %rd368;
	ld.global.u64 	%rd234, [%rd369];
	or.b64  	%rd370, %rd510, %rd234;
	and.b64  	%rd371, %rd370, -4294967296;
	setp.ne.s64 	%p22, %rd371, 0;
	@%p22 bra 	$L__BB37_105;
	cvt.u32.u64 	%r118, %rd234;
	cvt.u32.u64 	%r119, %rd510;
	div.u32 	%r120, %r119, %r118;
	mul.lo.s32 	%r121, %r120, %r118;
	sub.s32 	%r122, %r119, %r121;
	cvt.u64.u32 	%rd561, %r120;
	cvt.u64.u32 	%rd562, %r122;
	bra.uni 	$L__BB37_106;
$L__BB37_105:
	div.s64 	%rd561, %rd510, %rd234;
	mul.lo.s64 	%rd372, %rd561, %rd234;
	sub.s64 	%rd562, %rd510, %rd372;
$L__BB37_106:
	add.s64 	%rd374, %rd1, %rd368;
	ld.global.u64 	%rd375, [%rd374];
	mad.lo.s64 	%rd241, %rd375, %rd562, %rd569;
	add.s32 	%r46, %r214, -1;
	mul.wide.u32 	%rd376, %r46, 8;
	add.s64 	%rd377, %rd2, %rd376;
	ld.global.u64 	%rd242, [%rd377];
	or.b64  	%rd378, %rd561, %rd242;
	and.b64  	%rd379, %rd378, -4294967296;
	setp.ne.s64 	%p23, %rd379, 0;
	@%p23 bra 	$L__BB37_108;
	cvt.u32.u64 	%r123, %rd242;
	cvt.u32.u64 	%r124, %rd561;
	div.u32 	%r125, %r124, %r123;
	mul.lo.s32 	%r126, %r125, %r123;
	sub.s32 	%r127, %r124, %r126;
	cvt.u64.u32 	%rd510, %r125;
	cvt.u64.u32 	%rd564, %r127;
	bra.uni 	$L__BB37_109;
$L__BB37_108:
	div.s64 	%rd510, %rd561, %rd242;
	mul.lo.s64 	%rd380, %rd510, %rd242;
	sub.s64 	%rd564, %rd561, %rd380;
$L__BB37_109:
	add.s64 	%rd382, %rd1, %rd376;
	ld.global.u64 	%rd383, [%rd382];
	mad.lo.s64 	%rd569, %rd383, %rd564, %rd241;
	add.s32 	%r214, %r214, -2;
$L__BB37_110:
	and.b32  	%r128, %r22, 1;
	setp.eq.b32 	%p24, %r128, 1;
	not.pred 	%p25, %p24;
	@%p25 bra 	$L__BB37_115;
	mul.wide.u32 	%rd384, %r214, 8;
	add.s64 	%rd385, %rd2, %rd384;
	ld.global.u64 	%rd253, [%rd385];
	or.b64  	%rd386, %rd510, %rd253;
	and.b64  	%rd387, %rd386, -4294967296;
	setp.ne.s64 	%p26, %rd387, 0;
	@%p26 bra 	$L__BB37_113;
	cvt.u32.u64 	%r129, %rd253;
	cvt.u32.u64 	%r130, %rd510;
	rem.u32 	%r131, %r130, %r129;
	cvt.u64.u32 	%rd568, %r131;
	bra.uni 	$L__BB37_114;
$L__BB37_113:
	rem.s64 	%rd568, %rd510, %rd253;
$L__BB37_114:
	add.s64 	%rd389, %rd1, %rd384;
	ld.global.u64 	%rd390, [%rd389];
	mad.lo.s64 	%rd569, %rd390, %rd568, %rd569;
$L__BB37_115:
	add.s64 	%rd391, %rd3, %rd569;
	ld.global.u8 	%rs5, [%rd391];
	st.shared.u8 	[%r5], %rs5;
$L__BB37_116:
	bar.sync 	0;
	setp.lt.u32 	%p49, %r216, 66;
	@%p49 bra 	$L__BB37_120;
$L__BB37_117:
	shr.u32 	%r50, %r216, 1;
	ld.shared.u8 	%rs6, [%r5];
	add.s32 	%r204, %r5, %r50;
	ld.shared.u8 	%rs3, [%r204];
	setp.lt.u16 	%p50, %rs3, %rs6;
	@%p50 bra 	$L__BB37_119;
	st.shared.u8 	[%r5], %rs3;
	shl.b32 	%r205, %r50, 3;
	add.s32 	%r206, %r6, %r205;
	ld.shared.u64 	%rd468, [%r206];
	st.shared.u64 	[%r6], %rd468;
$L__BB37_119:
	bar.sync 	0;
	setp.gt.u32 	%p51, %r216, 131;
	mov.u32 	%r216, %r50;
	@%p51 bra 	$L__BB37_117;
$L__BB37_120:
	setp.gt.u32 	%p52, %r3, 31;
	@%p52 bra 	$L__BB37_135;
	ld.volatile.shared.u8 	%rs7, [%r5];
	ld.volatile.shared.u8 	%rs8, [%r5+32];
	max.u16 	%rs9, %rs7, %rs8;
	ld.volatile.shared.u8 	%rs10, [%r5+32];
	setp.ne.s16 	%p53, %rs9, %rs10;
	@%p53 bra 	$L__BB37_123;
	ld.volatile.shared.u64 	%rd469, [%r6+256];
	st.volatile.shared.u64 	[%r6], %rd469;
	ld.volatile.shared.u8 	%rs11, [%r5+32];
	st.volatile.shared.u8 	[%r5], %rs11;
$L__BB37_123:
	ld.volatile.shared.u8 	%rs12, [%r5];
	ld.volatile.shared.u8 	%rs13, [%r5+16];
	max.u16 	%rs14, %rs12, %rs13;
	ld.volatile.shared.u8 	%rs15, [%r5+16];
	setp.ne.s16 	%p54, %rs14, %rs15;
	@%p54 bra 	$L__BB37_125;
	ld.volatile.shared.u64 	%rd470, [%r6+128];
	st.volatile.shared.u64 	[%r6], %rd470;
	ld.volatile.shared.u8 	%rs16, [%r5+16];
	st.volatile.shared.u8 	[%r5], %rs16;
$L__BB37_125:
	ld.volatile.shared.u8 	%rs17, [%r5];
	ld.volatile.shared.u8 	%rs18, [%r5+8];
	max.u16 	%rs19, %rs17, %rs18;
	ld.volatile.shared.u8 	%rs20, [%r5+8];
	setp.ne.s16 	%p55, %rs19, %rs20;
	@%p55 bra 	$L__BB37_127;
	ld.volatile.shared.u64 	%rd471, [%r6+64];
	st.volatile.shared.u64 	[%r6], %rd471;
	ld.volatile.shared.u8 	%rs21, [%r5+8];
	st.volatile.shared.u8 	[%r5], %rs21;
$L__BB37_127:
	ld.volatile.shared.u8 	%rs22, [%r5];
	ld.volatile.shared.u8 	%rs23, [%r5+4];
	max.u16 	%rs24, %rs22, %rs23;
	ld.volatile.shared.u8 	%rs25, [%r5+4];
	setp.ne.s16 	%p56, %rs24, %rs25;
	@%p56 bra 	$L__BB37_129;
	ld.volatile.shared.u64 	%rd472, [%r6+32];
	st.volatile.shared.u64 	[%r6], %rd472;
	ld.volatile.shared.u8 	%rs26, [%r5+4];
	st.volatile.shared.u8 	[%r5], %rs26;
$L__BB37_129:
	ld.volatile.shared.u8 	%rs27, [%r5];
	ld.volatile.shared.u8 	%rs28, [%r5+2];
	max.u16 	%rs29, %rs27, %rs28;
	ld.volatile.shared.u8 	%rs30, [%r5+2];
	setp.ne.s16 	%p57, %rs29, %rs30;
	@%p57 bra 	$L__BB37_131;
	ld.volatile.shared.u64 	%rd473, [%r6+16];
	st.volatile.shared.u64 	[%r6], %rd473;
	ld.volatile.shared.u8 	%rs31, [%r5+2];
	st.volatile.shared.u8 	[%r5], %rs31;
$L__BB37_131:
	ld.volatile.shared.u8 	%rs32, [%r5];
	ld.volatile.shared.u8 	%rs33, [%r5+1];
	max.u16 	%rs34, %rs32, %rs33;
	ld.volatile.shared.u8 	%rs35, [%r5+1];
	setp.ne.s16 	%p58, %rs34, %rs35;
	@%p58 bra 	$L__BB37_133;
	ld.volatile.shared.u64 	%rd474, [%r6+8];
	st.volatile.shared.u64 	[%r6], %rd474;
	ld.volatile.shared.u8 	%rs36, [%r5+1];
	st.volatile.shared.u8 	[%r5], %rs36;
$L__BB37_133:
	setp.ne.s32 	%p59, %r3, 0;
	@%p59 bra 	$L__BB37_135;
	ld.param.u64 	%rd483, [uncontiguous_reduce_u8_param_1];
	ld.param.u64 	%rd482, [uncontiguous_reduce_u8_param_0];
	ld.shared.u8 	%rs37, [sdata_u8];
	cvt.u64.u32 	%rd475, %r4;
	cvta.to.global.u64 	%rd476, %rd482;
	add.s64 	%rd477, %rd476, %rd475;
	st.global.u8 	[%rd477], %rs37;
	ld.shared.u64 	%rd478, [%r2];
	cvta.to.global.u64 	%rd479, %rd483;
	mul.wide.u32 	%rd480, %r4, 8;
	add.s64 	%rd481, %rd479, %rd480;
	st.global.u64 	[%rd481], %rd478;
$L__BB37_135:
	ret;

}
	// .globl	contiguous_reduce3_u8
.visible .entry contiguous_reduce3_u8(
	.param .u64 .ptr .align 1 contiguous_reduce3_u8_param_0,
	.param .u64 .ptr .align 1 contiguous_reduce3_u8_param_1,
	.param .u64 .ptr .align 1 contiguous_reduce3_u8_param_2,
	.param .u64 .ptr .align 1 contiguous_reduce3_u8_param_3,
	.param .u64 .ptr .align 1 contiguous_reduce3_u8_param_4,
	.param .u64 contiguous_reduce3_u8_param_5,
	.param .u64 contiguous_reduce3_u8_param_6,
	.param .u64 contiguous_reduce3_u8_param_7
)
{
	.reg .pred 	%p<61>;
	.reg .b16 	%rs<38>;
	.reg .b32 	%r<221>;
	.reg .b64 	%rd<579>;

	ld.param.u64 	%rd267, [contiguous_reduce3_u8_param_2];
	ld.param.u64 	%rd268, [contiguous_reduce3_u8_param_3];
	ld.param.u64 	%rd269, [contiguous_reduce3_u8_param_4];
	ld.param.u64 	%rd265, [contiguous_reduce3_u8_param_6];
	cvta.to.global.u64 	%rd1, %rd269;
	cvta.to.global.u64 	%rd2, %rd268;
	cvta.to.global.u64 	%rd578, %rd267;
	mov.u32 	%r220, %ntid.x;
	mov.u32 	%r50, sdata_u8;
	add.s32 	%r2, %r50, %r220;
	mov.u32 	%r3, %tid.x;
	mov.u32 	%r51, %ctaid.x;
	mul.lo.s32 	%r52, %r51, %r220;
	shl.b32 	%r53, %r52, 1;
	add.s32 	%r54, %r53, %r3;
	add.s32 	%r4, %r50, %r3;
	mov.b16 	%rs4, 0;
	st.shared.u8 	[%r4], %rs4;
	cvt.u64.u32 	%rd4, %r54;
	shl.b32 	%r55, %r3, 3;
	add.s32 	%r5, %r2, %r55;
	st.shared.u64 	[%r5], %rd4;
	add.s32 	%r56, %r54, %r220;
	cvt.u64.u32 	%rd5, %r56;
	setp.le.u64 	%p1, %rd265, %rd5;
	@%p1 bra 	$L__BB38_56;
	ld.param.u64 	%rd492, [contiguous_reduce3_u8_param_5];
	mov.u32 	%r133, %ctaid.y;
	cvt.u64.u32 	%rd397, %r133;
	mul.lo.s64 	%rd398, %rd265, %rd397;
	add.s64 	%rd532, %rd398, %rd4;
	add.s64 	%rd530, %rd398, %rd5;
	cvt.u32.u64 	%r6, %rd492;
	add.s32 	%r214, %r6, -1;
	setp.lt.s32 	%p27, %r214, 0;
	mov.b64 	%rd536, 0;
	mov.u64 	%rd537, %rd536;
	@%p27 bra 	$L__BB38_53;
	setp.lt.u32 	%p28, %r214, 3;
	mov.b64 	%rd537, 0;
	mov.u64 	%rd536, %rd537;
	@%p28 bra 	$L__BB38_30;
	add.s32 	%r212, %r6, -2;
	and.b32  	%r134, %r6, -4;
	neg.s32 	%r211, %r134;
	mov.b64 	%rd537, 0;
$L__BB38_4:
	.pragma "nounroll";
	add.s32 	%r12, %r212, 1;
	mul.wide.u32 	%rd402, %r12, 8;
	add.s64 	%rd403, %rd2, %rd402;
	ld.global.u64 	%rd12, [%rd403];
	or.b64  	%rd404, %rd532, %rd12;
	and.b64  	%rd405, %rd404, -4294967296;
	setp.ne.s64 	%p29, %rd405, 0;
	@%p29 bra 	$L__BB38_6;
	cvt.u32.u64 	%r135, %rd12;
	cvt.u32.u64 	%r136, %rd532;
	div.u32 	%r137, %r136, %r135;
	mul.lo.s32 	%r138, %r137, %r135;
	sub.s32 	%r139, %r136, %r138;
	cvt.u64.u32 	%rd498, %r137;
	cvt.u64.u32 	%rd499, %r139;
	bra.uni 	$L__BB38_7;
$L__BB38_6:
	div.s64 	%rd498, %rd532, %rd12;
	mul.lo.s64 	%rd406, %rd498, %rd12;
	sub.s64 	%rd499, %rd532, %rd406;
$L__BB38_7:
	mul.wide.u32 	%rd407, %r12, 8;
	add.s64 	%rd408, %rd1, %rd407;
	ld.global.u64 	%rd19, [%rd408];
	mad.lo.s64 	%rd20, %rd19, %rd499, %rd536;
	or.b64  	%rd409, %rd530, %rd12;
	and.b64  	%rd410, %rd409, -4294967296;
	setp.ne.s64 	%p30, %rd410, 0;
	@%p30 bra 	$L__BB38_9;
	cvt.u32.u64 	%r140, %rd12;
	cvt.u32.u64 	%r141, %rd530;
	div.u32 	%r142, %r141, %r140;
	mul.lo.s32 	%r143, %r142, %r140;
	sub.s32 	%r144, %r141, %r143;
	cvt.u64.u32 	%rd500, %r142;
	cvt.u64.u32 	%rd501, %r144;
	bra.uni 	$L__BB38_10;
$L__BB38_9:
	div.s64 	%rd500, %rd530, %rd12;
	mul.lo.s64 	%rd411, %rd500, %rd12;
	sub.s64 	%rd501, %rd530, %rd411;
$L__BB38_10:
	mad.lo.s64 	%rd27, %rd501, %rd19, %rd537;
	mul.wide.u32 	%rd412, %r212, 8;
	add.s64 	%rd413, %rd2, %rd412;
	ld.global.u64 	%rd28, [%rd413];
	or.b64  	%rd414, %rd498, %rd28;
	and.b64  	%rd415, %rd414, -4294967296;
	setp.ne.s64 	%p31, %rd415, 0;
	@%p31 bra 	$L__BB38_12;
	cvt.u32.u64 	%r145, %rd28;
	cvt.u32.u64 	%r146, %rd498;
	div.u32 	%r147, %r146, %r145;
	mul.lo.s32 	%r148, %r147, %r145;
	sub.s32 	%r149, %r146, %r148;
	cvt.u64.u32 	%rd502, %r147;
	cvt.u64.u32 	%rd503, %r149;
	bra.uni 	$L__BB38_13;
$L__BB38_12:
	div.s64 	%rd502, %rd498, %rd28;
	mul.lo.s64 	%rd416, %rd502, %rd28;
	sub.s64 	%rd503, %rd498, %rd416;
$L__BB38_13:
	mul.wide.u32 	%rd417, %r212, 8;
	add.s64 	%rd418, %rd1, %rd417;
	ld.global.u64 	%rd35, [%rd418];
	mad.lo.s64 	%rd36, %rd35, %rd503, %rd20;
	or.b64  	%rd419, %rd500, %rd28;
	and.b64  	%rd420, %rd419, -4294967296;
	setp.ne.s64 	%p32, %rd420, 0;
	@%p32 bra 	$L__BB38_15;
	cvt.u32.u64 	%r150, %rd28;
	cvt.u32.u64 	%r151, %rd500;
	div.u32 	%r152, %r151, %r150;
	mul.lo.s32 	%r153, %r152, %r150;
	sub.s32 	%r154, %r151, %r153;
	cvt.u64.u32 	%rd504, %r152;
	cvt.u64.u32 	%rd505, %r154;
	bra.uni 	$L__BB38_16;
$L__BB38_15:
	div.s64 	%rd504, %rd500, %rd28;
	mul.lo.s64 	%rd421, %rd504, %rd28;
	sub.s64 	%rd505, %rd500, %rd421;
$L__BB38_16:
	mad.lo.s64 	%rd43, %rd505, %rd35, %rd27;
	add.s32 	%r13, %r212, -1;
	mul.wide.u32 	%rd422, %r13, 8;
	add.s64 	%rd423, %rd2, %rd422;
	ld.global.u64 	%rd44, [%rd423];
	or.b64  	%rd424, %rd502, %rd44;
	and.b64  	%rd425, %rd424, -4294967296;
	setp.ne.s64 	%p33, %rd425, 0;
	@%p33 bra 	$L__BB38_18;
	cvt.u32.u64 	%r155, %rd44;
	cvt.u32.u64 	%r156, %rd502;
	div.u32 	%r157, %r156, %r155;
	mul.lo.s32 	%r158, %r157, %r155;
	sub.s32 	%r159, %r156, %r158;
	cvt.u64.u32 	%rd506, %r157;
	cvt.u64.u32 	%rd507, %r159;
	bra.uni 	$L__BB38_19;
$L__BB38_18:
	div.s64 	%rd506, %rd502, %rd44;
	mul.lo.s64 	%rd426, %rd506, %rd44;
	sub.s64 	%rd507, %rd502, %rd426;
$L__BB38_19:
	mul.wide.u32 	%rd427, %r13, 8;
	add.s64 	%rd428, %rd1, %rd427;
	ld.global.u64 	%rd51, [%rd428];
	mad.lo.s64 	%rd52, %rd51, %rd507, %rd36;
	or.b64  	%rd429, %rd504, %rd44;
	and.b64  	%rd430, %rd429, -4294967296;
	setp.ne.s64 	%p34, %rd430, 0;
	@%p34 bra 	$L__BB38_21;
	cvt.u32.u64 	%r160, %rd44;
	cvt.u32.u64 	%r161, %rd504;
	div.u32 	%r162, %r161, %r160;
	mul.lo.s32 	%r163, %r162, %r160;
	sub.s32 	%r164, %r161, %r163;
	cvt.u64.u32 	%rd508, %r162;
	cvt.u64.u32 	%rd509, %r164;
	bra.uni 	$L__BB38_22;
$L__BB38_21:
	div.s64 	%rd508, %rd504, %rd44;
	mul.lo.s64 	%rd431, %rd508, %rd44;
	sub.s64 	%rd509, %rd504, %rd431;
$L__BB38_22:
	mad.lo.s64 	%rd59, %rd509, %rd51, %rd43;
	add.s32 	%r165, %r212, -2;
	mul.wide.u32 	%rd432, %r165, 8;
	add.s64 	%rd433, %rd2, %rd432;
	ld.global.u64 	%rd60, [%rd433];
	or.b64  	%rd434, %rd506, %rd60;
	and.b64  	%rd435, %rd434, -4294967296;
	setp.ne.s64 	%p35, %rd435, 0;
	@%p35 bra 	$L__BB38_24;
	cvt.u32.u64 	%r166, %rd60;
	cvt.u32.u64 	%r167, %rd506;
	div.u32 	%r168, %r167, %r166;
	mul.lo.s32 	%r169, %r168, %r166;
	sub.s32 	%r170, %r167, %r169;
	cvt.u64.u32 	%rd532, %r168;
	cvt.u64.u32 	%rd511, %r170;
	bra.uni 	$L__BB38_25;
$L__BB38_24:
	div.s64 	%rd532, %rd506, %rd60;
	mul.lo.s64 	%rd436, %rd532, %rd60;
	sub.s64 	%rd511, %rd506, %rd436;
$L__BB38_25:
	add.s32 	%r171, %r212, -2;
	mul.wide.u32 	%rd437, %r171, 8;
	add.s64 	%rd438, %rd1, %rd437;
	ld.global.u64 	%rd67, [%rd438];
	mad.lo.s64 	%rd536, %rd67, %rd511, %rd52;
	or.b64  	%rd439, %rd508, %rd60;
	and.b64  	%rd440, %rd439, -4294967296;
	setp.ne.s64 	%p36, %rd440, 0;
	@%p36 bra 	$L__BB38_27;
	cvt.u32.u64 	%r172, %rd60;
	cvt.u32.u64 	%r173, %rd508;
	div.u32 	%r174, %r173, %r172;
	mul.lo.s32 	%r175, %r174, %r172;
	sub.s32 	%r176, %r173, %r175;
	cvt.u64.u32 	%rd530, %r174;
	cvt.u64.u32 	%rd513, %r176;
	bra.uni 	$L__BB38_28;
$L__BB38_27:
	div.s64 	%rd530, %rd508, %rd60;
	mul.lo.s64 	%rd441, %rd530, %rd60;
	sub.s64 	%rd513, %rd508, %rd441;
$L__BB38_28:
	mad.lo.s64 	%rd537, %rd513, %rd67, %rd59;
	add.s32 	%r212, %r212, -4;
	add.s32 	%r211, %r211, 4;
	setp.ne.s32 	%p37, %r211, 0;
	@%p37 bra 	$L__BB38_4;
	add.s32 	%r214, %r212, 1;
$L__BB38_30:
	and.b32  	%r177, %r6, 3;
	setp.eq.s32 	%p38, %r177, 0;
	@%p38 bra 	$L__BB38_53;
	setp.eq.s32 	%p39, %r177, 1;
	@%p39 bra 	$L__BB38_45;
	mul.wide.u32 	%rd443, %r214, 8;
	add.s64 	%rd444, %rd2, %rd443;
	ld.global.u64 	%rd82, [%rd444];
	or.b64  	%rd445, %rd532, %rd82;
	and.b64  	%rd446, %rd445, -4294967296;
	setp.ne.s64 	%p40, %rd446, 0;
	@%p40 bra 	$L__BB38_34;
	cvt.u32.u64 	%r179, %rd82;
	cvt.u32.u64 	%r180, %rd532;
	div.u32 	%r181, %r180, %r179;
	mul.lo.s32 	%r182, %r181, %r179;
	sub.s32 	%r183, %r180, %r182;
	cvt.u64.u32 	%rd520, %r181;
	cvt.u64.u32 	%rd521, %r183;
	bra.uni 	$L__BB38_35;
$L__BB38_34:
	div.s64 	%rd520, %rd532, %rd82;
	mul.lo.s64 	%rd447, %rd520, %rd82;
	sub.s64 	%rd521, %rd532, %rd447;
$L__BB38_35:
	mul.wide.u32 	%rd448, %r214, 8;
	add.s64 	%rd449, %rd1, %rd448;
	ld.global.u64 	%rd89, [%rd449];
	mad.lo.s64 	%rd90, %rd89, %rd521, %rd536;
	or.b64  	%rd450, %rd530, %rd82;
	and.b64  	%rd451, %rd450, -4294967296;
	setp.ne.s64 	%p41, %rd451, 0;
	@%p41 bra 	$L__BB38_37;
	cvt.u32.u64 	%r184, %rd82;
	cvt.u32.u64 	%r185, %rd530;
	div.u32 	%r186, %r185, %r184;
	mul.lo.s32 	%r187, %r186, %r184;
	sub.s32 	%r188, %r185, %r187;
	cvt.u64.u32 	%rd522, %r186;
	cvt.u64.u32 	%rd523, %r188;
	bra.uni 	$L__BB38_38;
$L__BB38_37:
	div.s64 	%rd522, %rd530, %rd82;
	mul.lo.s64 	%rd452, %rd522, %rd82;
	sub.s64 	%rd523, %rd530, %rd452;
$L__BB38_38:
	mad.lo.s64 	%rd97, %rd523, %rd89, %rd537;
	add.s32 	%r18, %r214, -1;
	mul.wide.u32 	%rd453, %r18, 8;
	add.s64 	%rd454, %rd2, %rd453;
	ld.global.u64 	%rd98, [%rd454];
	or.b64  	%rd455, %rd520, %rd98;
	and.b64  	%rd456, %rd455, -4294967296;
	setp.ne.s64 	%p42, %rd456, 0;
	@%p42 bra 	$L__BB38_40;
	cvt.u32.u64 	%r189, %rd98;
	cvt.u32.u64 	%r190, %rd520;
	div.u32 	%r191, %r190, %r189;
	mul.lo.s32 	%r192, %r191, %r189;
	sub.s32 	%r193, %r190, %r192;
	cvt.u64.u32 	%rd532, %r191;
	cvt.u64.u32 	%rd525, %r193;
	bra.uni 	$L__BB38_41;
$L__BB38_40:
	div.s64 	%rd532, %rd520, %rd98;
	mul.lo.s64 	%rd457, %rd532, %rd98;
	sub.s64 	%rd525, %rd520, %rd457;
$L__BB38_41:
	mul.wide.u32 	%rd458, %r18, 8;
	add.s64 	%rd459, %rd1, %rd458;
	ld.global.u64 	%rd105, [%rd459];
	mad.lo.s64 	%rd536, %rd105, %rd525, %rd90;
	or.b64  	%rd460, %rd522, %rd98;
	and.b64  	%rd461, %rd460, -4294967296;
	setp.ne.s64 	%p43, %rd461, 0;
	@%p43 bra 	$L__BB38_43;
	cvt.u32.u64 	%r194, %rd98;
	cvt.u32.u64 	%r195, %rd522;
	div.u32 	%r196, %r195, %r194;
	mul.lo.s32 	%r197, %r196, %r194;
	sub.s32 	%r198, %r195, %r197;
	cvt.u64.u32 	%rd530, %r196;
	cvt.u64.u32 	%rd527, %r198;
	bra.uni 	$L__BB38_44;
$L__BB38_43:
	div.s64 	%rd530, %rd522, %rd98;
	mul.lo.s64 	%rd462, %rd530, %rd98;
	sub.s64 	%rd527, %rd522, %rd462;
$L__BB38_44:
	mad.lo.s64 	%rd537, %rd527, %rd105, %rd97;
	add.s32 	%r214, %r214, -2;
$L__BB38_45:
	and.b32  	%r199, %r6, 1;
	setp.eq.b32 	%p44, %r199, 1;
	not.pred 	%p45, %p44;
	@%p45 bra 	$L__BB38_53;
	mul.wide.u32 	%rd463, %r214, 8;
	add.s64 	%rd464, %rd2, %rd463;
	ld.global.u64 	%rd120, [%rd464];
	or.b64  	%rd465, %rd532, %rd120;
	and.b64  	%rd466, %rd465, -4294967296;
	setp.ne.s64 	%p46, %rd466, 0;
	@%p46 bra 	$L__BB38_48;
	cvt.u32.u64 	%r200, %rd120;
	cvt.u32.u64 	%r201, %rd532;
	rem.u32 	%r202, %r201, %r200;
	cvt.u64.u32 	%rd534, %r202;
	bra.uni 	$L__BB38_49;
$L__BB38_48:
	rem.s64 	%rd534, %rd532, %rd120;
$L__BB38_49:
	add.s64 	%rd468, %rd1, %rd463;
	ld.global.u64 	%rd124, [%rd468];
	mad.lo.s64 	%rd536, %rd124, %rd534, %rd536;
	or.b64  	%rd469, %rd530, %rd120;
	and.b64  	%rd470, %rd469, -4294967296;
	setp.ne.s64 	%p47, %rd470, 0;
	@%p47 bra 	$L__BB38_51;
	cvt.u32.u64 	%r203, %rd120;
	cvt.u32.u64 	%r204, %rd530;
	rem.u32 	%r205, %r204, %r203;
	cvt.u64.u32 	%rd535, %r205;
	bra.uni 	$L__BB38_52;
$L__BB38_51:
	rem.s64 	%rd535, %rd530, %rd120;
$L__BB38_52:
	mad.lo.s64 	%rd537, %rd535, %rd124, %rd537;
$L__BB38_53:
	add.s64 	%rd471, %rd578, %rd536;
	ld.global.u8 	%rs1, [%rd471];
	add.s64 	%rd472, %rd578, %rd537;
	ld.global.u8 	%rs2, [%rd472];
	setp.lt.u16 	%p48, %rs2, %rs1;
	@%p48 bra 	$L__BB38_55;
	st.shared.u8 	[%r4], %rs2;
	st.shared.u64 	[%r5], %rd5;
	bra.uni 	$L__BB38_116;
$L__BB38_55:
	st.shared.u8 	[%r4], %rs1;
	bra.uni 	$L__BB38_116;
$L__BB38_56:
	setp.le.u64 	%p2, %rd265, %rd4;
	@%p2 bra 	$L__BB38_116;
	ld.param.u64 	%rd491, [contiguous_reduce3_u8_param_5];
	mov.u32 	%r57, %ctaid.y;
	cvt.u64.u32 	%rd270, %r57;
	mad.lo.s64 	%rd569, %rd265, %rd270, %rd4;
	cvt.u32.u64 	%r21, %rd491;
	add.s32 	%r218, %r21, -1;
	setp.lt.s32 	%p3, %r218, 0;
	@%p3 bra 	$L__BB38_115;
	setp.lt.u32 	%p4, %r218, 7;
	@%p4 bra 	$L__BB38_86;
	add.s32 	%r216, %r21, -4;
	and.b32  	%r58, %r21, -8;
	neg.s32 	%r215, %r58;
$L__BB38_60:
	.pragma "nounroll";
	add.s32 	%r27, %r216, 3;
	mul.wide.u32 	%rd272, %r27, 8;
	add.s64 	%rd273, %rd2, %rd272;
	ld.global.u64 	%rd135, [%rd273];
	or.b64  	%rd274, %rd569, %rd135;
	and.b64  	%rd275, %rd274, -4294967296;
	setp.ne.s64 	%p5, %rd275, 0;
	@%p5 bra 	$L__BB38_62;
	cvt.u32.u64 	%r59, %rd135;
	cvt.u32.u64 	%r60, %rd569;
	div.u32 	%r61, %r60, %r59;
	mul.lo.s32 	%r62, %r61, %r59;
	sub.s32 	%r63, %r60, %r62;
	cvt.u64.u32 	%rd540, %r61;
	cvt.u64.u32 	%rd541, %r63;
	bra.uni 	$L__BB38_63;
$L__BB38_62:
	div.s64 	%rd540, %rd569, %rd135;
	mul.lo.s64 	%rd276, %rd540, %rd135;
	sub.s64 	%rd541, %rd569, %rd276;
$L__BB38_63:
	add.s64 	%rd278, %rd1, %rd272;
	ld.global.u64 	%rd279, [%rd278];
	mul.lo.s64 	%rd142, %rd279, %rd541;
	add.s32 	%r28, %r216, 2;
	mul.wide.u32 	%rd280, %r28, 8;
	add.s64 	%rd281, %rd2, %rd280;
	ld.global.u64 	%rd143, [%rd281];
	or.b64  	%rd282, %rd540, %rd143;
	and.b64  	%rd283, %rd282, -4294967296;
	setp.ne.s64 	%p6, %rd283, 0;
	@%p6 bra 	$L__BB38_65;
	cvt.u32.u64 	%r64, %rd143;
	cvt.u32.u64 	%r65, %rd540;
	div.u32 	%r66, %r65, %r64;
	mul.lo.s32 	%r67, %r66, %r64;
	sub.s32 	%r68, %r65, %r67;
	cvt.u64.u32 	%rd542, %r66;
	cvt.u64.u32 	%rd543, %r68;
	bra.uni 	$L__BB38_66;
$L__BB38_65:
	div.s64 	%rd542, %rd540, %rd143;
	mul.lo.s64 	%rd284, %rd542, %rd143;
	sub.s64 	%rd543, %rd540, %rd284;
$L__BB38_66:
	add.s64 	%rd286, %rd1, %rd280;
	ld.global.u64 	%rd287, [%rd286];
	mad.lo.s64 	%rd150, %rd287, %rd543, %rd142;
	add.s32 	%r29, %r216, 1;
	mul.wide.u32 	%rd288, %r29, 8;
	add.s64 	%rd289, %rd2, %rd288;
	ld.global.u64 	%rd151, [%rd289];
	or.b64  	%rd290, %rd542, %rd151;
	and.b64  	%rd291, %rd290, -4294967296;
	setp.ne.s64 	%p7, %rd291, 0;
	@%p7 bra 	$L__BB38_68;
	cvt.u32.u64 	%r69, %rd151;
	cvt.u32.u64 	%r70, %rd542;
	div.u32 	%r71, %r70, %r69;
	mul.lo.s32 	%r72, %r71, %r69;
	sub.s32 	%r73, %r70, %r72;
	cvt.u64.u32 	%rd544, %r71;
	cvt.u64.u32 	%rd545, %r73;
	bra.uni 	$L__BB38_69;
$L__BB38_68:
	div.s64 	%rd544, %rd542, %rd151;
	mul.lo.s64 	%rd292, %rd544, %rd151;
	sub.s64 	%rd545, %rd542, %rd292;
$L__BB38_69:
	add.s64 	%rd294, %rd1, %rd288;
	ld.global.u64 	%rd295, [%rd294];
	mad.lo.s64 	%rd158, %rd295, %rd545, %rd150;
	add.s32 	%r30, %r216, -4;
	mul.wide.u32 	%rd296, %r216, 8;
	add.s64 	%rd297, %rd2, %rd296;
	ld.global.u64 	%rd159, [%rd297];
	or.b64  	%rd298, %rd544, %rd159;
	and.b64  	%rd299, %rd298, -4294967296;
	setp.ne.s64 	%p8, %rd299, 0;
	@%p8 bra 	$L__BB38_71;
	cvt.u32.u64 	%r74, %rd159;
	cvt.u32.u64 	%r75, %rd544;
	div.u32 	%r76, %r75, %r74;
	mul.lo.s32 	%r77, %r76, %r74;
	sub.s32 	%r78, %r75, %r77;
	cvt.u64.u32 	%rd546, %r76;
	cvt.u64.u32 	%rd547, %r78;
	bra.uni 	$L__BB38_72;
$L__BB38_71:
	div.s64 	%rd546, %rd544, %rd159;
	mul.lo.s64 	%rd300, %rd546, %rd159;
	sub.s64 	%rd547, %rd544, %rd300;
$L__BB38_72:
	add.s64 	%rd302, %rd1, %rd296;
	ld.global.u64 	%rd303, [%rd302];
	mad.lo.s64 	%rd166, %rd303, %rd547, %rd158;
	add.s32 	%r31, %r216, -1;
	mul.wide.u32 	%rd304, %r31, 8;
	add.s64 	%rd305, %rd2, %rd304;
	ld.global.u64 	%rd167, [%rd305];
	or.b64  	%rd306, %rd546, %rd167;
	and.b64  	%rd307, %rd306, -4294967296;
	setp.ne.s64 	%p9, %rd307, 0;
	@%p9 bra 	$L__BB38_74;
	cvt.u32.u64 	%r79, %rd167;
	cvt.u32.u64 	%r80, %rd546;
	div.u32 	%r81, %r80, %r79;
	mul.lo.s32 	%r82, %r81, %r79;
	sub.s32 	%r83, %r80, %r82;
	cvt.u64.u32 	%rd548, %r81;
	cvt.u64.u32 	%rd549, %r83;
	bra.uni 	$L__BB38_75;
$L__BB38_74:
	div.s64 	%rd548, %rd546, %rd167;
	mul.lo.s64 	%rd308, %rd548, %rd167;
	sub.s64 	%rd549, %rd546, %rd308;
$L__BB38_75:
	add.s64 	%rd310, %rd1, %rd304;
	ld.global.u64 	%rd311, [%rd310];
	mad.lo.s64 	%rd174, %rd311, %rd549, %rd166;
	add.s32 	%r32, %r216, -2;
	mul.wide.u32 	%rd312, %r32, 8;
	add.s64 	%rd313, %rd2, %rd312;
	ld.global.u64 	%rd175, [%rd313];
	or.b64  	%rd314, %rd548, %rd175;
	and.b64  	%rd315, %rd314, -4294967296;
	setp.ne.s64 	%p10, %rd315, 0;
	@%p10 bra 	$L__BB38_77;
	cvt.u32.u64 	%r84, %rd175;
	cvt.u32.u64 	%r85, %rd548;
	div.u32 	%r86, %r85, %r84;
	mul.lo.s32 	%r87, %r86, %r84;
	sub.s32 	%r88, %r85, %r87;
	cvt.u64.u32 	%rd550, %r86;
	cvt.u64.u32 	%rd551, %r88;
	bra.uni 	$L__BB38_78;
$L__BB38_77:
	div.s64 	%rd550, %rd548, %rd175;
	mul.lo.s64 	%rd316, %rd550, %rd175;
	sub.s64 	%rd551, %rd548, %rd316;
$L__BB38_78:
	add.s64 	%rd318, %rd1, %rd312;
	ld.global.u64 	%rd319, [%rd318];
	mad.lo.s64 	%rd182, %rd319, %rd551, %rd174;
	add.s32 	%r33, %r216, -3;
	mul.wide.u32 	%rd320, %r33, 8;
	add.s64 	%rd321, %rd2, %rd320;
	ld.global.u64 	%rd183, [%rd321];
	or.b64  	%rd322, %rd550, %rd183;
	and.b64  	%rd323, %rd322, -4294967296;
	setp.ne.s64 	%p11, %rd323, 0;
	@%p11 bra 	$L__BB38_80;
	cvt.u32.u64 	%r89, %rd183;
	cvt.u32.u64 	%r90, %rd550;
	div.u32 	%r91, %r90, %r89;
	mul.lo.s32 	%r92, %r91, %r89;
	sub.s32 	%r93, %r90, %r92;
	cvt.u64.u32 	%rd552, %r91;
	cvt.u64.u32 	%rd553, %r93;
	bra.uni 	$L__BB38_81;
$L__BB38_80:
	div.s64 	%rd552, %rd550, %rd183;
	mul.lo.s64 	%rd324, %rd552, %rd183;
	sub.s64 	%rd553, %rd550, %rd324;
$L__BB38_81:
	add.s64 	%rd326, %rd1, %rd320;
	ld.global.u64 	%rd327, [%rd326];
	mad.lo.s64 	%rd190, %rd327, %rd553, %rd182;
	mul.wide.u32 	%rd328, %r30, 8;
	add.s64 	%rd329, %rd2, %rd328;
	ld.global.u64 	%rd191, [%rd329];
	or.b64  	%rd330, %rd552, %rd191;
	and.b64  	%rd331, %rd330, -4294967296;
	setp.ne.s64 	%p12, %rd331, 0;
	@%p12 bra 	$L__BB38_83;
	cvt.u32.u64 	%r94, %rd191;
	cvt.u32.u64 	%r95, %rd552;
	div.u32 	%r96, %r95, %r94;
	mul.lo.s32 	%r97, %r96, %r94;
	sub.s32 	%r98, %r95, %r97;
	cvt.u64.u32 	%rd569, %r96;
	cvt.u64.u32 	%rd555, %r98;
	bra.uni 	$L__BB38_84;
$L__BB38_83:
	div.s64 	%rd569, %rd552, %rd191;
	mul.lo.s64 	%rd332, %rd569, %rd191;
	sub.s64 	%rd555, %rd552, %rd332;
$L__BB38_84:
	add.s64 	%rd334, %rd1, %rd328;
	ld.global.u64 	%rd335, [%rd334];
	mad.lo.s64 	%rd336, %rd335, %rd555, %rd190;
	add.s64 	%rd578, %rd578, %rd336;
	add.s32 	%r216, %r216, -8;
	add.s32 	%r215, %r215, 8;
	setp.ne.s32 	%p13, %r215, 0;
	@%p13 bra 	$L__BB38_60;
	add.s32 	%r218, %r216, 3;
$L__BB38_86:
	and.b32  	%r38, %r21, 7;
	setp.eq.s32 	%p14, %r38, 0;
	@%p14 bra 	$L__BB38_115;
	and.b32  	%r39, %r21, 3;
	setp.lt.u32 	%p15, %r38, 4;
	@%p15 bra 	$L__BB38_101;
	mul.wide.u32 	%rd338, %r218, 8;
	add.s64 	%rd339, %rd2, %rd338;
	ld.global.u64 	%rd202, [%rd339];
	or.b64  	%rd340, %rd569, %rd202;
	and.b64  	%rd341, %rd340, -4294967296;
	setp.ne.s64 	%p16, %rd341, 0;
	@%p16 bra 	$L__BB38_90;
	cvt.u32.u64 	%r99, %rd202;
	cvt.u32.u64 	%r100, %rd569;
	div.u32 	%r101, %r100, %r99;
	mul.lo.s32 	%r102, %r101, %r99;
	sub.s32 	%r103, %r100, %r102;
	cvt.u64.u32 	%rd559, %r101;
	cvt.u64.u32 	%rd560, %r103;
	bra.uni 	$L__BB38_91;
$L__BB38_90:
	div.s64 	%rd559, %rd569, %rd202;
	mul.lo.s64 	%rd342, %rd559, %rd202;
	sub.s64 	%rd560, %rd569, %rd342;
$L__BB38_91:
	add.s64 	%rd344, %rd1, %rd338;
	ld.global.u64 	%rd345, [%rd344];
	mul.lo.s64 	%rd209, %rd345, %rd560;
	add.s32 	%r40, %r218, -1;
	mul.wide.u32 	%rd346, %r40, 8;
	add.s64 	%rd347, %rd2, %rd346;
	ld.global.u64 	%rd210, [%rd347];
	or.b64  	%rd348, %rd559, %rd210;
	and.b64  	%rd349, %rd348, -4294967296;
	setp.ne.s64 	%p17, %rd349, 0;
	@%p17 bra 	$L__BB38_93;
	cvt.u32.u64 	%r104, %rd210;
	cvt.u32.u64 	%r105, %rd559;
	div.u32 	%r106, %r105, %r104;
	mul.lo.s32 	%r107, %r106, %r104;
	sub.s32 	%r108, %r105, %r107;
	cvt.u64.u32 	%rd561, %r106;
	cvt.u64.u32 	%rd562, %r108;
	bra.uni 	$L__BB38_94;
$L__BB38_93:
	div.s64 	%rd561, %rd559, %rd210;
	mul.lo.s64 	%rd350, %rd561, %rd210;
	sub.s64 	%rd562, %rd559, %rd350;
$L__BB38_94:
	add.s64 	%rd352, %rd1, %rd346;
	ld.global.u64 	%rd353, [%rd352];
	mad.lo.s64 	%rd217, %rd353, %rd562, %rd209;
	add.s32 	%r41, %r218, -2;
	mul.wide.u32 	%rd354, %r41, 8;
	add.s64 	%rd355, %rd2, %rd354;
	ld.global.u64 	%rd218, [%rd355];
	or.b64  	%rd356, %rd561, %rd218;
	and.b64  	%rd357, %rd356, -4294967296;
	setp.ne.s64 	%p18, %rd357, 0;
	@%p18 bra 	$L__BB38_96;
	cvt.u32.u64 	%r109, %rd218;
	cvt.u32.u64 	%r110, %rd561;
	div.u32 	%r111, %r110, %r109;
	mul.lo.s32 	%r112, %r111, %r109;
	sub.s32 	%r113, %r110, %r112;
	cvt.u64.u32 	%rd563, %r111;
	cvt.u64.u32 	%rd564, %r113;
	bra.uni 	$L__BB38_97;
$L__BB38_96:
	div.s64 	%rd563, %rd561, %rd218;
	mul.lo.s64 	%rd358, %rd563, %rd218;
	sub.s64 	%rd564, %rd561, %rd358;
$L__BB38_97:
	add.s64 	%rd360, %rd1, %rd354;
	ld.global.u64 	%rd361, [%rd360];
	mad.lo.s64 	%rd225, %rd361, %rd564, %rd217;
	add.s32 	%r42, %r218, -3;
	mul.wide.u32 	%rd362, %r42, 8;
	add.s64 	%rd363, %rd2, %rd362;
	ld.global.u64 	%rd226, [%rd363];
	or.b64  	%rd364, %rd563, %rd226;
	and.b64  	%rd365, %rd364, -4294967296;
	setp.ne.s64 	%p19, %rd365, 0;
	@%p19 bra 	$L__BB38_99;
	cvt.u32.u64 	%r114, %rd226;
	cvt.u32.u64 	%r115, %rd563;
	div.u32 	%r116, %r115, %r114;
	mul.lo.s32 	%r117, %r116, %r114;
	sub.s32 	%r118, %r115, %r117;
	cvt.u64.u32 	%rd569, %r116;
	cvt.u64.u32 	%rd566, %r118;
	bra.uni 	$L__BB38_100;
$L__BB38_99:
	div.s64 	%rd569, %rd563, %rd226;
	mul.lo.s64 	%rd366, %rd569, %rd226;
	sub.s64 	%rd566, %rd563, %rd366;
$L__BB38_100:
	add.s64 	%rd368, %rd1, %rd362;
	ld.global.u64 	%rd369, [%rd368];
	mad.lo.s64 	%rd370, %rd369, %rd566, %rd225;
	add.s64 	%rd578, %rd578, %rd370;
	add.s32 	%r218, %r218, -4;
$L__BB38_101:
	setp.eq.s32 	%p20, %r39, 0;
	@%p20 bra 	$L__BB38_115;
	setp.eq.s32 	%p21, %r39, 1;
	@%p21 bra 	$L__BB38_110;
	mul.wide.u32 	%rd372, %r218, 8;
	add.s64 	%rd373, %rd2, %rd372;
	ld.global.u64 	%rd237, [%rd373];
	or.b64  	%rd374, %rd569, %rd237;
	and.b64  	%rd375, %rd374, -4294967296;
	setp.ne.s64 	%p22, %rd375, 0;
	@%p22 bra 	$L__BB38_105;
	cvt.u32.u64 	%r119, %rd237;
	cvt.u32.u64 	%r120, %rd569;
	div.u32 	%r121, %r120, %r119;
	mul.lo.s32 	%r122, %r121, %r119;
	sub.s32 	%r123, %r120, %r122;
	cvt.u64.u32 	%rd570, %r121;
	cvt.u64.u32 	%rd571, %r123;
	bra.uni 	$L__BB38_106;
$L__BB38_105:
	div.s64 	%rd570, %rd569, %rd237;
	mul.lo.s64 	%rd376, %rd570, %rd237;
	sub.s64 	%rd571, %rd569, %rd376;
$L__BB38_106:
	add.s64 	%rd378, %rd1, %rd372;
	ld.global.u64 	%rd379, [%rd378];
	mul.lo.s64 	%rd244, %rd379, %rd571;
	add.s32 	%r45, %r218, -1;
	mul.wide.u32 	%rd380, %r45, 8;
	add.s64 	%rd381, %rd2, %rd380;
	ld.global.u64 	%rd245, [%rd381];
	or.b64  	%rd382, %rd570, %rd245;
	and.b64  	%rd383, %rd382, -4294967296;
	setp.ne.s64 	%p23, %rd383, 0;
	@%p23 bra 	$L__BB38_108;
	cvt.u32.u64 	%r124, %rd245;
	cvt.u32.u64 	%r125, %rd570;
	div.u32 	%r126, %r125, %r124;
	mul.lo.s32 	%r127, %r126, %r124;
	sub.s32 	%r128, %r125, %r127;
	cvt.u64.u32 	%rd569, %r126;
	cvt.u64.u32 	%rd573, %r128;
	bra.uni 	$L__BB38_109;
$L__BB38_108:
	div.s64 	%rd569, %rd570, %rd245;
	mul.lo.s64 	%rd384, %rd569, %rd245;
	sub.s64 	%rd573, %rd570, %rd384;
$L__BB38_109:
	add.s64 	%rd386, %rd1, %rd380;
	ld.global.u64 	%rd387, [%rd386];
	mad.lo.s64 	%rd388, %rd387, %rd573, %rd244;
	add.s64 	%rd578, %rd578, %rd388;
	add.s32 	%r218, %r218, -2;
$L__BB38_110:
	and.b32  	%r129, %r21, 1;
	setp.eq.b32 	%p24, %r129, 1;
	not.pred 	%p25, %p24;
	@%p25 bra 	$L__BB38_115;
	mul.wide.u32 	%rd389, %r218, 8;
	add.s64 	%rd390, %rd2, %rd389;
	ld.global.u64 	%rd256, [%rd390];
	or.b64  	%rd391, %rd569, %rd256;
	and.b64  	%rd392, %rd391, -4294967296;
	setp.ne.s64 	%p26, %rd392, 0;
	@%p26 bra 	$L__BB38_113;
	cvt.u32.u64 	%r130, %rd256;
	cvt.u32.u64 	%r131, %rd569;
	rem.u32 	%r132, %r131, %r130;
	cvt.u64.u32 	%rd577, %r132;
	bra.uni 	$L__BB38_114;
$L__BB38_113:
	rem.s64 	%rd577, %rd569, %rd256;
$L__BB38_114:
	add.s64 	%rd394, %rd1, %rd389;
	ld.global.u64 	%rd395, [%rd394];
	mad.lo.s64 	%rd578, %rd395, %rd577, %rd578;
$L__BB38_115:
	ld.global.u8 	%rs5, [%rd578];
	st.shared.u8 	[%r4], %rs5;
$L__BB38_116:
	bar.sync 	0;
	setp.lt.u32 	%p49, %r220, 66;
	@%p49 bra 	$L__BB38_121;
$L__BB38_117:
	mov.u32 	%r48, %r220;
	shr.u32 	%r220, %r48, 1;
	setp.ge.u32 	%p50, %r3, %r220;
	@%p50 bra 	$L__BB38_120;
	ld.shared.u8 	%rs6, [%r4];
	add.s32 	%r206, %r4, %r220;
	ld.shared.u8 	%rs3, [%r206];
	setp.lt.u16 	%p51, %rs3, %rs6;
	@%p51 bra 	$L__BB38_120;
	st.shared.u8 	[%r4], %rs3;
	shl.b32 	%r207, %r220, 3;
	add.s32 	%r208, %r5, %r207;
	ld.shared.u64 	%rd473, [%r208];
	st.shared.u64 	[%r5], %rd473;
$L__BB38_120:
	bar.sync 	0;
	setp.gt.u32 	%p52, %r48, 131;
	@%p52 bra 	$L__BB38_117;
$L__BB38_121:
	setp.gt.u32 	%p53, %r3, 31;
	@%p53 bra 	$L__BB38_136;
	ld.volatile.shared.u8 	%rs7, [%r4];
	ld.volatile.shared.u8 	%rs8, [%r4+32];
	max.u16 	%rs9, %rs7, %rs8;
	ld.volatile.shared.u8 	%rs10, [%r4+32];
	setp.ne.s16 	%p54, %rs9, %rs10;
	@%p54 bra 	$L__BB38_124;
	ld.volatile.shared.u64 	%rd474, [%r5+256];
	st.volatile.shared.u64 	[%r5], %rd474;
	ld.volatile.shared.u8 	%rs11, [%r4+32];
	st.volatile.shared.u8 	[%r4], %rs11;
$L__BB38_124:
	ld.volatile.shared.u8 	%rs12, [%r4];
	ld.volatile.shared.u8 	%rs13, [%r4+16];
	max.u16 	%rs14, %rs12, %rs13;
	ld.volatile.shared.u8 	%rs15, [%r4+16];
	setp.ne.s16 	%p55, %rs14, %rs15;
	@%p55 bra 	$L__BB38_126;
	ld.volatile.shared.u64 	%rd475, [%r5+128];
	st.volatile.shared.u64 	[%r5], %rd475;
	ld.volatile.shared.u8 	%rs16, [%r4+16];
	st.volatile.shared.u8 	[%r4], %rs16;
$L__BB38_126:
	ld.volatile.shared.u8 	%rs17, [%r4];
	ld.volatile.shared.u8 	%rs18, [%r4+8];
	max.u16 	%rs19, %rs17, %rs18;
	ld.volatile.shared.u8 	%rs20, [%r4+8];
	setp.ne.s16 	%p56, %rs19, %rs20;
	@%p56 bra 	$L__BB38_128;
	ld.volatile.shared.u64 	%rd476, [%r5+64];
	st.volatile.shared.u64 	[%r5], %rd476;
	ld.volatile.shared.u8 	%rs21, [%r4+8];
	st.volatile.shared.u8 	[%r4], %rs21;
$L__BB38_128:
	ld.volatile.shared.u8 	%rs22, [%r4];
	ld.volatile.shared.u8 	%rs23, [%r4+4];
	max.u16 	%rs24, %rs22, %rs23;
	ld.volatile.shared.u8 	%rs25, [%r4+4];
	setp.ne.s16 	%p57, %rs24, %rs25;
	@%p57 bra 	$L__BB38_130;
	ld.volatile.shared.u64 	%rd477, [%r5+32];
	st.volatile.shared.u64 	[%r5], %rd477;
	ld.volatile.shared.u8 	%rs26, [%r4+4];
	st.volatile.shared.u8 	[%r4], %rs26;
$L__BB38_130:
	ld.volatile.shared.u8 	%rs27, [%r4];
	ld.volatile.shared.u8 	%rs28, [%r4+2];
	max.u16 	%rs29, %rs27, %rs28;
	ld.volatile.shared.u8 	%rs30, [%r4+2];
	setp.ne.s16 	%p58, %rs29, %rs30;
	@%p58 bra 	$L__BB38_132;
	ld.volatile.shared.u64 	%rd478, [%r5+16];
	st.volatile.shared.u64 	[%r5], %rd478;
	ld.volatile.shared.u8 	%rs31, [%r4+2];
	st.volatile.shared.u8 	[%r4], %rs31;
$L__BB38_132:
	ld.volatile.shared.u8 	%rs32, [%r4];
	ld.volatile.shared.u8 	%rs33, [%r4+1];
	max.u16 	%rs34, %rs32, %rs33;
	ld.volatile.shared.u8 	%rs35, [%r4+1];
	setp.ne.s16 	%p59, %rs34, %rs35;
	@%p59 bra 	$L__BB38_134;
	ld.volatile.shared.u64 	%rd479, [%r5+8];
	st.volatile.shared.u64 	[%r5], %rd479;
	ld.volatile.shared.u8 	%rs36, [%r4+1];
	st.volatile.shared.u8 	[%r4], %rs36;
$L__BB38_134:
	setp.ne.s32 	%p60, %r3, 0;
	@%p60 bra 	$L__BB38_136;
	ld.param.u64 	%rd493, [contiguous_reduce3_u8_param_7];
	ld.param.u64 	%rd490, [contiguous_reduce3_u8_param_1];
	ld.param.u64 	%rd489, [contiguous_reduce3_u8_param_0];
	ld.shared.u8 	%rs37, [sdata_u8];
	mov.u32 	%r209, %ctaid.x;
	cvt.u64.u32 	%rd480, %r209;
	mov.u32 	%r210, %ctaid.y;
	cvt.u64.u32 	%rd481, %r210;
	mad.lo.s64 	%rd482, %rd493, %rd481, %rd480;
	cvta.to.global.u64 	%rd483, %rd489;
	add.s64 	%rd484, %rd483, %rd482;
	st.global.u8 	[%rd484], %rs37;
	ld.shared.u64 	%rd485, [%r2];
	cvta.to.global.u64 	%rd486, %rd490;
	shl.b64 	%rd487, %rd482, 3;
	add.s64 	%rd488, %rd486, %rd487;
	st.global.u64 	[%rd488], %rd485;
$L__BB38_136:
	ret;

}
	// .globl	contiguous_reduce33_u8
.visible .entry contiguous_reduce33_u8(
	.param .u64 .ptr .align 1 contiguous_reduce33_u8_param_0,
	.param .u64 .ptr .align 1 contiguous_reduce33_u8_param_1,
	.param .u64 .ptr .align 1 contiguous_reduce33_u8_param_2,
	.param .u64 .ptr .align 1 contiguous_reduce33_u8_param_3,
	.param .u64 contiguous_reduce33_u8_param_4,
	.param .u64 contiguous_reduce33_u8_param_5
)
{
	.reg .pred 	%p<16>;
	.reg .b16 	%rs<38>;
	.reg .b32 	%r<22>;
	.reg .b64 	%rd<47>;

	ld.param.u64 	%rd7, [contiguous_reduce33_u8_param_0];
	ld.param.u64 	%rd8, [contiguous_reduce33_u8_param_1];
	ld.param.u64 	%rd11, [contiguous_reduce33_u8_param_2];
	ld.param.u64 	%rd12, [contiguous_reduce33_u8_param_3];
	ld.param.u64 	%rd9, [contiguous_reduce33_u8_param_4];
	ld.param.u64 	%rd10, [contiguous_reduce33_u8_param_5];
	cvta.to.global.u64 	%rd1, %rd12;
	cvta.to.global.u64 	%rd2, %rd11;
	mov.u32 	%r21, %ntid.x;
	mov.u32 	%r10, sdata_u8;
	add.s32 	%r2, %r10, %r21;
	mov.u32 	%r3, %tid.x;
	mov.u32 	%r4, %ctaid.x;
	mul.lo.s32 	%r11, %r4, %r21;
	shl.b32 	%r12, %r11, 1;
	add.s32 	%r5, %r12, %r3;
	add.s32 	%r6, %r10, %r3;
	mov.b16 	%rs4, 0;
	st.shared.u8 	[%r6], %rs4;
	shl.b32 	%r13, %r3, 3;
	add.s32 	%r7, %r2, %r13;
	mov.b64 	%rd13, -9223372036854775808;
	st.shared.u64 	[%r7], %rd13;
	add.s32 	%r14, %r5, %r21;
	cvt.u64.u32 	%rd3, %r14;
	setp.le.u64 	%p1, %rd9, %rd3;
	@%p1 bra 	$L__BB39_4;
	cvt.u64.u32 	%rd20, %r5;
	mov.u32 	%r16, %ctaid.y;
	cvt.u64.u32 	%rd21, %r16;
	mul.lo.s64 	%rd22, %rd9, %rd21;
	add.s64 	%rd4, %rd22, %rd20;
	add.s64 	%rd23, %rd2, %rd4;
	ld.global.u8 	%rs1, [%rd23];
	add.s64 	%rd5, %rd22, %rd3;
	add.s64 	%rd24, %rd2, %rd5;
	ld.global.u8 	%rs2, [%rd24];
	setp.lt.u16 	%p3, %rs2, %rs1;
	@%p3 bra 	$L__BB39_3;
	st.shared.u8 	[%r6], %rs1;
	shl.b64 	%rd25, %rd4, 3;
	add.s64 	%rd26, %rd1, %rd25;
	ld.global.u64 	%rd27, [%rd26];
	st.shared.u64 	[%r7], %rd27;
	bra.uni 	$L__BB39_6;
$L__BB39_3:
	st.shared.u8 	[%r6], %rs2;
	shl.b64 	%rd28, %rd5, 3;
	add.s64 	%rd29, %rd1, %rd28;
	ld.global.u64 	%rd30, [%rd29];
	st.shared.u64 	[%r7], %rd30;
	bra.uni 	$L__BB39_6;
$L__BB39_4:
	cvt.u64.u32 	%rd6, %r5;
	setp.le.u64 	%p2, %rd9, %rd6;
	@%p2 bra 	$L__BB39_6;
	mov.u32 	%r15, %ctaid.y;
	cvt.u64.u32 	%rd14, %r15;
	mad.lo.s64 	%rd15, %rd9, %rd14, %rd6;
	add.s64 	%rd16, %rd2, %rd15;
	ld.global.u8 	%rs5, [%rd16];
	st.shared.u8 	[%r6], %rs5;
	shl.b64 	%rd17, %rd15, 3;
	add.s64 	%rd18, %rd1, %rd17;
	ld.global.u64 	%rd19, [%rd18];
	st.shared.u64 	[%r7], %rd19;
$L__BB39_6:
	bar.sync 	0;
	setp.lt.u32 	%p4, %r21, 66;
	@%p4 bra 	$L__BB39_11;
$L__BB39_7:
	mov.u32 	%r8, %r21;
	shr.u32 	%r21, %r8, 1;
	setp.ge.u32 	%p5, %r3, %r21;
	@%p5 bra 	$L__BB39_10;
	ld.shared.u8 	%rs6, [%r6];
	add.s32 	%r17, %r6, %r21;
	ld.shared.u8 	%rs3, [%r17];
	setp.lt.u16 	%p6, %rs3, %rs6;
	@%p6 bra 	$L__BB39_10;
	st.shared.u8 	[%r6], %rs3;
	shl.b32 	%r18, %r21, 3;
	add.s32 	%r19, %r7, %r18;
	ld.shared.u64 	%rd31, [%r19];
	st.shared.u64 	[%r7], %rd31;
$L__BB39_10:
	bar.sync 	0;
	setp.gt.u32 	%p7, %r8, 131;
	@%p7 bra 	$L__BB39_7;
$L__BB39_11:
	setp.gt.u32 	%p8, %r3, 31;
	@%p8 bra 	$L__BB39_26;
	ld.volatile.shared.u8 	%rs7, [%r6];
	ld.volatile.shared.u8 	%rs8, [%r6+32];
	max.u16 	%rs9, %rs7, %rs8;
	ld.volatile.shared.u8 	%rs10, [%r6+32];
	setp.ne.s16 	%p9, %rs9, %rs10;
	@%p9 bra 	$L__BB39_14;
	ld.volatile.shared.u64 	%rd32, [%r7+256];
	st.volatile.shared.u64 	[%r7], %rd32;
	ld.volatile.shared.u8 	%rs11, [%r6+32];
	st.volatile.shared.u8 	[%r6], %rs11;
$L__BB39_14:
	ld.volatile.shared.u8 	%rs12, [%r6];
	ld.volatile.shared.u8 	%rs13, [%r6+16];
	max.u16 	%rs14, %rs12, %rs13;
	ld.volatile.shared.u8 	%rs15, [%r6+16];
	setp.ne.s16 	%p10, %rs14, %rs15;
	@%p10 bra 	$L__BB39_16;
	ld.volatile.shared.u64 	%rd33, [%r7+128];
	st.volatile.shared.u64 	[%r7], %rd33;
	ld.volatile.shared.u8 	%rs16, [%r6+16];
	st.volatile.shared.u8 	[%r6], %rs16;
$L__BB39_16:
	ld.volatile.shared.u8 	%rs17, [%r6];
	ld.volatile.shared.u8 	%rs18, [%r6+8];
	max.u16 	%rs19, %rs17, %rs18;
	ld.volatile.shared.u8 	%rs20, [%r6+8];
	setp.ne.s16 	%p11, %rs19, %rs20;
	@%p11 bra 	$L__BB39_18;
	ld.volatile.shared.u64 	%rd34, [%r7+64];
	st.volatile.shared.u64 	[%r7], %rd34;
	ld.volatile.shared.u8 	%rs21, [%r6+8];
	st.volatile.shared.u8 	[%r6], %rs21;
$L__BB39_18:
	ld.volatile.shared.u8 	%rs22, [%r6];
	ld.volatile.shared.u8 	%rs23, [%r6+4];
	max.u16 	%rs24, %rs22, %rs23;
	ld.volatile.shared.u8 	%rs25, [%r6+4];
	setp.ne.s16 	%p12, %rs24, %rs25;
	@%p12 bra 	$L__BB39_20;
	ld.volatile.shared.u64 	%rd35, [%r7+32];
	st.volatile.shared.u64 	[%r7], %rd35;
	ld.volatile.shared.u8 	%rs26, [%r6+4];
	st.volatile.shared.u8 	[%r6], %rs26;
$L__BB39_20:
	ld.volatile.shared.u8 	%rs27, [%r6];
	ld.volatile.shared.u8 	%rs28, [%r6+2];
	max.u16 	%rs29, %rs27, %rs28;
	ld.volatile.shared.u8 	%rs30, [%r6+2];
	setp.ne.s16 	%p13, %rs29, %rs30;
	@%p13 bra 	$L__BB39_22;
	ld.volatile.shared.u64 	%rd36, [%r7+16];
	st.volatile.shared.u64 	[%r7], %rd36;
	ld.volatile.shared.u8 	%rs31, [%r6+2];
	st.volatile.shared.u8 	[%r6], %rs31;
$L__BB39_22:
	ld.volatile.shared.u8 	%rs32, [%r6];
	ld.volatile.shared.u8 	%rs33, [%r6+1];
	max.u16 	%rs34, %rs32, %rs33;
	ld.volatile.shared.u8 	%rs35, [%r6+1];
	setp.ne.s16 	%p14, %rs34, %rs35;
	@%p14 bra 	$L__BB39_24;
	ld.volatile.shared.u64 	%rd37, [%r7+8];
	st.volatile.shared.u64 	[%r7], %rd37;
	ld.volatile.shared.u8 	%rs36, [%r6+1];
	st.volatile.shared.u8 	[%r6], %rs36;
$L__BB39_24:
	setp.ne.s32 	%p15, %r3, 0;
	@%p15 bra 	$L__BB39_26;
	ld.shared.u8 	%rs37, [sdata_u8];
	cvt.u64.u32 	%rd38, %r4;
	mov.u32 	%r20, %ctaid.y;
	cvt.u64.u32 	%rd39, %r20;
	mad.lo.s64 	%rd40, %rd10, %rd39, %rd38;
	cvta.to.global.u64 	%rd41, %rd7;
	add.s64 	%rd42, %rd41, %rd40;
	st.global.u8 	[%rd42], %rs37;
	ld.shared.u64 	%rd43, [%r2];
	cvta.to.global.u64 	%rd44, %rd8;
	shl.b64 	%rd45, %rd40, 3;
	add.s64 	%rd46, %rd44, %rd45;
	st.global.u64 	[%rd46], %rd43;
$L__BB39_26:
	ret;

}
	// .globl	contiguous_reduce4_u8
.visible .entry contiguous_reduce4_u8(
	.param .u64 .ptr .align 1 contiguous_reduce4_u8_param_0,
	.param .u64 .ptr .align 1 contiguous_reduce4_u8_param_1,
	.param .u64 .ptr .align 1 contiguous_reduce4_u8_param_2,
	.param .u64 .ptr .align 1 contiguous_reduce4_u8_param_3,
	.param .u64 .ptr .align 1 contiguous_reduce4_u8_param_4,
	.param .u64 contiguous_reduce4_u8_param_5,
	.param .u64 contiguous_reduce4_u8_param_6,
	.param .u64 contiguous_reduce4_u8_param_7
)
{
	.reg .pred 	%p<39>;
	.reg .b16 	%rs<23>;
	.reg .b32 	%r<201>;
	.reg .b64 	%rd<320>;

	ld.param.u64 	%rd147, [contiguous_reduce4_u8_param_3];
	ld.param.u64 	%rd148, [contiguous_reduce4_u8_param_4];
	ld.param.u64 	%rd145, [contiguous_reduce4_u8_param_5];
	ld.param.u64 	%rd146, [contiguous_reduce4_u8_param_6];
	ld.param.u64 	%rd149, [contiguous_reduce4_u8_param_7];
	cvta.to.global.u64 	%rd1, %rd148;
	cvta.to.global.u64 	%rd2, %rd147;
	mov.u32 	%r1, %ntid.x;
	mov.u32 	%r2, %ntid.y;
	mov.u32 	%r194, sdata_u8;
	mad.lo.s32 	%r3, %r1, %r2, %r194;
	mov.u32 	%r4, %tid.y;
	mov.u32 	%r5, %tid.x;
	mad.lo.s32 	%r78, %r4, %r1, %r5;
	mov.u32 	%r79, %ctaid.x;
	mad.lo.s32 	%r80, %r79, %r1, %r5;
	mov.u32 	%r6, %ctaid.y;
	mad.lo.s32 	%r81, %r6, %r2, %r4;
	add.s32 	%r8, %r194, %r78;
	mov.b16 	%rs13, 0;
	st.shared.u8 	[%r8], %rs13;
	cvt.u64.u32 	%rd151, %r81;
	cvt.u64.u32 	%rd3, %r80;
	mad.lo.s64 	%rd152, %rd146, %rd151, %rd3;
	shl.b32 	%r82, %r78, 3;
	add.s32 	%r83, %r3, %r82;
	st.shared.u64 	[%r83], %rd152;
	setp.le.u64 	%p1, %rd146, %rd3;
	setp.le.u64 	%p2, %rd149, %rd151;
	or.pred  	%p3, %p1, %p2;
	@%p3 bra 	$L__BB40_79;
	cvt.u32.u64 	%r84, %rd3;
	cvt.u32.u64 	%r85, %rd146;
	mad.lo.s32 	%r190, %r81, %r85, %r84;
	cvt.u32.u64 	%r10, %rd145;
	add.s32 	%r189, %r10, -1;
	setp.lt.s32 	%p4, %r189, 0;
	mov.b64 	%rd319, 0;
	@%p4 bra 	$L__BB40_59;
	setp.lt.u32 	%p5, %r189, 7;
	mov.b64 	%rd319, 0;
	@%p5 bra 	$L__BB40_30;
	add.s32 	%r185, %r10, -4;
	and.b32  	%r86, %r10, -8;
	neg.s32 	%r184, %r86;
	mov.b64 	%rd319, 0;
$L__BB40_4:
	.pragma "nounroll";
	add.s32 	%r17, %r185, 3;
	cvt.u64.u32 	%rd5, %r190;
	mul.wide.u32 	%rd157, %r17, 8;
	add.s64 	%rd158, %rd2, %rd157;
	ld.global.u64 	%rd6, [%rd158];
	and.b64  	%rd159, %rd6, -4294967296;
	setp.ne.s64 	%p6, %rd159, 0;
	@%p6 bra 	$L__BB40_6;
	cvt.u32.u64 	%r87, %rd6;
	cvt.u32.u64 	%r88, %rd5;
	div.u32 	%r89, %r88, %r87;
	mul.lo.s32 	%r90, %r89, %r87;
	sub.s32 	%r91, %r88, %r90;
	cvt.u64.u32 	%rd284, %r89;
	cvt.u64.u32 	%rd285, %r91;
	bra.uni 	$L__BB40_7;
$L__BB40_6:
	div.s64 	%rd284, %rd5, %rd6;
	mul.lo.s64 	%rd160, %rd284, %rd6;
	sub.s64 	%rd285, %rd5, %rd160;
$L__BB40_7:
	add.s64 	%rd162, %rd1, %rd157;
	ld.global.u64 	%rd163, [%rd162];
	mad.lo.s64 	%rd13, %rd163, %rd285, %rd319;
	add.s32 	%r18, %r185, 2;
	and.b64  	%rd14, %rd284, 4294967295;
	mul.wide.u32 	%rd164, %r18, 8;
	add.s64 	%rd165, %rd2, %rd164;
	ld.global.u64 	%rd15, [%rd165];
	and.b64  	%rd166, %rd15, -4294967296;
	setp.ne.s64 	%p7, %rd166, 0;
	@%p7 bra 	$L__BB40_9;
	cvt.u32.u64 	%r92, %rd15;
	cvt.u32.u64 	%r93, %rd14;
	div.u32 	%r94, %r93, %r92;
	mul.lo.s32 	%r95, %r94, %r92;
	sub.s32 	%r96, %r93, %r95;
	cvt.u64.u32 	%rd286, %r94;
	cvt.u64.u32 	%rd287, %r96;
	bra.uni 	$L__BB40_10;
$L__BB40_9:
	div.s64 	%rd286, %rd14, %rd15;
	mul.lo.s64 	%rd167, %rd286, %rd15;
	sub.s64 	%rd287, %rd14, %rd167;
$L__BB40_10:
	add.s64 	%rd169, %rd1, %rd164;
	ld.global.u64 	%rd170, [%rd169];
	mad.lo.s64 	%rd22, %rd170, %rd287, %rd13;
	add.s32 	%r19, %r185, 1;
	and.b64  	%rd23, %rd286, 4294967295;
	mul.wide.u32 	%rd171, %r19, 8;
	add.s64 	%rd172, %rd2, %rd171;
	ld.global.u64 	%rd24, [%rd172];
	and.b64  	%rd173, %rd24, -4294967296;
	setp.ne.s64 	%p8, %rd173, 0;
	@%p8 bra 	$L__BB40_12;
	cvt.u32.u64 	%r97, %rd24;
	cvt.u32.u64 	%r98, %rd23;
	div.u32 	%r99, %r98, %r97;
	mul.lo.s32 	%r100, %r99, %r97;
	sub.s32 	%r101, %r98, %r100;
	cvt.u64.u32 	%rd288, %r99;
	cvt.u64.u32 	%rd289, %r101;
	bra.uni 	$L__BB40_13;
$L__BB40_12:
	div.s64 	%rd288, %rd23, %rd24;
	mul.lo.s64 	%rd174, %rd288, %rd24;
	sub.s64 	%rd289, %rd23, %rd174;
$L__BB40_13:
	add.s64 	%rd176, %rd1, %rd171;
	ld.global.u64 	%rd177, [%rd176];
	mad.lo.s64 	%rd31, %rd177, %rd289, %rd22;
	add.s32 	%r20, %r185, -4;
	and.b64  	%rd32, %rd288, 4294967295;
	mul.wide.u32 	%rd178, %r185, 8;
	add.s64 	%rd179, %rd2, %rd178;
	ld.global.u64 	%rd33, [%rd179];
	and.b64  	%rd180, %rd33, -4294967296;
	setp.ne.s64 	%p9, %rd180, 0;
	@%p9 bra 	$L__BB40_15;
	cvt.u32.u64 	%r102, %rd33;
	cvt.u32.u64 	%r103, %rd32;
	div.u32 	%r104, %r103, %r102;
	mul.lo.s32 	%r105, %r104, %r102;
	sub.s32 	%r106, %r103, %r105;
	cvt.u64.u32 	%rd290, %r104;
	cvt.u64.u32 	%rd291, %r106;
	bra.uni 	$L__BB40_16;
$L__BB40_15:
	div.s64 	%rd290, %rd32, %rd33;
	mul.lo.s64 	%rd181, %rd290, %rd33;
	sub.s64 	%rd291, %rd32, %rd181;
$L__BB40_16:
	add.s64 	%rd183, %rd1, %rd178;
	ld.global.u64 	%rd184, [%rd183];
	mad.lo.s64 	%rd40, %rd184, %rd291, %rd31;
	add.s32 	%r21, %r185, -1;
	and.b64  	%rd41, %rd290, 4294967295;
	mul.wide.u32 	%rd185, %r21, 8;
	add.s64 	%rd186, %rd2, %rd185;
	ld.global.u64 	%rd42, [%rd186];
	and.b64  	%rd187, %rd42, -4294967296;
	setp.ne.s64 	%p10, %rd187, 0;
	@%p10 bra 	$L__BB40_18;
	cvt.u32.u64 	%r107, %rd42;
	cvt.u32.u64 	%r108, %rd41;
	div.u32 	%r109, %r108, %r107;
	mul.lo.s32 	%r110, %r109, %r107;
	sub.s32 	%r111, %r108, %r110;
	cvt.u64.u32 	%rd292, %r109;
	cvt.u64.u32 	%rd293, %r111;
	bra.uni 	$L__BB40_19;
$L__BB40_18:
	div.s64 	%rd292, %rd41, %rd42;
	mul.lo.s64 	%rd188, %rd292, %rd42;
	sub.s64 	%rd293, %rd41, %rd188;
$L__BB40_19:
	add.s64 	%rd190, %rd1, %rd185;
	ld.global.u64 	%rd191, [%rd190];
	mad.lo.s64 	%rd49, %rd191, %rd293, %rd40;
	add.s32 	%r22, %r185, -2;
	and.b64  	%rd50, %rd292, 4294967295;
	mul.wide.u32 	%rd192, %r22, 8;
	add.s64 	%rd193, %rd2, %rd192;
	ld.global.u64 	%rd51, [%rd193];
	and.b64  	%rd194, %rd51, -4294967296;
	setp.ne.s64 	%p11, %rd194, 0;
	@%p11 bra 	$L__BB40_21;
	cvt.u32.u64 	%r112, %rd51;
	cvt.u32.u64 	%r113, %rd50;
	div.u32 	%r114, %r113, %r112;
	mul.lo.s32 	%r115, %r114, %r112;
	sub.s32 	%r116, %r113, %r115;
	cvt.u64.u32 	%rd294, %r114;
	cvt.u64.u32 	%rd295, %r116;
	bra.uni 	$L__BB40_22;
$L__BB40_21:
	div.s64 	%rd294, %rd50, %rd51;
	mul.lo.s64 	%rd195, %rd294, %rd51;
	sub.s64 	%rd295, %rd50, %rd195;
$L__BB40_22:
	add.s64 	%rd197, %rd1, %rd192;
	ld.global.u64 	%rd198, [%rd197];
	mad.lo.s64 	%rd58, %rd198, %rd295, %rd49;
	add.s32 	%r23, %r185, -3;
	and.b64  	%rd59, %rd294, 4294967295;
	mul.wide.u32 	%rd199, %r23, 8;
	add.s64 	%rd200, %rd2, %rd199;
	ld.global.u64 	%rd60, [%rd200];
	and.b64  	%rd201, %rd60, -4294967296;
	setp.ne.s64 	%p12, %rd201, 0;
	@%p12 bra 	$L__BB40_24;
	cvt.u32.u64 	%r117, %rd60;
	cvt.u32.u64 	%r118, %rd59;
	div.u32 	%r119, %r118, %r117;
	mul.lo.s32 	%r120, %r119, %r117;
	sub.s32 	%r121, %r118, %r120;
	cvt.u64.u32 	%rd296, %r119;
	cvt.u64.u32 	%rd297, %r121;
	bra.uni 	$L__BB40_25;
$L__BB40_24:
	div.s64 	%rd296, %rd59, %rd60;
	mul.lo.s64 	%rd202, %rd296, %rd60;
	sub.s64 	%rd297, %rd59, %rd202;
$L__BB40_25:
	add.s64 	%rd204, %rd1, %rd199;
	ld.global.u64 	%rd205, [%rd204];
	mad.lo.s64 	%rd67, %rd205, %rd297, %rd58;
	and.b64  	%rd68, %rd296, 4294967295;
	mul.wide.u32 	%rd206, %r20, 8;
	add.s64 	%rd207, %rd2, %rd206;
	ld.global.u64 	%rd69, [%rd207];
	and.b64  	%rd208, %rd69, -4294967296;
	setp.ne.s64 	%p13, %rd208, 0;
	@%p13 bra 	$L__BB40_27;
	cvt.u32.u64 	%r122, %rd69;
	cvt.u32.u64 	%r123, %rd68;
	div.u32 	%r124, %r123, %r122;
	mul.lo.s32 	%r125, %r124, %r122;
	sub.s32 	%r126, %r123, %r125;
	cvt.u64.u32 	%rd298, %r124;
	cvt.u64.u32 	%rd299, %r126;
	bra.uni 	$L__BB40_28;
$L__BB40_27:
	div.s64 	%rd298, %rd68, %rd69;
	mul.lo.s64 	%rd209, %rd298, %rd69;
	sub.s64 	%rd299, %rd68, %rd209;
$L__BB40_28:
	add.s64 	%rd211, %rd1, %rd206;
	ld.global.u64 	%rd212, [%rd211];
	mad.lo.s64 	%rd319, %rd212, %rd299, %rd67;
	cvt.u32.u64 	%r190, %rd298;
	add.s32 	%r185, %r185, -8;
	add.s32 	%r184, %r184, 8;
	setp.ne.s32 	%p14, %r184, 0;
	@%p14 bra 	$L__BB40_4;
	add.s32 	%r189, %r185, 3;
$L__BB40_30:
	and.b32  	%r30, %r10, 7;
	setp.eq.s32 	%p15, %r30, 0;
	@%p15 bra 	$L__BB40_59;
	setp.lt.u32 	%p16, %r30, 4;
	@%p16 bra 	$L__BB40_45;
	mul.wide.u32 	%rd214, %r189, 8;
	add.s64 	%rd215, %rd2, %rd214;
	ld.global.u64 	%rd79, [%rd215];
	and.b64  	%rd216, %rd79, -4294967296;
	setp.ne.s64 	%p17, %rd216, 0;
	@%p17 bra 	$L__BB40_34;
	cvt.u32.u64 	%r127, %rd79;
	div.u32 	%r128, %r190, %r127;
	mul.lo.s32 	%r129, %r128, %r127;
	sub.s32 	%r130, %r190, %r129;
	cvt.u64.u32 	%rd302, %r128;
	cvt.u64.u32 	%rd303, %r130;
	bra.uni 	$L__BB40_35;
$L__BB40_34:
	cvt.u64.u32 	%rd217, %r190;
	div.s64 	%rd302, %rd217, %rd79;
	mul.lo.s64 	%rd218, %rd302, %rd79;
	sub.s64 	%rd303, %rd217, %rd218;
$L__BB40_35:
	add.s64 	%rd220, %rd1, %rd214;
	ld.global.u64 	%rd221, [%rd220];
	mad.lo.s64 	%rd86, %rd221, %rd303, %rd319;
	add.s32 	%r31, %r189, -1;
	and.b64  	%rd87, %rd302, 4294967295;
	mul.wide.u32 	%rd222, %r31, 8;
	add.s64 	%rd223, %rd2, %rd222;
	ld.global.u64 	%rd88, [%rd223];
	and.b64  	%rd224, %rd88, -4294967296;
	setp.ne.s64 	%p18, %rd224, 0;
	@%p18 bra 	$L__BB40_37;
	cvt.u32.u64 	%r131, %rd88;
	cvt.u32.u64 	%r132, %rd87;
	div.u32 	%r133, %r132, %r131;
	mul.lo.s32 	%r134, %r133, %r131;
	sub.s32 	%r135, %r132, %r134;
	cvt.u64.u32 	%rd304, %r133;
	cvt.u64.u32 	%rd305, %r135;
	bra.uni 	$L__BB40_38;
$L__BB40_37:
	div.s64 	%rd304, %rd87, %rd88;
	mul.lo.s64 	%rd225, %rd304, %rd88;
	sub.s64 	%rd305, %rd87, %rd225;
$L__BB40_38:
	add.s64 	%rd227, %rd1, %rd222;
	ld.global.u64 	%rd228, [%rd227];
	mad.lo.s64 	%rd95, %rd228, %rd305, %rd86;
	add.s32 	%r32, %r189, -2;
	and.b64  	%rd96, %rd304, 4294967295;
	mul.wide.u32 	%rd229, %r32, 8;
	add.s64 	%rd230, %rd2, %rd229;
	ld.global.u64 	%rd97, [%rd230];
	and.b64  	%rd231, %rd97, -4294967296;
	setp.ne.s64 	%p19, %rd231, 0;
	@%p19 bra 	$L__BB40_40;
	cvt.u32.u64 	%r136, %rd97;
	cvt.u32.u64 	%r137, %rd96;
	div.u32 	%r138, %r137, %r136;
	mul.lo.s32 	%r139, %r138, %r136;
	sub.s32 	%r140, %r137, %r139;
	cvt.u64.u32 	%rd306, %r138;
	cvt.u64.u32 	%rd307, %r140;
	bra.uni 	$L__BB40_41;
$L__BB40_40:
	div.s64 	%rd306, %rd96, %rd97;
	mul.lo.s64 	%rd232, %rd306, %rd97;
	sub.s64 	%rd307, %rd96, %rd232;
$L__BB40_41:
	add.s64 	%rd234, %rd1, %rd229;
	ld.global.u64 	%rd235, [%rd234];
	mad.lo.s64 	%rd104, %rd235, %rd307, %rd95;
	add.s32 	%r33, %r189, -3;
	and.b64  	%rd105, %rd306, 4294967295;
	mul.wide.u32 	%rd236, %r33, 8;
	add.s64 	%rd237, %rd2, %rd236;
	ld.global.u64 	%rd106, [%rd237];
	and.b64  	%rd238, %rd106, -4294967296;
	setp.ne.s64 	%p20, %rd238, 0;
	@%p20 bra 	$L__BB40_43;
	cvt.u32.u64 	%r141, %rd106;
	cvt.u32.u64 	%r142, %rd105;
	div.u32 	%r143, %r142, %r141;
	mul.lo.s32 	%r144, %r143, %r141;
	sub.s32 	%r145, %r142, %r144;
	cvt.u64.u32 	%rd308, %r143;
	cvt.u64.u32 	%rd309, %r145;
	bra.uni 	$L__BB40_44;
$L__BB40_43:
	div.s64 	%rd308, %rd105, %rd106;
	mul.lo.s64 	%rd239, %rd308, %rd106;
	sub.s64 	%rd309, %rd105, %rd239;
$L__BB40_44:
	add.s64 	%rd241, %rd1, %rd236;
	ld.global.u64 	%rd242, [%rd241];
	mad.lo.s64 	%rd319, %rd242, %rd309, %rd104;
	cvt.u32.u64 	%r190, %rd308;
	add.s32 	%r189, %r189, -4;
$L__BB40_45:
	and.b32  	%r38, %r10, 3;
	setp.eq.s32 	%p21, %r38, 0;
	@%p21 bra 	$L__BB40_59;
	setp.eq.s32 	%p22, %r38, 1;
	@%p22 bra 	$L__BB40_54;
	mul.wide.u32 	%rd244, %r189, 8;
	add.s64 	%rd245, %rd2, %rd244;
	ld.global.u64 	%rd116, [%rd245];
	and.b64  	%rd246, %rd116, -4294967296;
	setp.ne.s64 	%p23, %rd246, 0;
	@%p23 bra 	$L__BB40_49;
	cvt.u32.u64 	%r146, %rd116;
	div.u32 	%r147, %r190, %r146;
	mul.lo.s32 	%r148, %r147, %r146;
	sub.s32 	%r149, %r190, %r148;
	cvt.u64.u32 	%rd312, %r147;
	cvt.u64.u32 	%rd313, %r149;
	bra.uni 	$L__BB40_50;
$L__BB40_49:
	cvt.u64.u32 	%rd247, %r190;
	div.s64 	%rd312, %rd247, %rd116;
	mul.lo.s64 	%rd248, %rd312, %rd116;
	sub.s64 	%rd313, %rd247, %rd248;
$L__BB40_50:
	add.s64 	%rd250, %rd1, %rd244;
	ld.global.u64 	%rd251, [%rd250];
	mad.lo.s64 	%rd123, %rd251, %rd313, %rd319;
	add.s32 	%r39, %r189, -1;
	and.b64  	%rd124, %rd312, 4294967295;
	mul.wide.u32 	%rd252, %r39, 8;
	add.s64 	%rd253, %rd2, %rd252;
	ld.global.u64 	%rd125, [%rd253];
	and.b64  	%rd254, %rd125, -4294967296;
	setp.ne.s64 	%p24, %rd254, 0;
	@%p24 bra 	$L__BB40_52;
	cvt.u32.u64 	%r150, %rd125;
	cvt.u32.u64 	%r151, %rd124;
	div.u32 	%r152, %r151, %r150;
	mul.lo.s32 	%r153, %r152, %r150;
	sub.s32 	%r154, %r151, %r153;
	cvt.u64.u32 	%rd314, %r152;
	cvt.u64.u32 	%rd315, %r154;
	bra.uni 	$L__BB40_53;
$L__BB40_52:
	div.s64 	%rd314, %rd124, %rd125;
	mul.lo.s64 	%rd255, %rd314, %rd125;
	sub.s64 	%rd315, %rd124, %rd255;
$L__BB40_53:
	add.s64 	%rd257, %rd1, %rd252;
	ld.global.u64 	%rd258, [%rd257];
	mad.lo.s64 	%rd319, %rd258, %rd315, %rd123;
	cvt.u32.u64 	%r190, %rd314;
	add.s32 	%r189, %r189, -2;
$L__BB40_54:
	and.b32  	%r155, %r10, 1;
	setp.eq.b32 	%p25, %r155, 1;
	not.pred 	%p26, %p25;
	@%p26 bra 	$L__BB40_59;
	cvt.u64.u32 	%rd135, %r190;
	mul.wide.u32 	%rd259, %r189, 8;
	add.s64 	%rd260, %rd2, %rd259;
	ld.global.u64 	%rd136, [%rd260];
	and.b64  	%rd261, %rd136, -4294967296;
	setp.ne.s64 	%p27, %rd261, 0;
	@%p27 bra 	$L__BB40_57;
	cvt.u32.u64 	%r156, %rd136;
	cvt.u32.u64 	%r157, %rd135;
	rem.u32 	%r158, %r157, %r156;
	cvt.u64.u32 	%rd318, %r158;
	bra.uni 	$L__BB40_58;
$L__BB40_57:
	rem.s64 	%rd318, %rd135, %rd136;
$L__BB40_58:
	add.s64 	%rd263, %rd1, %rd259;
	ld.global.u64 	%rd264, [%rd263];
	mad.lo.s64 	%rd319, %rd264, %rd318, %rd319;
$L__BB40_59:
	ld.param.u64 	%rd282, [contiguous_reduce4_u8_param_2];
	cvta.to.global.u64 	%rd265, %rd282;
	add.s64 	%rd266, %rd265, %rd319;
	ld.global.u8 	%rs14, [%rd266];
	st.shared.u8 	[%r8], %rs14;
	bar.sync 	0;
	setp.ne.s32 	%p28, %r4, 0;
	@%p28 bra 	$L__BB40_79;
	setp.lt.u32 	%p29, %r2, 2;
	add.s32 	%r44, %r194, %r5;
	shl.b32 	%r160, %r5, 3;
	add.s32 	%r45, %r3, %r160;
	@%p29 bra 	$L__BB40_78;
	add.s32 	%r46, %r2, -1;
	add.s32 	%r162, %r2, -2;
	and.b32  	%r47, %r46, 3;
	setp.lt.u32 	%p30, %r162, 3;
	mov.b32 	%r197, 1;
	@%p30 bra 	$L__BB40_73;
	and.b32  	%r165, %r46, -4;
	neg.s32 	%r196, %r165;
	add.s32 	%r166, %r2, 8;
	mad.lo.s32 	%r49, %r1, %r166, %r160;
	shl.b32 	%r50, %r1, 5;
	shl.b32 	%r51, %r1, 2;
	shl.b32 	%r52, %r1, 1;
	mul.lo.s32 	%r53, %r1, 3;
	add.s32 	%r168, %r2, 16;
	mad.lo.s32 	%r54, %r1, %r168, %r160;
	add.s32 	%r169, %r2, 24;
	mad.lo.s32 	%r55, %r1, %r169, %r160;
	add.s32 	%r170, %r2, 32;
	mad.lo.s32 	%r56, %r1, %r170, %r160;
	mov.b32 	%r195, 0;
	mov.u32 	%r193, %r44;
$L__BB40_63:
	ld.shared.u8 	%rs21, [%r44];
	add.s32 	%r171, %r193, %r1;
	ld.shared.u8 	%rs2, [%r171];
	setp.lt.u16 	%p31, %rs2, %rs21;
	@%p31 bra 	$L__BB40_65;
	st.shared.u8 	[%r44], %rs2;
	add.s32 	%r172, %r194, %r49;
	ld.shared.u64 	%rd267, [%r172];
	st.shared.u64 	[%r45], %rd267;
	ld.shared.u8 	%rs21, [%r44];
$L__BB40_65:
	add.s32 	%r173, %r193, %r52;
	ld.shared.u8 	%rs5, [%r173];
	setp.lt.u16 	%p32, %rs5, %rs21;
	@%p32 bra 	$L__BB40_67;
	st.shared.u8 	[%r44], %rs5;
	add.s32 	%r174, %r194, %r54;
	ld.shared.u64 	%rd268, [%r174];
	st.shared.u64 	[%r45], %rd268;
	ld.shared.u8 	%rs21, [%r44];
$L__BB40_67:
	add.s32 	%r175, %r193, %r53;
	ld.shared.u8 	%rs8, [%r175];
	setp.lt.u16 	%p33, %rs8, %rs21;
	@%p33 bra 	$L__BB40_69;
	st.shared.u8 	[%r44], %rs8;
	add.s32 	%r176, %r194, %r55;
	ld.shared.u64 	%rd269, [%r176];
	st.shared.u64 	[%r45], %rd269;
	ld.shared.u8 	%rs21, [%r44];
$L__BB40_69:
	add.s32 	%r193, %r193, %r51;
	ld.shared.u8 	%rs11, [%r193];
	setp.lt.u16 	%p34, %rs11, %rs21;
	@%p34 bra 	$L__BB40_71;
	st.shared.u8 	[%r44], %rs11;
	add.s32 	%r177, %r194, %r56;
	ld.shared.u64 	%rd270, [%r177];
	st.shared.u64 	[%r45], %rd270;
$L__BB40_71:
	add.s32 	%r196, %r196, 4;
	add.s32 	%r195, %r195, 4;
	add.s32 	%r194, %r194, %r50;
	setp.ne.s32 	%p35, %r196, 0;
	@%p35 bra 	$L__BB40_63;
	add.s32 	%r197, %r195, 1;
$L__BB40_73:
	setp.eq.s32 	%p36, %r47, 0;
	@%p36 bra 	$L__BB40_78;
	shl.b32 	%r178, %r197, 3;
	add.s32 	%r179, %r2, %r178;
	mad.lo.s32 	%r181, %r1, %r179, %r160;
	mov.u32 	%r182, sdata_u8;
	add.s32 	%r200, %r182, %r181;
	shl.b32 	%r68, %r1, 3;
	mad.lo.s32 	%r183, %r1, %r197, %r5;
	add.s32 	%r199, %r182, %r183;
	neg.s32 	%r198, %r47;
$L__BB40_75:
	.pragma "nounroll";
	ld.shared.u8 	%rs18, [%r44];
	ld.shared.u8 	%rs12, [%r199];
	setp.lt.u16 	%p37, %rs12, %rs18;
	@%p37 bra 	$L__BB40_77;
	st.shared.u8 	[%r44], %rs12;
	ld.shared.u64 	%rd271, [%r200];
	st.shared.u64 	[%r45], %rd271;
$L__BB40_77:
	add.s32 	%r200, %r200, %r68;
	add.s32 	%r199, %r199, %r1;
	add.s32 	%r198, %r198, 1;
	setp.ne.s32 	%p38, %r198, 0;
	@%p38 bra 	$L__BB40_75;
$L__BB40_78:
	ld.param.u64 	%rd281, [contiguous_reduce4_u8_param_1];
	ld.param.u64 	%rd280, [contiguous_reduce4_u8_param_0];
	ld.shared.u64 	%rd272, [%r45];
	cvt.u64.u32 	%rd273, %r6;
	mad.lo.s64 	%rd274, %rd146, %rd273, %rd3;
	cvta.to.global.u64 	%rd275, %rd281;
	shl.b64 	%rd276, %rd274, 3;
	add.s64 	%rd277, %rd275, %rd276;
	st.global.u64 	[%rd277], %rd272;
	ld.shared.u8 	%rs19, [%r44];
	cvta.to.global.u64 	%rd278, %rd280;
	add.s64 	%rd279, %rd278, %rd274;
	st.global.u8 	[%rd279], %rs19;
$L__BB40_79:
	ret;

}
	// .globl	contiguous_reduce44_u8
.visible .entry contiguous_reduce44_u8(
	.param .u64 .ptr .align 1 contiguous_reduce44_u8_param_0,
	.param .u64 .ptr .align 1 contiguous_reduce44_u8_param_1,
	.param .u64 .ptr .align 1 contiguous_reduce44_u8_param_2,
	.param .u64 .ptr .align 1 contiguous_reduce44_u8_param_3,
	.param .u64 contiguous_reduce44_u8_param_4,
	.param .u64 contiguous_reduce44_u8_param_5,
	.param .u64 contiguous_reduce44_u8_param_6
)
{
	.reg .pred 	%p<15>;
	.reg .b16 	%rs<23>;
	.reg .b32 	%r<86>;
	.reg .b64 	%rd<30>;

	ld.param.u64 	%rd2, [contiguous_reduce44_u8_param_0];
	ld.param.u64 	%rd3, [contiguous_reduce44_u8_param_1];
	ld.param.u64 	%rd4, [contiguous_reduce44_u8_param_2];
	ld.param.u64 	%rd5, [contiguous_reduce44_u8_param_3];
	ld.param.u64 	%rd6, [contiguous_reduce44_u8_param_5];
	ld.param.u64 	%rd7, [contiguous_reduce44_u8_param_6];
	mov.u32 	%r1, %ntid.x;
	mov.u32 	%r2, %ntid.y;
	mov.u32 	%r3, %tid.y;
	mov.u32 	%r4, %tid.x;
	mad.lo.s32 	%r5, %r3, %r1, %r4;
	mov.u32 	%r43, %ctaid.x;
	mad.lo.s32 	%r44, %r43, %r1, %r4;
	mov.u32 	%r6, %ctaid.y;
	mad.lo.s32 	%r45, %r6, %r2, %r3;
	mov.u32 	%r79, sdata_u8;
	add.s32 	%r8, %r79, %r5;
	mov.b16 	%rs13, 0;
	st.shared.u8 	[%r8], %rs13;
	cvt.u64.u32 	%rd1, %r44;
	setp.le.u64 	%p1, %rd6, %rd1;
	cvt.u64.u32 	%rd9, %r45;
	setp.le.u64 	%p2, %rd7, %rd9;
	or.pred  	%p3, %p1, %p2;
	@%p3 bra 	$L__BB41_21;
	mad.lo.s32 	%r9, %r1, %r2, %r79;
	cvt.u32.u64 	%r48, %rd1;
	cvta.to.global.u64 	%rd10, %rd4;
	cvta.to.global.u64 	%rd11, %rd5;
	cvt.u32.u64 	%r49, %rd6;
	mad.lo.s32 	%r50, %r45, %r49, %r48;
	cvt.u64.u32 	%rd12, %r50;
	add.s64 	%rd13, %rd10, %rd12;
	ld.global.u8 	%rs14, [%rd13];
	st.shared.u8 	[%r8], %rs14;
	mul.wide.u32 	%rd14, %r50, 8;
	add.s64 	%rd15, %rd11, %rd14;
	ld.global.u64 	%rd16, [%rd15];
	shl.b32 	%r51, %r5, 3;
	add.s32 	%r52, %r9, %r51;
	st.shared.u64 	[%r52], %rd16;
	bar.sync 	0;
	setp.ne.s32 	%p4, %r3, 0;
	@%p4 bra 	$L__BB41_21;
	setp.lt.u32 	%p5, %r2, 2;
	add.s32 	%r10, %r79, %r4;
	shl.b32 	%r54, %r4, 3;
	add.s32 	%r11, %r9, %r54;
	@%p5 bra 	$L__BB41_20;
	add.s32 	%r12, %r2, -1;
	add.s32 	%r56, %r2, -2;
	and.b32  	%r13, %r12, 3;
	setp.lt.u32 	%p6, %r56, 3;
	mov.b32 	%r82, 1;
	@%p6 bra 	$L__BB41_15;
	and.b32  	%r59, %r12, -4;
	neg.s32 	%r81, %r59;
	add.s32 	%r60, %r2, 8;
	mad.lo.s32 	%r15, %r1, %r60, %r54;
	shl.b32 	%r16, %r1, 5;
	shl.b32 	%r17, %r1, 2;
	shl.b32 	%r18, %r1, 1;
	mul.lo.s32 	%r19, %r1, 3;
	add.s32 	%r62, %r2, 16;
	mad.lo.s32 	%r20, %r1, %r62, %r54;
	add.s32 	%r63, %r2, 24;
	mad.lo.s32 	%r21, %r1, %r63, %r54;
	add.s32 	%r64, %r2, 32;
	mad.lo.s32 	%r22, %r1, %r64, %r54;
	mov.b32 	%r80, 0;
	mov.u32 	%r78, %r10;
$L__BB41_5:
	ld.shared.u8 	%rs21, [%r10];
	add.s32 	%r65, %r78, %r1;
	ld.shared.u8 	%rs2, [%r65];
	setp.lt.u16 	%p7, %rs2, %rs21;
	@%p7 bra 	$L__BB41_7;
	st.shared.u8 	[%r10], %rs2;
	add.s32 	%r66, %r79, %r15;
	ld.shared.u64 	%rd17, [%r66];
	st.shared.u64 	[%r11], %rd17;
	ld.shared.u8 	%rs21, [%r10];
$L__BB41_7:
	add.s32 	%r67, %r78, %r18;
	ld.shared.u8 	%rs5, [%r67];
	setp.lt.u16 	%p8, %rs5, %rs21;
	@%p8 bra 	$L__BB41_9;
	st.shared.u8 	[%r10], %rs5;
	add.s32 	%r68, %r79, %r20;
	ld.shared.u64 	%rd18, [%r68];
	st.shared.u64 	[%r11], %rd18;
	ld.shared.u8 	%rs21, [%r10];
$L__BB41_9:
	add.s32 	%r69, %r78, %r19;
	ld.shared.u8 	%rs8, [%r69];
	setp.lt.u16 	%p9, %rs8, %rs21;
	@%p9 bra 	$L__BB41_11;
	st.shared.u8 	[%r10], %rs8;
	add.s32 	%r70, %r79, %r21;
	ld.shared.u64 	%rd19, [%r70];
	st.shared.u64 	[%r11], %rd19;
	ld.shared.u8 	%rs21, [%r10];
$L__BB41_11:
	add.s32 	%r78, %r78, %r17;
	ld.shared.u8 	%rs11, [%r78];
	setp.lt.u16 	%p10, %rs11, %rs21;
	@%p10 bra 	$L__BB41_13;
	st.shared.u8 	[%r10], %rs11;
	add.s32 	%r71, %r79, %r22;
	ld.shared.u64 	%rd20, [%r71];
	st.shared.u64 	[%r11], %rd20;
$L__BB41_13:
	add.s32 	%r81, %r81, 4;
	add.s32 	%r80, %r80, 4;
	add.s32 	%r79, %r79, %r16;
	setp.ne.s32 	%p11, %r81, 0;
	@%p11 bra 	$L__BB41_5;
	add.s32 	%r82, %r80, 1;
$L__BB41_15:
	setp.eq.s32 	%p12, %r13, 0;
	@%p12 bra 	$L__BB41_20;
	shl.b32 	%r72, %r82, 3;
	add.s32 	%r73, %r2, %r72;
	mad.lo.s32 	%r75, %r1, %r73, %r54;
	mov.u32 	%r76, sdata_u8;
	add.s32 	%r85, %r76, %r75;
	shl.b32 	%r34, %r1, 3;
	mad.lo.s32 	%r77, %r1, %r82, %r4;
	add.s32 	%r84, %r76, %r77;
	neg.s32 	%r83, %r13;
$L__BB41_17:
	.pragma "nounroll";
	ld.shared.u8 	%rs18, [%r10];
	ld.shared.u8 	%rs12, [%r84];
	setp.lt.u16 	%p13, %rs12, %rs18;
	@%p13 bra 	$L__BB41_19;
	st.shared.u8 	[%r10], %rs12;
	ld.shared.u64 	%rd21, [%r85];
	st.shared.u64 	[%r11], %rd21;
$L__BB41_19:
	add.s32 	%r85, %r85, %r34;
	add.s32 	%r84, %r84, %r1;
	add.s32 	%r83, %r83, 1;
	setp.ne.s32 	%p14, %r83, 0;
	@%p14 bra 	$L__BB41_17;
$L__BB41_20:
	ld.shared.u64 	%rd22, [%r11];
	cvt.u64.u32 	%rd23, %r6;
	mad.lo.s64 	%rd24, %rd6, %rd23, %rd1;
	cvta.to.global.u64 	%rd25, %rd3;
	shl.b64 	%rd26, %rd24, 3;
	add.s64 	%rd27, %rd25, %rd26;
	st.global.u64 	[%rd27], %rd22;
	ld.shared.u8 	%rs19, [%r10];
	cvta.to.global.u64 	%rd28, %rd2;
	add.s64 	%rd29, %rd28, %rd24;
	st.global.u8 	[%rd29], %rs19;
$L__BB41_21:
	ret;

}
	// .globl	contiguous_reduce_u16
.visible .entry contiguous_reduce_u16(
	.param .u64 .ptr .align 1 contiguous_reduce_u16_param_0,
	.param .u64 .ptr .align 1 contiguous_reduce_u16_param_1,
	.param .u64 .ptr .align 1 contiguous_reduce_u16_param_2,
	.param .u64 contiguous_reduce_u16_param_3
)
{
	.reg .pred 	%p<16>;
	.reg .b16 	%rs<38>;
	.reg .b32 	%r<22>;
	.reg .b64 	%rd<28>;

	ld.param.u64 	%rd4, [contiguous_reduce_u16_param_0];
	ld.param.u64 	%rd5, [contiguous_reduce_u16_param_1];
	ld.param.u64 	%rd7, [contiguous_reduce_u16_param_2];
	ld.param.u64 	%rd6, [contiguous_reduce_u16_param_3];
	cvta.to.global.u64 	%rd1, %rd7;
	mov.u32 	%r21, %ntid.x;
	shl.b32 	%r9, %r21, 1;
	mov.u32 	%r10, sdata_u16;
	add.s32 	%r2, %r10, %r9;
	mov.u32 	%r3, %tid.x;
	mov.u32 	%r4, %ctaid.x;
	mul.lo.s32 	%r11, %r4, %r21;
	shl.b32 	%r12, %r11, 1;
	add.s32 	%r13, %r12, %r3;
	cvt.u64.u32 	%rd2, %r13;
	shl.b32 	%r14, %r3, 3;
	add.s32 	%r5, %r2, %r14;
	st.shared.u64 	[%r5], %rd2;
	shl.b32 	%r15, %r3, 1;
	add.s32 	%r6, %r10, %r15;
	mov.b16 	%rs4, 0;
	st.shared.u16 	[%r6], %rs4;
	add.s32 	%r16, %r13, %r21;
	cvt.u64.u32 	%rd3, %r16;
	setp.le.u64 	%p1, %rd6, %rd3;
	@%p1 bra 	$L__BB42_4;
	shl.b64 	%rd10, %rd2, 1;
	add.s64 	%rd11, %rd1, %rd10;
	ld.global.u16 	%rs1, [%rd11];
	shl.b64 	%rd12, %rd3, 1;
	add.s64 	%rd13, %rd1, %rd12;
	ld.global.u16 	%rs2, [%rd13];
	setp.lt.u16 	%p3, %rs2, %rs1;
	@%p3 bra 	$L__BB42_3;
	st.shared.u16 	[%r6], %rs2;
	st.shared.u64 	[%r5], %rd3;
	bra.uni 	$L__BB42_6;
$L__BB42_3:
	st.shared.u16 	[%r6], %rs1;
	bra.uni 	$L__BB42_6;
$L__BB42_4:
	setp.le.u64 	%p2, %rd6, %rd2;
	@%p2 bra 	$L__BB42_6;
	shl.b64 	%rd8, %rd2, 1;
	add.s64 	%rd9, %rd1, %rd8;
	ld.global.u16 	%rs5, [%rd9];
	st.shared.u16 	[%r6], %rs5;
$L__BB42_6:
	bar.sync 	0;
	setp.lt.u32 	%p4, %r21, 66;
	@%p4 bra 	$L__BB42_11;
$L__BB42_7:
	mov.u32 	%r7, %r21;
	shr.u32 	%r21, %r7, 1;
	setp.ge.u32 	%p5, %r3, %r21;
	@%p5 bra 	$L__BB42_10;
	ld.shared.u16 	%rs6, [%r6];
	and.b32  	%r17, %r7, 2046;
	add.s32 	%r18, %r6, %r17;
	ld.shared.u16 	%rs3, [%r18];
	setp.lt.u16 	%p6, %rs3, %rs6;
	@%p6 bra 	$L__BB42_10;
	st.shared.u16 	[%r6], %rs3;
	shl.b32 	%r19, %r21, 3;
	add.s32 	%r20, %r5, %r19;
	ld.shared.u64 	%rd14, [%r20];
	st.shared.u64 	[%r5], %rd14;
$L__BB42_10:
	bar.sync 	0;
	setp.gt.u32 	%p7, %r7, 131;
	@%p7 bra 	$L__BB42_7;
$L__BB42_11:
	setp.gt.u32 	%p8, %r3, 31;
	@%p8 bra 	$L__BB42_26;
	ld.volatile.shared.u16 	%rs7, [%r6];
	ld.volatile.shared.u16 	%rs8, [%r6+64];
	max.u16 	%rs9, %rs7, %rs8;
	ld.volatile.shared.u16 	%rs10, [%r6+64];
	setp.ne.s16 	%p9, %rs9, %rs10;
	@%p9 bra 	$L__BB42_14;
	ld.volatile.shared.u64 	%rd15, [%r5+256];
	st.volatile.shared.u64 	[%r5], %rd15;
	ld.volatile.shared.u16 	%rs11, [%r6+64];
	st.volatile.shared.u16 	[%r6], %rs11;
$L__BB42_14:
	ld.volatile.shared.u16 	%rs12, [%r6];
	ld.volatile.shared.u16 	%rs13, [%r6+32];
	max.u16 	%rs14, %rs12, %rs13;
	ld.volatile.shared.u16 	%rs15, [%r6+32];
	setp.ne.s16 	%p10, %rs14, %rs15;
	@%p10 bra 	$L__BB42_16;
	ld.volatile.shared.u64 	%rd16, [%r5+128];
	st.volatile.shared.u64 	[%r5], %rd16;
	ld.volatile.shared.u16 	%rs16, [%r6+32];
	st.volatile.shared.u16 	[%r6], %rs16;
$L__BB42_16:
	ld.volatile.shared.u16 	%rs17, [%r6];
	ld.volatile.shared.u16 	%rs18, [%r6+16];
	max.u16 	%rs19, %rs17, %rs18;
	ld.volatile.shared.u16 	%rs20, [%r6+16];
	setp.ne.s16 	%p11, %rs19, %rs20;
	@%p11 bra 	$L__BB42_18;
	ld.volatile.shared.u64 	%rd17, [%r5+64];
	st.volatile.shared.u64 	[%r5], %rd17;
	ld.volatile.shared.u16 	%rs21, [%r6+16];
	st.volatile.shared.u16 	[%r6], %rs21;
$L__BB42_18:
	ld.volatile.shared.u16 	%rs22, [%r6];
	ld.volatile.shared.u16 	%rs23, [%r6+8];
	max.u16 	%rs24, %rs22, %rs23;
	ld.volatile.shared.u16 	%rs25, [%r6+8];
	setp.ne.s16 	%p12, %rs24, %rs25;
	@%p12 bra 	$L__BB42_20;
	ld.volatile.shared.u64 	%rd18, [%r5+32];
	st.volatile.shared.u64 	[%r5], %rd18;
	ld.volatile.shared.u16 	%rs26, [%r6+8];
	st.volatile.shared.u16 	[%r6], %rs26;
$L__BB42_20:
	ld.volatile.shared.u16 	%rs27, [%r6];
	ld.volatile.shared.u16 	%rs28, [%r6+4];
	max.u16 	%rs29, %rs27, %rs28;
	ld.volatile.shared.u16 	%rs30, [%r6+4];
	setp.ne.s16 	%p13, %rs29, %rs30;
	@%p13 bra 	$L__BB42_22;
	ld.volatile.shared.u64 	%rd19, [%r5+16];
	st.volatile.shared.u64 	[%r5], %rd19;
	ld.volatile.shared.u16 	%rs31, [%r6+4];
	st.volatile.shared.u16 	[%r6], %rs31;
$L__BB42_22:
	ld.volatile.shared.u16 	%rs32, [%r6];
	ld.volatile.shared.u16 	%rs33, [%r6+2];
	max.u16 	%rs34, %rs32, %rs33;
	ld.volatile.shared.u16 	%rs35, [%r6+2];
	setp.ne.s16 	%p14, %rs34, %rs35;
	@%p14 bra 	$L__BB42_24;
	ld.volatile.shared.u64 	%rd20, [%r5+8];
	st.volatile.shared.u64 	[%r5], %rd20;
	ld.volatile.shared.u16 	%rs36, [%r6+2];
	st.volatile.shared.u16 	[%r6], %rs36;
$L__BB42_24:
	setp.ne.s32 	%p15, %r3, 0;
	@%p15 bra 	$L__BB42_26;
	ld.shared.u16 	%rs37, [sdata_u16];
	cvta.to.global.u64 	%rd21, %rd4;
	mul.wide.u32 	%rd22, %r4, 2;
	add.s64 	%rd23, %rd21, %rd22;
	st.global.u16 	[%rd23], %rs37;
	ld.shared.u64 	%rd24, [%r2];
	cvta.to.global.u64 	%rd25, %rd5;
	mul.wide.u32 	%rd26, %r4, 8;
	add.s64 	%rd27, %rd25, %rd26;
	st.global.u64 	[%rd27], %rd24;
$L__BB42_26:
	ret;

}
	// .globl	contiguous_reduce2_u16
.visible .entry contiguous_reduce2_u16(
	.param .u64 .ptr .align 1 contiguous_reduce2_u16_param_0,
	.param .u64 .ptr .align 1 contiguous_reduce2_u16_param_1,
	.param .u64 .ptr .align 1 contiguous_reduce2_u16_param_2,
	.param .u64 .ptr .align 1 contiguous_reduce2_u16_param_3,
	.param .u64 contiguous_reduce2_u16_param_4
)
{
	.reg .pred 	%p<16>;
	.reg .b16 	%rs<38>;
	.reg .b32 	%r<22>;
	.reg .b64 	%rd<40>;

	ld.param.u64 	%rd5, [contiguous_reduce2_u16_param_0];
	ld.param.u64 	%rd6, [contiguous_reduce2_u16_param_1];
	ld.param.u64 	%rd8, [contiguous_reduce2_u16_param_2];
	ld.param.u64 	%rd9, [contiguous_reduce2_u16_param_3];
	ld.param.u64 	%rd7, [contiguous_reduce2_u16_param_4];
	cvta.to.global.u64 	%rd1, %rd9;
	cvta.to.global.u64 	%rd2, %rd8;
	mov.u32 	%r21, %ntid.x;
	shl.b32 	%r10, %r21, 1;
	mov.u32 	%r11, sdata_u16;
	add.s32 	%r2, %r11, %r10;
	mov.u32 	%r3, %tid.x;
	mov.u32 	%r4, %ctaid.x;
	mul.lo.s32 	%r12, %r4, %r21;
	shl.b32 	%r13, %r12, 1;
	add.s32 	%r5, %r13, %r3;
	shl.b32 	%r14, %r3, 3;
	add.s32 	%r6, %r2, %r14;
	mov.b64 	%rd10, -9223372036854775808;
	st.shared.u64 	[%r6], %rd10;
	shl.b32 	%r15, %r3, 1;
	add.s32 	%r7, %r11, %r15;
	mov.b16 	%rs4, 0;
	st.shared.u16 	[%r7], %rs4;
	add.s32 	%r16, %r5, %r21;
	cvt.u64.u32 	%rd3, %r16;
	setp.le.u64 	%p1, %rd7, %rd3;
	@%p1 bra 	$L__BB43_4;
	mul.wide.u32 	%rd16, %r5, 2;
	add.s64 	%rd17, %rd2, %rd16;
	ld.global.u16 	%rs1, [%rd17];
	shl.b64 	%rd18, %rd3, 1;
	add.s64 	%rd19, %rd2, %rd18;
	ld.global.u16 	%rs2, [%rd19];
	setp.lt.u16 	%p3, %rs2, %rs1;
	@%p3 bra 	$L__BB43_3;
	st.shared.u16 	[%r7], %rs2;
	shl.b64 	%rd20, %rd3, 3;
	add.s64 	%rd21, %rd1, %rd20;
	ld.global.u64 	%rd22, [%rd21];
	st.shared.u64 	[%r6], %rd22;
	bra.uni 	$L__BB43_6;
$L__BB43_3:
	st.shared.u16 	[%r7], %rs1;
	mul.wide.u32 	%rd23, %r5, 8;
	add.s64 	%rd24, %rd1, %rd23;
	ld.global.u64 	%rd25, [%rd24];
	st.shared.u64 	[%r6], %rd25;
	bra.uni 	$L__BB43_6;
$L__BB43_4:
	cvt.u64.u32 	%rd4, %r5;
	setp.le.u64 	%p2, %rd7, %rd4;
	@%p2 bra 	$L__BB43_6;
	shl.b64 	%rd11, %rd4, 1;
	add.s64 	%rd12, %rd2, %rd11;
	ld.global.u16 	%rs5, [%rd12];
	st.shared.u16 	[%r7], %rs5;
	shl.b64 	%rd13, %rd4, 3;
	add.s64 	%rd14, %rd1, %rd13;
	ld.global.u64 	%rd15, [%rd14];
	st.shared.u64 	[%r6], %rd15;
$L__BB43_6:
	bar.sync 	0;
	setp.lt.u32 	%p4, %r21, 66;
	@%p4 bra 	$L__BB43_11;
$L__BB43_7:
	mov.u32 	%r8, %r21;
	shr.u32 	%r21, %r8, 1;
	setp.ge.u32 	%p5, %r3, %r21;
	@%p5 bra 	$L__BB43_10;
	ld.shared.u16 	%rs6, [%r7];
	and.b32  	%r17, %r8, 2046;
	add.s32 	%r18, %r7, %r17;
	ld.shared.u16 	%rs3, [%r18];
	setp.lt.u16 	%p6, %rs3, %rs6;
	@%p6 bra 	$L__BB43_10;
	st.shared.u16 	[%r7], %rs3;
	shl.b32 	%r19, %r21, 3;
	add.s32 	%r20, %r6, %r19;
	ld.shared.u64 	%rd26, [%r20];
	st.shared.u64 	[%r6], %rd26;
$L__BB43_10:
	bar.sync 	0;
	setp.gt.u32 	%p7, %r8, 131;
	@%p7 bra 	$L__BB43_7;
$L__BB43_11:
	setp.gt.u32 	%p8, %r3, 31;
	@%p8 bra 	$L__BB43_26;
	ld.volatile.shared.u16 	%rs7, [%r7];
	ld.volatile.shared.u16 	%rs8, [%r7+64];
	max.u16 	%rs9, %rs7, %rs8;
	ld.volatile.shared.u16 	%rs10, [%r7+64];
	setp.ne.s16 	%p9, %rs9, %rs10;
	@%p9 bra 	$L__BB43_14;
	ld.volatile.shared.u64 	%rd27, [%r6+256];
	st.volatile.shared.u64 	[%r6], %rd27;
	ld.volatile.shared.u16 	%rs11, [%r7+64];
	st.volatile.shared.u16 	[%r7], %rs11;
$L__BB43_14:
	ld.volatile.shared.u16 	%rs12, [%r7];
	ld.volatile.shared.u16 	%rs13, [%r7+32];
	max.u16 	%rs14, %rs12, %rs13;
	ld.volatile.shared.u16 	%rs15, [%r7+32];
	setp.ne.s16 	%p10, %rs14, %rs15;
	@%p10 bra 	$L__BB43_16;
	ld.volatile.shared.u64 	%rd28, [%r6+128];
	st.volatile.shared.u64 	[%r6], %rd28;
	ld.volatile.shared.u16 	%rs16, [%r7+32];
	st.volatile.shared.u16 	[%r7], %rs16;
$L__BB43_16:
	ld.volatile.shared.u16 	%rs17, [%r7];
	ld.volatile.shared.u16 	%rs18, [%r7+16];
	max.u16 	%rs19, %rs17, %rs18;
	ld.volatile.shared.u16 	%rs20, [%r7+16];
	setp.ne.s16 	%p11, %rs19, %rs20;
	@%p11 bra 	$L__BB43_18;
	ld.volatile.shared.u64 	%rd29, [%r6+64];
	st.volatile.shared.u64 	[%r6], %rd29;
	ld.volatile.shared.u16 	%rs21, [%r7+16];
	st.volatile.shared.u16 	[%r7], %rs21;
$L__BB43_18:
	ld.volatile.shared.u16 	%rs22, [%r7];
	ld.volatile.shared.u16 	%rs23, [%r7+8];
	max.u16 	%rs24, %rs22, %rs23;
	ld.volatile.shared.u16 	%rs25, [%r7+8];
	setp.ne.s16 	%p12, %rs24, %rs25;
	@%p12 bra 	$L__BB43_20;
	ld.volatile.shared.u64 	%rd30, [%r6+32];
	st.volatile.shared.u64 	[%r6], %rd30;
	ld.volatile.shared.u16 	%rs26, [%r7+8];
	st.volatile.shared.u16 	[%r7], %rs26;
$L__BB43_20:
	ld.volatile.shared.u16 	%rs27, [%r7];
	ld.volatile.shared.u16 	%rs28, [%r7+4];
	max.u16 	%rs29, %rs27, %rs28;
	ld.volatile.shared.u16 	%rs30, [%r7+4];
	setp.ne.s16 	%p13, %rs29, %rs30;
	@%p13 bra 	$L__BB43_22;
	ld.volatile.shared.u64 	%rd31, [%r6+16];
	st.volatile.shared.u64 	[%r6], %rd31;
	ld.volatile.shared.u16 	%rs31, [%r7+4];
	st.volatile.shared.u16 	[%r7], %rs31;
$L__BB43_22:
	ld.volatile.shared.u16 	%rs32, [%r7];
	ld.volatile.shared.u16 	%rs33, [%r7+2];
	max.u16 	%rs34, %rs32, %rs33;
	ld.volatile.shared.u16 	%rs35, [%r7+2];
	setp.ne.s16 	%p14, %rs34, %rs35;
	@%p14 bra 	$L__BB43_24;
	ld.volatile.shared.u64 	%rd32, [%r6+8];
	st.volatile.shared.u64 	[%r6], %rd32;
	ld.volatile.shared.u16 	%rs36, [%r7+2];
	st.volatile.shared.u16 	[%r7], %rs36;
$L__BB43_24:
	setp.ne.s32 	%p15, %r3, 0;
	@%p15 bra 	$L__BB43_26;
	ld.shared.u16 	%rs37, [sdata_u16];
	cvta.to.global.u64 	%rd33, %rd5;
	mul.wide.u32 	%rd34, %r4, 2;
	add.s64 	%rd35, %rd33, %rd34;
	st.global.u16 	[%rd35], %rs37;
	ld.shared.u64 	%rd36, [%r2];
	cvta.to.global.u64 	%rd37, %rd6;
	mul.wide.u32 	%rd38, %r4, 8;
	add.s64 	%rd39, %rd37, %rd38;
	st.global.u64 	[%rd39], %rd36;
$L__BB43_26:
	ret;

}
	// .globl	uncontiguous_reduce_u16
.visible .entry uncontiguous_reduce_u16(
	.param .u64 .ptr .align 1 uncontiguous_reduce_u16_param_0,
	.param .u64 .ptr .align 1 uncontiguous_reduce_u16_param_1,
	.param .u64 .ptr .align 1 uncontiguous_reduce_u16_param_2,
	.param .u64 .ptr .align 1 uncontiguous_reduce_u16_param_3,
	.param .u64 .ptr .align 1 uncontiguous_reduce_u16_param_4,
	.param .u64 uncontiguous_reduce_u16_param_5,
	.param .u64 uncontiguous_reduce_u16_param_6
)
{
	.reg .pred 	%p<60>;
	.reg .b16 	%rs<38>;
	.reg .b32 	%r<220>;
	.reg .b64 	%rd<573>;

	ld.param.u64 	%rd261, [uncontiguous_reduce_u16_param_2];
	ld.param.u64 	%rd264, [uncontiguous_reduce_u16_param_3];
	ld.param.u64 	%rd265, [uncontiguous_reduce_u16_param_4];
	ld.param.u64 	%rd262, [uncontiguous_reduce_u16_param_5];
	ld.param.u64 	%rd263, [uncontiguous_reduce_u16_param_6];
	cvta.to.global.u64 	%rd1, %rd265;
	cvta.to.global.u64 	%rd2, %rd264;
	cvta.to.global.u64 	%rd3, %rd261;
	mov.u32 	%r219, %ntid.x;
	shl.b32 	%r51, %r219, 1;
	mov.u32 	%r52, sdata_u16;
	add.s32 	%r2, %r52, %r51;
	mov.u32 	%r3, %tid.x;
	mov.u32 	%r4, %ctaid.x;
	mul.lo.s32 	%r53, %r4, %r219;
	shl.b32 	%r54, %r53, 1;
	add.s32 	%r55, %r54, %r3;
	shl.b32 	%r56, %r3, 1;
	add.s32 	%r5, %r52, %r56;
	mov.b16 	%rs4, 0;
	st.shared.u16 	[%r5], %rs4;
	cvt.u64.u32 	%rd513, %r55;
	shl.b32 	%r57, %r3, 3;
	add.s32 	%r6, %r2, %r57;
	st.shared.u64 	[%r6], %rd513;
	add.s32 	%r58, %r55, %r219;
	cvt.u64.u32 	%rd5, %r58;
	setp.le.u64 	%p1, %rd263, %rd5;
	@%p1 bra 	$L__BB44_56;
	cvt.u32.u64 	%r7, %rd262;
	add.s32 	%r213, %r7, -1;
	setp.lt.s32 	%p27, %r213, 0;
	mov.b64 	%rd530, 0;
	mov.u64 	%rd531, %rd530;
	@%p27 bra 	$L__BB44_53;
	setp.lt.u32 	%p28, %r213, 3;
	mov.b64 	%rd531, 0;
	mov.u64 	%rd530, %rd531;
	mov.u64 	%rd526, %rd5;
	@%p28 bra 	$L__BB44_30;
	add.s32 	%r211, %r7, -2;
	and.b32  	%r134, %r7, -4;
	neg.s32 	%r210, %r134;
	mov.b64 	%rd531, 0;
	mov.u64 	%rd526, %rd5;
$L__BB44_4:
	.pragma "nounroll";
	add.s32 	%r13, %r211, 1;
	mul.wide.u32 	%rd397, %r13, 8;
	add.s64 	%rd398, %rd2, %rd397;
	ld.global.u64 	%rd10, [%rd398];
	or.b64  	%rd399, %rd513, %rd10;
	and.b64  	%rd400, %rd399, -4294967296;
	setp.ne.s64 	%p29, %rd400, 0;
	@%p29 bra 	$L__BB44_6;
	cvt.u32.u64 	%r135, %rd10;
	cvt.u32.u64 	%r136, %rd513;
	div.u32 	%r137, %r136, %r135;
	mul.lo.s32 	%r138, %r137, %r135;
	sub.s32 	%r139, %r136, %r138;
	cvt.u64.u32 	%rd492, %r137;
	cvt.u64.u32 	%rd493, %r139;
	bra.uni 	$L__BB44_7;
$L__BB44_6:
	div.s64 	%rd492, %rd513, %rd10;
	mul.lo.s64 	%rd401, %rd492, %rd10;
	sub.s64 	%rd493, %rd513, %rd401;
$L__BB44_7:
	mul.wide.u32 	%rd402, %r13, 8;
	add.s64 	%rd403, %rd1, %rd402;
	ld.global.u64 	%rd17, [%rd403];
	mad.lo.s64 	%rd18, %rd17, %rd493, %rd530;
	or.b64  	%rd404, %rd526, %rd10;
	and.b64  	%rd405, %rd404, -4294967296;
	setp.ne.s64 	%p30, %rd405, 0;
	@%p30 bra 	$L__BB44_9;
	cvt.u32.u64 	%r140, %rd10;
	cvt.u32.u64 	%r141, %rd526;
	div.u32 	%r142, %r141, %r140;
	mul.lo.s32 	%r143, %r142, %r140;
	sub.s32 	%r144, %r141, %r143;
	cvt.u64.u32 	%rd494, %r142;
	cvt.u64.u32 	%rd495, %r144;
	bra.uni 	$L__BB44_10;
$L__BB44_9:
	div.s64 	%rd494, %rd526, %rd10;
	mul.lo.s64 	%rd406, %rd494, %rd10;
	sub.s64 	%rd495, %rd526, %rd406;
$L__BB44_10:
	mad.lo.s64 	%rd25, %rd495, %rd17, %rd531;
	mul.wide.u32 	%rd407, %r211, 8;
	add.s64 	%rd408, %rd2, %rd407;
	ld.global.u64 	%rd26, [%rd408];
	or.b64  	%rd409, %rd492, %rd26;
	and.b64  	%rd410, %rd409, -4294967296;
	setp.ne.s64 	%p31, %rd410, 0;
	@%p31 bra 	$L__BB44_12;
	cvt.u32.u64 	%r145, %rd26;
	cvt.u32.u64 	%r146, %rd492;
	div.u32 	%r147, %r146, %r145;
	mul.lo.s32 	%r148, %r147, %r145;
	sub.s32 	%r149, %r146, %r148;
	cvt.u64.u32 	%rd496, %r147;
	cvt.u64.u32 	%rd497, %r149;
	bra.uni 	$L__BB44_13;
$L__BB44_12:
	div.s64 	%rd496, %rd492, %rd26;
	mul.lo.s64 	%rd411, %rd496, %rd26;
	sub.s64 	%rd497, %rd492, %rd411;
$L__BB44_13:
	mul.wide.u32 	%rd412, %r211, 8;
	add.s64 	%rd413, %rd1, %rd412;
	ld.global.u64 	%rd33, [%rd413];
	mad.lo.s64 	%rd34, %rd33, %rd497, %rd18;
	or.b64  	%rd414, %rd494, %rd26;
	and.b64  	%rd415, %rd414, -4294967296;
	setp.ne.s64 	%p32, %rd415, 0;
	@%p32 bra 	$L__BB44_15;
	cvt.u32.u64 	%r150, %rd26;
	cvt.u32.u64 	%r151, %rd494;
	div.u32 	%r152, %r151, %r150;
	mul.lo.s32 	%r153, %r152, %r150;
	sub.s32 	%r154, %r151, %r153;
	cvt.u64.u32 	%rd498, %r152;
	cvt.u64.u32 	%rd499, %r154;
	bra.uni 	$L__BB44_16;
$L__BB44_15:
	div.s64 	%rd498, %rd494, %rd26;
	mul.lo.s64 	%rd416, %rd498, %rd26;
	sub.s64 	%rd499, %rd494, %rd416;
$L__BB44_16:
	mad.lo.s64 	%rd41, %rd499, %rd33, %rd25;
	add.s32 	%r14, %r211, -1;
	mul.wide.u32 	%rd417, %r14, 8;
	add.s64 	%rd418, %rd2, %rd417;
	ld.global.u64 	%rd42, [%rd418];
	or.b64  	%rd419, %rd496, %rd42;
	and.b64  	%rd420, %rd419, -4294967296;
	setp.ne.s64 	%p33, %rd420, 0;
	@%p33 bra 	$L__BB44_18;
	cvt.u32.u64 	%r155, %rd42;
	cvt.u32.u64 	%r156, %rd496;
	div.u32 	%r157, %r156, %r155;
	mul.lo.s32 	%r158, %r157, %r155;
	sub.s32 	%r159, %r156, %r158;
	cvt.u64.u32 	%rd500, %r157;
	cvt.u64.u32 	%rd501, %r159;
	bra.uni 	$L__BB44_19;
$L__BB44_18:
	div.s64 	%rd500, %rd496, %rd42;
	mul.lo.s64 	%rd421, %rd500, %rd42;
	sub.s64 	%rd501, %rd496, %rd421;
$L__BB44_19:
	mul.wide.u32 	%rd422, %r14, 8;
	add.s64 	%rd423, %rd1, %rd422;
	ld.global.u64 	%rd49, [%rd423];
	mad.lo.s64 	%rd50, %rd49, %rd501, %rd34;
	or.b64  	%rd424, %rd498, %rd42;
	and.b64  	%rd425, %rd424, -4294967296;
	setp.ne.s64 	%p34, %rd425, 0;
	@%p34 bra 	$L__BB44_21;
	cvt.u32.u64 	%r160, %rd42;
	cvt.u32.u64 	%r161, %rd498;
	div.u32 	%r162, %r161, %r160;
	mul.lo.s32 	%r163, %r162, %r160;
	sub.s32 	%r164, %r161, %r163;
	cvt.u64.u32 	%rd502, %r162;
	cvt.u64.u32 	%rd503, %r164;
	bra.uni 	$L__BB44_22;
$L__BB44_21:
	div.s64 	%rd502, %rd498, %rd42;
	mul.lo.s64 	%rd426, %rd502, %rd42;
	sub.s64 	%rd503, %rd498, %rd426;
$L__BB44_22:
	mad.lo.s64 	%rd57, %rd503, %rd49, %rd41;
	add.s32 	%r165, %r211, -2;
	mul.wide.u32 	%rd427, %r165, 8;
	add.s64 	%rd428, %rd2, %rd427;
	ld.global.u64 	%rd58, [%rd428];
	or.b64  	%rd429, %rd500, %rd58;
	and.b64  	%rd430, %rd429, -4294967296;
	setp.ne.s64 	%p35, %rd430, 0;
	@%p35 bra 	$L__BB44_24;
	cvt.u32.u64 	%r166, %rd58;
	cvt.u32.u64 	%r167, %rd500;
	div.u32 	%r168, %r167, %r166;
	mul.lo.s32 	%r169, %r168, %r166;
	sub.s32 	%r170, %r167, %r169;
	cvt.u64.u32 	%rd513, %r168;
	cvt.u64.u32 	%rd505, %r170;
	bra.uni 	$L__BB44_25;
$L__BB44_24:
	div.s64 	%rd513, %rd500, %rd58;
	mul.lo.s64 	%rd431, %rd513, %rd58;
	sub.s64 	%rd505, %rd500, %rd431;
$L__BB44_25:
	mul.wide.u32 	%rd432, %r165, 8;
	add.s64 	%rd433, %rd1, %rd432;
	ld.global.u64 	%rd65, [%rd433];
	mad.lo.s64 	%rd530, %rd65, %rd505, %rd50;
	or.b64  	%rd434, %rd502, %rd58;
	and.b64  	%rd435, %rd434, -4294967296;
	setp.ne.s64 	%p36, %rd435, 0;
	@%p36 bra 	$L__BB44_27;
	cvt.u32.u64 	%r172, %rd58;
	cvt.u32.u64 	%r173, %rd502;
	div.u32 	%r174, %r173, %r172;
	mul.lo.s32 	%r175, %r174, %r172;
	sub.s32 	%r176, %r173, %r175;
	cvt.u64.u32 	%rd526, %r174;
	cvt.u64.u32 	%rd507, %r176;
	bra.uni 	$L__BB44_28;
$L__BB44_27:
	div.s64 	%rd526, %rd502, %rd58;
	mul.lo.s64 	%rd436, %rd526, %rd58;
	sub.s64 	%rd507, %rd502, %rd436;
$L__BB44_28:
	mad.lo.s64 	%rd531, %rd507, %rd65, %rd57;
	add.s32 	%r211, %r211, -4;
	add.s32 	%r210, %r210, 4;
	setp.ne.s32 	%p37, %r210, 0;
	@%p37 bra 	$L__BB44_4;
	add.s32 	%r213, %r211, 1;
$L__BB44_30:
	and.b32  	%r177, %r7, 3;
	setp.eq.s32 	%p38, %r177, 0;
	@%p38 bra 	$L__BB44_53;
	setp.eq.s32 	%p39, %r177, 1;
	@%p39 bra 	$L__BB44_45;
	mul.wide.u32 	%rd438, %r213, 8;
	add.s64 	%rd439, %rd2, %rd438;
	ld.global.u64 	%rd80, [%rd439];
	or.b64  	%rd440, %rd513, %rd80;
	and.b64  	%rd441, %rd440, -4294967296;
	setp.ne.s64 	%p40, %rd441, 0;
	@%p40 bra 	$L__BB44_34;
	cvt.u32.u64 	%r179, %rd80;
	cvt.u32.u64 	%r180, %rd513;
	div.u32 	%r181, %r180, %r179;
	mul.lo.s32 	%r182, %r181, %r179;
	sub.s32 	%r183, %r180, %r182;
	cvt.u64.u32 	%rd514, %r181;
	cvt.u64.u32 	%rd515, %r183;
	bra.uni 	$L__BB44_35;
$L__BB44_34:
	div.s64 	%rd514, %rd513, %rd80;
	mul.lo.s64 	%rd442, %rd514, %rd80;
	sub.s64 	%rd515, %rd513, %rd442;
$L__BB44_35:
	add.s64 	%rd444, %rd1, %rd438;
	ld.global.u64 	%rd87, [%rd444];
	mad.lo.s64 	%rd88, %rd87, %rd515, %rd530;
	or.b64  	%rd445, %rd526, %rd80;
	and.b64  	%rd446, %rd445, -4294967296;
	setp.ne.s64 	%p41, %rd446, 0;
	@%p41 bra 	$L__BB44_37;
	cvt.u32.u64 	%r184, %rd80;
	cvt.u32.u64 	%r185, %rd526;
	div.u32 	%r186, %r185, %r184;
	mul.lo.s32 	%r187, %r186, %r184;
	sub.s32 	%r188, %r185, %r187;
	cvt.u64.u32 	%rd516, %r186;
	cvt.u64.u32 	%rd517, %r188;
	bra.uni 	$L__BB44_38;
$L__BB44_37:
	div.s64 	%rd516, %rd526, %rd80;
	mul.lo.s64 	%rd447, %rd516, %rd80;
	sub.s64 	%rd517, %rd526, %rd447;
$L__BB44_38:
	mad.lo.s64 	%rd95, %rd517, %rd87, %rd531;
	add.s32 	%r19, %r213, -1;
	mul.wide.u32 	%rd448, %r19, 8;
	add.s64 	%rd449, %rd2, %rd448;
	ld.global.u64 	%rd96, [%rd449];
	or.b64  	%rd450, %rd514, %rd96;
	and.b64  	%rd451, %rd450, -4294967296;
	setp.ne.s64 	%p42, %rd451, 0;
	@%p42 bra 	$L__BB44_40;
	cvt.u32.u64 	%r189, %rd96;
	cvt.u32.u64 	%r190, %rd514;
	div.u32 	%r191, %r190, %r189;
	mul.lo.s32 	%r192, %r191, %r189;
	sub.s32 	%r193, %r190, %r192;
	cvt.u64.u32 	%rd513, %r191;
	cvt.u64.u32 	%rd519, %r193;
	bra.uni 	$L__BB44_41;
$L__BB44_40:
	div.s64 	%rd513, %rd514, %rd96;
	mul.lo.s64 	%rd452, %rd513, %rd96;
	sub.s64 	%rd519, %rd514, %rd452;
$L__BB44_41:
	add.s64 	%rd454, %rd1, %rd448;
	ld.global.u64 	%rd103, [%rd454];
	mad.lo.s64 	%rd530, %rd103, %rd519, %rd88;
	or.b64  	%rd455, %rd516, %rd96;
	and.b64  	%rd456, %rd455, -4294967296;
	setp.ne.s64 	%p43, %rd456, 0;
	@%p43 bra 	$L__BB44_43;
	cvt.u32.u64 	%r194, %rd96;
	cvt.u32.u64 	%r195, %rd516;
	div.u32 	%r196, %r195, %r194;
	mul.lo.s32 	%r197, %r196, %r194;
	sub.s32 	%r198, %r195, %r197;
	cvt.u64.u32 	%rd526, %r196;
	cvt.u64.u32 	%rd521, %r198;
	bra.uni 	$L__BB44_44;
$L__BB44_43:
	div.s64 	%rd526, %rd516, %rd96;
	mul.lo.s64 	%rd457, %rd526, %rd96;
	sub.s64 	%rd521, %rd516, %rd457;
$L__BB44_44:
	mad.lo.s64 	%rd531, %rd521, %rd103, %rd95;
	add.s32 	%r213, %r213, -2;
$L__BB44_45:
	and.b32  	%r199, %r7, 1;
	setp.eq.b32 	%p44, %r199, 1;
	not.pred 	%p45, %p44;
	@%p45 bra 	$L__BB44_53;
	mul.wide.u32 	%rd458, %r213, 8;
	add.s64 	%rd459, %rd2, %rd458;
	ld.global.u64 	%rd118, [%rd459];
	or.b64  	%rd460, %rd513, %rd118;
	and.b64  	%rd461, %rd460, -4294967296;
	setp.ne.s64 	%p46, %rd461, 0;
	@%p46 bra 	$L__BB44_48;
	cvt.u32.u64 	%r200, %rd118;
	cvt.u32.u64 	%r201, %rd513;
	rem.u32 	%r202, %r201, %r200;
	cvt.u64.u32 	%rd528, %r202;
	bra.uni 	$L__BB44_49;
$L__BB44_48:
	rem.s64 	%rd528, %rd513, %rd118;
$L__BB44_49:
	add.s64 	%rd463, %rd1, %rd458;
	ld.global.u64 	%rd122, [%rd463];
	mad.lo.s64 	%rd530, %rd122, %rd528, %rd530;
	or.b64  	%rd464, %rd526, %rd118;
	and.b64  	%rd465, %rd464, -4294967296;
	setp.ne.s64 	%p47, %rd465, 0;
	@%p47 bra 	$L__BB44_51;
	cvt.u32.u64 	%r203, %rd118;
	cvt.u32.u64 	%r204, %rd526;
	rem.u32 	%r205, %r204, %r203;
	cvt.u64.u32 	%rd529, %r205;
	bra.uni 	$L__BB44_52;
$L__BB44_51:
	rem.s64 	%rd529, %rd526, %rd118;
$L__BB44_52:
	mad.lo.s64 	%rd531, %rd529, %rd122, %rd531;
$L__BB44_53:
	ld.param.u64 	%rd487, [uncontiguous_reduce_u16_param_2];
	cvta.to.global.u64 	%rd466, %rd487;
	shl.b64 	%rd467, %rd530, 1;
	add.s64 	%rd468, %rd466, %rd467;
	ld.global.u16 	%rs1, [%rd468];
	shl.b64 	%rd469, %rd531, 1;
	add.s64 	%rd470, %rd466, %rd469;
	ld.global.u16 	%rs2, [%rd470];
	setp.lt.u16 	%p48, %rs2, %rs1;
	@%p48 bra 	$L__BB44_55;
	st.shared.u16 	[%r5], %rs2;
	st.shared.u64 	[%r6], %rd5;
	bra.uni 	$L__BB44_116;
$L__BB44_55:
	st.shared.u16 	[%r5], %rs1;
	bra.uni 	$L__BB44_116;
$L__BB44_56:
	setp.le.u64 	%p2, %rd263, %rd513;
	@%p2 bra 	$L__BB44_116;
	cvt.u32.u64 	%r22, %rd262;
	add.s32 	%r217, %r22, -1;
	setp.lt.s32 	%p3, %r217, 0;
	mov.b64 	%rd572, 0;
	@%p3 bra 	$L__BB44_115;
	and.b32  	%r24, %r22, 7;
	setp.lt.u32 	%p4, %r217, 7;
	mov.b64 	%rd572, 0;
	@%p4 bra 	$L__BB44_86;
	add.s32 	%r215, %r22, -4;
	and.b32  	%r59, %r22, -8;
	neg.s32 	%r214, %r59;
	mov.b64 	%rd572, 0;
$L__BB44_60:
	.pragma "nounroll";
	add.s32 	%r29, %r215, 3;
	mul.wide.u32 	%rd270, %r29, 8;
	add.s64 	%rd271, %rd2, %rd270;
	ld.global.u64 	%rd132, [%rd271];
	or.b64  	%rd272, %rd513, %rd132;
	and.b64  	%rd273, %rd272, -4294967296;
	setp.ne.s64 	%p5, %rd273, 0;
	@%p5 bra 	$L__BB44_62;
	cvt.u32.u64 	%r60, %rd132;
	cvt.u32.u64 	%r61, %rd513;
	div.u32 	%r62, %r61, %r60;
	mul.lo.s32 	%r63, %r62, %r60;
	sub.s32 	%r64, %r61, %r63;
	cvt.u64.u32 	%rd534, %r62;
	cvt.u64.u32 	%rd535, %r64;
	bra.uni 	$L__BB44_63;
$L__BB44_62:
	div.s64 	%rd534, %rd513, %rd132;
	mul.lo.s64 	%rd274, %rd534, %rd132;
	sub.s64 	%rd535, %rd513, %rd274;
$L__BB44_63:
	add.s64 	%rd276, %rd1, %rd270;
	ld.global.u64 	%rd277, [%rd276];
	mad.lo.s64 	%rd139, %rd277, %rd535, %rd572;
	add.s32 	%r30, %r215, 2;
	mul.wide.u32 	%rd278, %r30, 8;
	add.s64 	%rd279, %rd2, %rd278;
	ld.global.u64 	%rd140, [%rd279];
	or.b64  	%rd280, %rd534, %rd140;
	and.b64  	%rd281, %rd280, -4294967296;
	setp.ne.s64 	%p6, %rd281, 0;
	@%p6 bra 	$L__BB44_65;
	cvt.u32.u64 	%r65, %rd140;
	cvt.u32.u64 	%r66, %rd534;
	div.u32 	%r67, %r66, %r65;
	mul.lo.s32 	%r68, %r67, %r65;
	sub.s32 	%r69, %r66, %r68;
	cvt.u64.u32 	%rd536, %r67;
	cvt.u64.u32 	%rd537, %r69;
	bra.uni 	$L__BB44_66;
$L__BB44_65:
	div.s64 	%rd536, %rd534, %rd140;
	mul.lo.s64 	%rd282, %rd536, %rd140;
	sub.s64 	%rd537, %rd534, %rd282;
$L__BB44_66:
	add.s64 	%rd284, %rd1, %rd278;
	ld.global.u64 	%rd285, [%rd284];
	mad.lo.s64 	%rd147, %rd285, %rd537, %rd139;
	add.s32 	%r31, %r215, 1;
	mul.wide.u32 	%rd286, %r31, 8;
	add.s64 	%rd287, %rd2, %rd286;
	ld.global.u64 	%rd148, [%rd287];
	or.b64  	%rd288, %rd536, %rd148;
	and.b64  	%rd289, %rd288, -4294967296;
	setp.ne.s64 	%p7, %rd289, 0;
	@%p7 bra 	$L__BB44_68;
	cvt.u32.u64 	%r70, %rd148;
	cvt.u32.u64 	%r71, %rd536;
	div.u32 	%r72, %r71, %r70;
	mul.lo.s32 	%r73, %r72, %r70;
	sub.s32 	%r74, %r71, %r73;
	cvt.u64.u32 	%rd538, %r72;
	cvt.u64.u32 	%rd539, %r74;
	bra.uni 	$L__BB44_69;
$L__BB44_68:
	div.s64 	%rd538, %rd536, %rd148;
	mul.lo.s64 	%rd290, %rd538, %rd148;
	sub.s64 	%rd539, %rd536, %rd290;
$L__BB44_69:
	add.s64 	%rd292, %rd1, %rd286;
	ld.global.u64 	%rd293, [%rd292];
	mad.lo.s64 	%rd155, %rd293, %rd539, %rd147;
	add.s32 	%r32, %r215, -4;
	mul.wide.u32 	%rd294, %r215, 8;
	add.s64 	%rd295, %rd2, %rd294;
	ld.global.u64 	%rd156, [%rd295];
	or.b64  	%rd296, %rd538, %rd156;
	and.b64  	%rd297, %rd296, -4294967296;
	setp.ne.s64 	%p8, %rd297, 0;
	@%p8 bra 	$L__BB44_71;
	cvt.u32.u64 	%r75, %rd156;
	cvt.u32.u64 	%r76, %rd538;
	div.u32 	%r77, %r76, %r75;
	mul.lo.s32 	%r78, %r77, %r75;
	sub.s32 	%r79, %r76, %r78;
	cvt.u64.u32 	%rd540, %r77;
	cvt.u64.u32 	%rd541, %r79;
	bra.uni 	$L__BB44_72;
$L__BB44_71:
	div.s64 	%rd540, %rd538, %rd156;
	mul.lo.s64 	%rd298, %rd540, %rd156;
	sub.s64 	%rd541, %rd538, %rd298;
$L__BB44_72:
	add.s64 	%rd300, %rd1, %rd294;
	ld.global.u64 	%rd301, [%rd300];
	mad.lo.s64 	%rd163, %rd301, %rd541, %rd155;
	add.s32 	%r33, %r215, -1;
	mul.wide.u32 	%rd302, %r33, 8;
	add.s64 	%rd303, %rd2, %rd302;
	ld.global.u64 	%rd164, [%rd303];
	or.b64  	%rd304, %rd540, %rd164;
	and.b64  	%rd305, %rd304, -4294967296;
	setp.ne.s64 	%p9, %rd305, 0;
	@%p9 bra 	$L__BB44_74;
	cvt.u32.u64 	%r80, %rd164;
	cvt.u32.u64 	%r81, %rd540;
	div.u32 	%r82, %r81, %r80;
	mul.lo.s32 	%r83, %r82, %r80;
	sub.s32 	%r84, %r81, %r83;
	cvt.u64.u32 	%rd542, %r82;
	cvt.u64.u32 	%rd543, %r84;
	bra.uni 	$L__BB44_75;
$L__BB44_74:
	div.s64 	%rd542, %rd540, %rd164;
	mul.lo.s64 	%rd306, %rd542, %rd164;
	sub.s64 	%rd543, %rd540, %rd306;
$L__BB44_75:
	add.s64 	%rd308, %rd1, %rd302;
	ld.global.u64 	%rd309, [%rd308];
	mad.lo.s64 	%rd171, %rd309, %rd543, %rd163;
	add.s32 	%r34, %r215, -2;
	mul.wide.u32 	%rd310, %r34, 8;
	add.s64 	%rd311, %rd2, %rd310;
	ld.global.u64 	%rd172, [%rd311];
	or.b64  	%rd312, %rd542, %rd172;
	and.b64  	%rd313, %rd312, -4294967296;
	setp.ne.s64 	%p10, %rd313, 0;
	@%p10 bra 	$L__BB44_77;
	cvt.u32.u64 	%r85, %rd172;
	cvt.u32.u64 	%r86, %rd542;
	div.u32 	%r87, %r86, %r85;
	mul.lo.s32 	%r88, %r87, %r85;
	sub.s32 	%r89, %r86, %r88;
	cvt.u64.u32 	%rd544, %r87;
	cvt.u64.u32 	%rd545, %r89;
	bra.uni 	$L__BB44_78;
$L__BB44_77:
	div.s64 	%rd544, %rd542, %rd172;
	mul.lo.s64 	%rd314, %rd544, %rd172;
	sub.s64 	%rd545, %rd542, %rd314;
$L__BB44_78:
	add.s64 	%rd316, %rd1, %rd310;
	ld.global.u64 	%rd317, [%rd316];
	mad.lo.s64 	%rd179, %rd317, %rd545, %rd171;
	add.s32 	%r35, %r215, -3;
	mul.wide.u32 	%rd318, %r35, 8;
	add.s64 	%rd319, %rd2, %rd318;
	ld.global.u64 	%rd180, [%rd319];
	or.b64  	%rd320, %rd544, %rd180;
	and.b64  	%rd321, %rd320, -4294967296;
	setp.ne.s64 	%p11, %rd321, 0;
	@%p11 bra 	$L__BB44_80;
	cvt.u32.u64 	%r90, %rd180;
	cvt.u32.u64 	%r91, %rd544;
	div.u32 	%r92, %r91, %r90;
	mul.lo.s32 	%r93, %r92, %r90;
	sub.s32 	%r94, %r91, %r93;
	cvt.u64.u32 	%rd546, %r92;
	cvt.u64.u32 	%rd547, %r94;
	bra.uni 	$L__BB44_81;
$L__BB44_80:
	div.s64 	%rd546, %rd544, %rd180;
	mul.lo.s64 	%rd322, %rd546, %rd180;
	sub.s64 	%rd547, %rd544, %rd322;
$L__BB44_81:
	add.s64 	%rd324, %rd1, %rd318;
	ld.global.u64 	%rd325, [%rd324];
	mad.lo.s64 	%rd187, %rd325, %rd547, %rd179;
	mul.wide.u32 	%rd326, %r32, 8;
	add.s64 	%rd327, %rd2, %rd326;
	ld.global.u64 	%rd188, [%rd327];
	or.b64  	%rd328, %rd546, %rd188;
	and.b64  	%rd329, %rd328, -4294967296;
	setp.ne.s64 	%p12, %rd329, 0;
	@%p12 bra 	$L__BB44_83;
	cvt.u32.u64 	%r95, %rd188;
	cvt.u32.u64 	%r96, %rd546;
	div.u32 	%r97, %r96, %r95;
	mul.lo.s32 	%r98, %r97, %r95;
	sub.s32 	%r99, %r96, %r98;
	cvt.u64.u32 	%rd513, %r97;
	cvt.u64.u32 	%rd549, %r99;
	bra.uni 	$L__BB44_84;
$L__BB44_83:
	div.s64 	%rd513, %rd546, %rd188;
	mul.lo.s64 	%rd330, %rd513, %rd188;
	sub.s64 	%rd549, %rd546, %rd330;
$L__BB44_84:
	add.s64 	%rd332, %rd1, %rd326;
	ld.global.u64 	%rd333, [%rd332];
	mad.lo.s64 	%rd572, %rd333, %rd549, %rd187;
	add.s32 	%r215, %r215, -8;
	add.s32 	%r214, %r214, 8;
	setp.ne.s32 	%p13, %r214, 0;
	@%p13 bra 	$L__BB44_60;
	add.s32 	%r217, %r215, 3;
$L__BB44_86:
	setp.eq.s32 	%p14, %r24, 0;
	@%p14 bra 	$L__BB44_115;
	and.b32  	%r40, %r22, 3;
	setp.lt.u32 	%p15, %r24, 4;
	@%p15 bra 	$L__BB44_101;
	mul.wide.u32 	%rd335, %r217, 8;
	add.s64 	%rd336, %rd2, %rd335;
	ld.global.u64 	%rd199, [%rd336];
	or.b64  	%rd337, %rd513, %rd199;
	and.b64  	%rd338, %rd337, -4294967296;
	setp.ne.s64 	%p16, %rd338, 0;
	@%p16 bra 	$L__BB44_90;
	cvt.u32.u64 	%r100, %rd199;
	cvt.u32.u64 	%r101, %rd513;
	div.u32 	%r102, %r101, %r100;
	mul.lo.s32 	%r103, %r102, %r100;
	sub.s32 	%r104, %r101, %r103;
	cvt.u64.u32 	%rd553, %r102;
	cvt.u64.u32 	%rd554, %r104;
	bra.uni 	$L__BB44_91;
$L__BB44_90:
	div.s64 	%rd553, %rd513, %rd199;
	mul.lo.s64 	%rd339, %rd553, %rd199;
	sub.s64 	%rd554, %rd513, %rd339;
$L__BB44_91:
	add.s64 	%rd341, %rd1, %rd335;
	ld.global.u64 	%rd342, [%rd341];
	mad.lo.s64 	%rd206, %rd342, %rd554, %rd572;
	add.s32 	%r41, %r217, -1;
	mul.wide.u32 	%rd343, %r41, 8;
	add.s64 	%rd344, %rd2, %rd343;
	ld.global.u64 	%rd207, [%rd344];
	or.b64  	%rd345, %rd553, %rd207;
	and.b64  	%rd346, %rd345, -4294967296;
	setp.ne.s64 	%p17, %rd346, 0;
	@%p17 bra 	$L__BB44_93;
	cvt.u32.u64 	%r105, %rd207;
	cvt.u32.u64 	%r106, %rd553;
	div.u32 	%r107, %r106, %r105;
	mul.lo.s32 	%r108, %r107, %r105;
	sub.s32 	%r109, %r106, %r108;
	cvt.u64.u32 	%rd555, %r107;
	cvt.u64.u32 	%rd556, %r109;
	bra.uni 	$L__BB44_94;
$L__BB44_93:
	div.s64 	%rd555, %rd553, %rd207;
	mul.lo.s64 	%rd347, %rd555, %rd207;
	sub.s64 	%rd556, %rd553, %rd347;
$L__BB44_94:
	add.s64 	%rd349, %rd1, %rd343;
	ld.global.u64 	%rd350, [%rd349];
	mad.lo.s64 	%rd214, %rd350, %rd556, %rd206;
	add.s32 	%r42, %r217, -2;
	mul.wide.u32 	%rd351, %r42, 8;
	add.s64 	%rd352, %rd2, %rd351;
	ld.global.u64 	%rd215, [%rd352];
	or.b64  	%rd353, %rd555, %rd215;
	and.b64  	%rd354, %rd353, -4294967296;
	setp.ne.s64 	%p18, %rd354, 0;
	@%p18 bra 	$L__BB44_96;
	cvt.u32.u64 	%r110, %rd215;
	cvt.u32.u64 	%r111, %rd555;
	div.u32 	%r112, %r111, %r110;
	mul.lo.s32 	%r113, %r112, %r110;
	sub.s32 	%r114, %r111, %r113;
	cvt.u64.u32 	%rd557, %r112;
	cvt.u64.u32 	%rd558, %r114;
	bra.uni 	$L__BB44_97;
$L__BB44_96:
	div.s64 	%rd557, %rd555, %rd215;
	mul.lo.s64 	%rd355, %rd557, %rd215;
	sub.s64 	%rd558, %rd555, %rd355;
$L__BB44_97:
	add.s64 	%rd357, %rd1, %rd351;
	ld.global.u64 	%rd358, [%rd357];
	mad.lo.s64 	%rd222, %rd358, %rd558, %rd214;
	add.s32 	%r43, %r217, -3;
	mul.wide.u32 	%rd359, %r43, 8;
	add.s64 	%rd360, %rd2, %rd359;
	ld.global.u64 	%rd223, [%rd360];
	or.b64  	%rd361, %rd557, %rd223;
	and.b64  	%rd362, %rd361, -4294967296;
	setp.ne.s64 	%p19, %rd362, 0;
	@%p19 bra 	$L__BB44_99;
	cvt.u32.u64 	%r115, %rd223;
	cvt.u32.u64 	%r116, %rd557;
	div.u32 	%r117, %r116, %r115;
	mul.lo.s32 	%r118, %r117, %r115;
	sub.s32 	%r119, %r116, %r118;
	cvt.u64.u32 	%rd513, %r117;
	cvt.u64.u32 	%rd560, %r119;
	bra.uni 	$L__BB44_100;
$L__BB44_99:
	div.s64 	%rd513, %rd557, %rd223;
	mul.lo.s64 	%rd363, %rd513, %rd223;
	sub.s64 	%rd560, %rd557, %rd363;
$L__BB44_100:
	add.s64 	%rd365, %rd1, %rd359;
	ld.global.u64 	%rd366, [%rd365];
	mad.lo.s64 	%rd572, %rd366, %rd560, %rd222;
	add.s32 	%r217, %r217, -4;
$L__BB44_101:
	setp.eq.s32 	%p20, %r40, 0;
	@%p20 bra 	$L__BB44_115;
	setp.eq.s32 	%p21, %r40, 1;
	@%p21 bra 	$L__BB44_110;
	mul.wide.u32 	%rd368, %r217, 8;
	add.s64 	%rd369, %rd2, %rd368;
	ld.global.u64 	%rd234, [%rd369];
	or.b64  	%rd370, %rd513, %rd234;
	and.b64  	%rd371, %rd370, -4294967296;
	setp.ne.s64 	%p22, %rd371, 0;
	@%p22 bra 	$L__BB44_105;
	cvt.u32.u64 	%r120, %rd234;
	cvt.u32.u64 	%r121, %rd513;
	div.u32 	%r122, %r121, %r120;
	mul.lo.s32 	%r123, %r122, %r120;
	sub.s32 	%r124, %r121, %r123;
	cvt.u64.u32 	%rd564, %r122;
	cvt.u64.u32 	%rd565, %r124;
	bra.uni 	$L__BB44_106;
$L__BB44_105:
	div.s64 	%rd564, %rd513, %rd234;
	mul.lo.s64 	%rd372, %rd564, %rd234;
	sub.s64 	%rd565, %rd513, %rd372;
$L__BB44_106:
	add.s64 	%rd374, %rd1, %rd368;
	ld.global.u64 	%rd375, [%rd374];
	mad.lo.s64 	%rd241, %rd375, %rd565, %rd572;
	add.s32 	%r46, %r217, -1;
	mul.wide.u32 	%rd376, %r46, 8;
	add.s64 	%rd377, %rd2, %rd376;
	ld.global.u64 	%rd242, [%rd377];
	or.b64  	%rd378, %rd564, %rd242;
	and.b64  	%rd379, %rd378, -4294967296;
	setp.ne.s64 	%p23, %rd379, 0;
	@%p23 bra 	$L__BB44_108;
	cvt.u32.u64 	%r125, %rd242;
	cvt.u32.u64 	%r126, %rd564;
	div.u32 	%r127, %r126, %r125;
	mul.lo.s32 	%r128, %r127, %r125;
	sub.s32 	%r129, %r126, %r128;
	cvt.u64.u32 	%rd513, %r127;
	cvt.u64.u32 	%rd567, %r129;
	bra.uni 	$L__BB44_109;
$L__BB44_108:
	div.s64 	%rd513, %rd564, %rd242;
	mul.lo.s64 	%rd380, %rd513, %rd242;
	sub.s64 	%rd567, %rd564, %rd380;
$L__BB44_109:
	add.s64 	%rd382, %rd1, %rd376;
	ld.global.u64 	%rd383, [%rd382];
	mad.lo.s64 	%rd572, %rd383, %rd567, %rd241;
	add.s32 	%r217, %r217, -2;
$L__BB44_110:
	and.b32  	%r130, %r22, 1;
	setp.eq.b32 	%p24, %r130, 1;
	not.pred 	%p25, %p24;
	@%p25 bra 	$L__BB44_115;
	mul.wide.u32 	%rd384, %r217, 8;
	add.s64 	%rd385, %rd2, %rd384;
	ld.global.u64 	%rd253, [%rd385];
	or.b64  	%rd386, %rd513, %rd253;
	and.b64  	%rd387, %rd386, -4294967296;
	setp.ne.s64 	%p26, %rd387, 0;
	@%p26 bra 	$L__BB44_113;
	cvt.u32.u64 	%r131, %rd253;
	cvt.u32.u64 	%r132, %rd513;
	rem.u32 	%r133, %r132, %r131;
	cvt.u64.u32 	%rd571, %r133;
	bra.uni 	$L__BB44_114;
$L__BB44_113:
	rem.s64 	%rd571, %rd513, %rd253;
$L__BB44_114:
	add.s64 	%rd389, %rd1, %rd384;
	ld.global.u64 	%rd390, [%rd389];
	mad.lo.s64 	%rd572, %rd390, %rd571, %rd572;
$L__BB44_115:
	shl.b64 	%rd391, %rd572, 1;
	add.s64 	%rd392, %rd3, %rd391;
	ld.global.u16 	%rs5, [%rd392];
	st.shared.u16 	[%r5], %rs5;
$L__BB44_116:
	bar.sync 	0;
	setp.lt.u32 	%p49, %r219, 66;
	@%p49 bra 	$L__BB44_120;
$L__BB44_117:
	shr.u32 	%r50, %r219, 1;
	ld.shared.u16 	%rs6, [%r5];
	and.b32  	%r206, %r219, 2046;
	add.s32 	%r207, %r5, %r206;
	ld.shared.u16 	%rs3, [%r207];
	setp.lt.u16 	%p50, %rs3, %rs6;
	@%p50 bra 	$L__BB44_119;
	st.shared.u16 	[%r5], %rs3;
	shl.b32 	%r208, %r50, 3;
	add.s32 	%r209, %r6, %r208;
	ld.shared.u64 	%rd471, [%r209];
	st.shared.u64 	[%r6], %rd471;
$L__BB44_119:
	bar.sync 	0;
	setp.gt.u32 	%p51, %r219, 131;
	mov.u32 	%r219, %r50;
	@%p51 bra 	$L__BB44_117;
$L__BB44_120:
	setp.gt.u32 	%p52, %r3, 31;
	@%p52 bra 	$L__BB44_135;
	ld.volatile.shared.u16 	%rs7, [%r5];
	ld.volatile.shared.u16 	%rs8, [%r5+64];
	max.u16 	%rs9, %rs7, %rs8;
	ld.volatile.shared.u16 	%rs10, [%r5+64];
	setp.ne.s16 	%p53, %rs9, %rs10;
	@%p53 bra 	$L__BB44_123;
	ld.volatile.shared.u64 	%rd472, [%r6+256];
	st.volatile.shared.u64 	[%r6], %rd472;
	ld.volatile.shared.u16 	%rs11, [%r5+64];
	st.volatile.shared.u16 	[%r5], %rs11;
$L__BB44_123:
	ld.volatile.shared.u16 	%rs12, [%r5];
	ld.volatile.shared.u16 	%rs13, [%r5+32];
	max.u16 	%rs14, %rs12, %rs13;
	ld.volatile.shared.u16 	%rs15, [%r5+32];
	setp.ne.s16 	%p54, %rs14, %rs15;
	@%p54 bra 	$L__BB44_125;
	ld.volatile.shared.u64 	%rd473, [%r6+128];
	st.volatile.shared.u64 	[%r6], %rd473;
	ld.volatile.shared.u16 	%rs16, [%r5+32];
	st.volatile.shared.u16 	[%r5], %rs16;
$L__BB44_125:
	ld.volatile.shared.u16 	%rs17, [%r5];
	ld.volatile.shared.u16 	%rs18, [%r5+16];
	max.u16 	%rs19, %rs17, %rs18;
	ld.volatile.shared.u16 	%rs20, [%r5+16];
	setp.ne.s16 	%p55, %rs19, %rs20;
	@%p55 bra 	$L__BB44_127;
	ld.volatile.shared.u64 	%rd474, [%r6+64];
	st.volatile.shared.u64 	[%r6], %rd474;
	ld.volatile.shared.u16 	%rs21, [%r5+16];
	st.volatile.shared.u16 	[%r5], %rs21;
$L__BB44_127:
	ld.volatile.shared.u16 	%rs22, [%r5];
	ld.volatile.shared.u16 	%rs23, [%r5+8];
	max.u16 	%rs24, %rs22, %rs23;
	ld.volatile.shared.u16 	%rs25, [%r5+8];
	setp.ne.s16 	%p56, %rs24, %rs25;
	@%p56 bra 	$L__BB44_129;
	ld.volatile.shared.u64 	%rd475, [%r6+32];
	st.volatile.shared.u64 	[%r6], %rd475;
	ld.volatile.shared.u16 	%rs26, [%r5+8];
	st.volatile.shared.u16 	[%r5], %rs26;
$L__BB44_129:
	ld.volatile.shared.u16 	%rs27, [%r5];
	ld.volatile.shared.u16 	%rs28, [%r5+4];
	max.u16 	%rs29, %rs27, %rs28;
	ld.volatile.shared.u16 	%rs30, [%r5+4];
	setp.ne.s16 	%p57, %rs29, %rs30;
	@%p57 bra 	$L__BB44_131;
	ld.volatile.shared.u64 	%rd476, [%r6+16];
	st.volatile.shared.u64 	[%r6], %rd476;
	ld.volatile.shared.u16 	%rs31, [%r5+4];
	st.volatile.shared.u16 	[%r5], %rs31;
$L__BB44_131:
	ld.volatile.shared.u16 	%rs32, [%r5];
	ld.volatile.shared.u16 	%rs33, [%r5+2];
	max.u16 	%rs34, %rs32, %rs33;
	ld.volatile.shared.u16 	%rs35, [%r5+2];
	setp.ne.s16 	%p58, %rs34, %rs35;
	@%p58 bra 	$L__BB44_133;
	ld.volatile.shared.u64 	%rd477, [%r6+8];
	st.volatile.shared.u64 	[%r6], %rd477;
	ld.volatile.shared.u16 	%rs36, [%r5+2];
	st.volatile.shared.u16 	[%r5], %rs36;
$L__BB44_133:
	setp.ne.s32 	%p59, %r3, 0;
	@%p59 bra 	$L__BB44_135;
	ld.param.u64 	%rd486, [uncontiguous_reduce_u16_param_1];
	ld.param.u64 	%rd485, [uncontiguous_reduce_u16_param_0];
	ld.shared.u16 	%rs37, [sdata_u16];
	cvta.to.global.u64 	%rd478, %rd485;
	mul.wide.u32 	%rd479, %r4, 2;
	add.s64 	%rd480, %rd478, %rd479;
	st.global.u16 	[%rd480], %rs37;
	ld.shared.u64 	%rd481, [%r2];
	cvta.to.global.u64 	%rd482, %rd486;
	mul.wide.u32 	%rd483, %r4, 8;
	add.s64 	%rd484, %rd482, %rd483;
	st.global.u64 	[%rd484], %rd481;
$L__BB44_135:
	ret;

}
	// .globl	contiguous_reduce3_u16
.visible .entry contiguous_reduce3_u16(
	.param .u64 .ptr .align 1 contiguous_reduce3_u16_param_0,
	.param .u64 .ptr .align 1 contiguous_reduce3_u16_param_1,
	.param .u64 .ptr .align 1 contiguous_reduce3_u16_param_2,
	.param .u64 .ptr .align 1 contiguous_reduce3_u16_param_3,
	.param .u64 .ptr .align 1 contiguous_reduce3_u16_param_4,
	.param .u64 contiguous_reduce3_u16_param_5,
	.param .u64 contiguous_reduce3_u16_param_6,
	.param .u64 contiguous_reduce3_u16_param_7
)
{
	.reg .pred 	%p<61>;
	.reg .b16 	%rs<38>;
	.reg .b32 	%r<224>;
	.reg .b64 	%rd<587>;

	ld.param.u64 	%rd267, [contiguous_reduce3_u16_param_2];
	ld.param.u64 	%rd268, [contiguous_reduce3_u16_param_3];
	ld.param.u64 	%rd269, [contiguous_reduce3_u16_param_4];
	ld.param.u64 	%rd265, [contiguous_reduce3_u16_param_6];
	cvta.to.global.u64 	%rd1, %rd269;
	cvta.to.global.u64 	%rd2, %rd268;
	cvta.to.global.u64 	%rd586, %rd267;
	mov.u32 	%r223, %ntid.x;
	shl.b32 	%r50, %r223, 1;
	mov.u32 	%r51, sdata_u16;
	add.s32 	%r2, %r51, %r50;
	mov.u32 	%r3, %tid.x;
	mov.u32 	%r52, %ctaid.x;
	mul.lo.s32 	%r53, %r52, %r223;
	shl.b32 	%r54, %r53, 1;
	add.s32 	%r55, %r54, %r3;
	shl.b32 	%r56, %r3, 1;
	add.s32 	%r4, %r51, %r56;
	mov.b16 	%rs4, 0;
	st.shared.u16 	[%r4], %rs4;
	cvt.u64.u32 	%rd4, %r55;
	shl.b32 	%r57, %r3, 3;
	add.s32 	%r5, %r2, %r57;
	st.shared.u64 	[%r5], %rd4;
	add.s32 	%r58, %r55, %r223;
	cvt.u64.u32 	%rd5, %r58;
	setp.le.u64 	%p1, %rd265, %rd5;
	@%p1 bra 	$L__BB45_56;
	ld.param.u64 	%rd500, [contiguous_reduce3_u16_param_5];
	mov.u32 	%r135, %ctaid.y;
	cvt.u64.u32 	%rd402, %r135;
	mul.lo.s64 	%rd403, %rd265, %rd402;
	add.s64 	%rd540, %rd403, %rd4;
	add.s64 	%rd538, %rd403, %rd5;
	cvt.u32.u64 	%r6, %rd500;
	add.s32 	%r217, %r6, -1;
	setp.lt.s32 	%p27, %r217, 0;
	mov.b64 	%rd544, 0;
	mov.u64 	%rd545, %rd544;
	@%p27 bra 	$L__BB45_53;
	setp.lt.u32 	%p28, %r217, 3;
	mov.b64 	%rd545, 0;
	mov.u64 	%rd544, %rd545;
	@%p28 bra 	$L__BB45_30;
	add.s32 	%r215, %r6, -2;
	and.b32  	%r136, %r6, -4;
	neg.s32 	%r214, %r136;
	mov.b64 	%rd545, 0;
$L__BB45_4:
	.pragma "nounroll";
	add.s32 	%r12, %r215, 1;
	mul.wide.u32 	%rd407, %r12, 8;
	add.s64 	%rd408, %rd2, %rd407;
	ld.global.u64 	%rd12, [%rd408];
	or.b64  	%rd409, %rd540, %rd12;
	and.b64  	%rd410, %rd409, -4294967296;
	setp.ne.s64 	%p29, %rd410, 0;
	@%p29 bra 	$L__BB45_6;
	cvt.u32.u64 	%r137, %rd12;
	cvt.u32.u64 	%r138, %rd540;
	div.u32 	%r139, %r138, %r137;
	mul.lo.s32 	%r140, %r139, %r137;
	sub.s32 	%r141, %r138, %r140;
	cvt.u64.u32 	%rd506, %r139;
	cvt.u64.u32 	%rd507, %r141;
	bra.uni 	$L__BB45_7;
$L__BB45_6:
	div.s64 	%rd506, %rd540, %rd12;
	mul.lo.s64 	%rd411, %rd506, %rd12;
	sub.s64 	%rd507, %rd540, %rd411;
$L__BB45_7:
	mul.wide.u32 	%rd412, %r12, 8;
	add.s64 	%rd413, %rd1, %rd412;
	ld.global.u64 	%rd19, [%rd413];
	mad.lo.s64 	%rd20, %rd19, %rd507, %rd544;
	or.b64  	%rd414, %rd538, %rd12;
	and.b64  	%rd415, %rd414, -4294967296;
	setp.ne.s64 	%p30, %rd415, 0;
	@%p30 bra 	$L__BB45_9;
	cvt.u32.u64 	%r142, %rd12;
	cvt.u32.u64 	%r143, %rd538;
	div.u32 	%r144, %r143, %r142;
	mul.lo.s32 	%r145, %r144, %r142;
	sub.s32 	%r146, %r143, %r145;
	cvt.u64.u32 	%rd508, %r144;
	cvt.u64.u32 	%rd509, %r146;
	bra.uni 	$L__BB45_10;
$L__BB45_9:
	div.s64 	%rd508, %rd538, %rd12;
	mul.lo.s64 	%rd416, %rd508, %rd12;
	sub.s64 	%rd509, %rd538, %rd416;
$L__BB45_10:
	mad.lo.s64 	%rd27, %rd509, %rd19, %rd545;
	mul.wide.u32 	%rd417, %r215, 8;
	add.s64 	%rd418, %rd2, %rd417;
	ld.global.u64 	%rd28, [%rd418];
	or.b64  	%rd419, %rd506, %rd28;
	and.b64  	%rd420, %rd419, -4294967296;
	setp.ne.s64 	%p31, %rd420, 0;
	@%p31 bra 	$L__BB45_12;
	cvt.u32.u64 	%r147, %rd28;
	cvt.u32.u64 	%r148, %rd506;
	div.u32 	%r149, %r148, %r147;
	mul.lo.s32 	%r150, %r149, %r147;
	sub.s32 	%r151, %r148, %r150;
	cvt.u64.u32 	%rd510, %r149;
	cvt.u64.u32 	%rd511, %r151;
	bra.uni 	$L__BB45_13;
$L__BB45_12:
	div.s64 	%rd510, %rd506, %rd28;
	mul.lo.s64 	%rd421, %rd510, %rd28;
	sub.s64 	%rd511, %rd506, %rd421;
$L__BB45_13:
	mul.wide.u32 	%rd422, %r215, 8;
	add.s64 	%rd423, %rd1, %rd422;
	ld.global.u64 	%rd35, [%rd423];
	mad.lo.s64 	%rd36, %rd35, %rd511, %rd20;
	or.b64  	%rd424, %rd508, %rd28;
	and.b64  	%rd425, %rd424, -4294967296;
	setp.ne.s64 	%p32, %rd425, 0;
	@%p32 bra 	$L__BB45_15;
	cvt.u32.u64 	%r152, %rd28;
	cvt.u32.u64 	%r153, %rd508;
	div.u32 	%r154, %r153, %r152;
	mul.lo.s32 	%r155, %r154, %r152;
	sub.s32 	%r156, %r153, %r155;
	cvt.u64.u32 	%rd512, %r154;
	cvt.u64.u32 	%rd513, %r156;
	bra.uni 	$L__BB45_16;
$L__BB45_15:
	div.s64 	%rd512, %rd508, %rd28;
	mul.lo.s64 	%rd426, %rd512, %rd28;
	sub.s64 	%rd513, %rd508, %rd426;
$L__BB45_16:
	mad.lo.s64 	%rd43, %rd513, %rd35, %rd27;
	add.s32 	%r13, %r215, -1;
	mul.wide.u32 	%rd427, %r13, 8;
	add.s64 	%rd428, %rd2, %rd427;
	ld.global.u64 	%rd44, [%rd428];
	or.b64  	%rd429, %rd510, %rd44;
	and.b64  	%rd430, %rd429, -4294967296;
	setp.ne.s64 	%p33, %rd430, 0;
	@%p33 bra 	$L__BB45_18;
	cvt.u32.u64 	%r157, %rd44;
	cvt.u32.u64 	%r158, %rd510;
	div.u32 	%r159, %r158, %r157;
	mul.lo.s32 	%r160, %r159, %r157;
	sub.s32 	%r161, %r158, %r160;
	cvt.u64.u32 	%rd514, %r159;
	cvt.u64.u32 	%rd515, %r161;
	bra.uni 	$L__BB45_19;
$L__BB45_18:
	div.s64 	%rd514, %rd510, %rd44;
	mul.lo.s64 	%rd431, %rd514, %rd44;
	sub.s64 	%rd515, %rd510, %rd431;
$L__BB45_19:
	mul.wide.u32 	%rd432, %r13, 8;
	add.s64 	%rd433, %rd1, %rd432;
	ld.global.u64 	%rd51, [%rd433];
	mad.lo.s64 	%rd52, %rd51, %rd515, %rd36;
	or.b64  	%rd434, %rd512, %rd44;
	and.b64  	%rd435, %rd434, -4294967296;
	setp.ne.s64 	%p34, %rd435, 0;
	@%p34 bra 	$L__BB45_21;
	cvt.u32.u64 	%r162, %rd44;
	cvt.u32.u64 	%r163, %rd512;
	div.u32 	%r164, %r163, %r162;
	mul.lo.s32 	%r165, %r164, %r162;
	sub.s32 	%r166, %r163, %r165;
	cvt.u64.u32 	%rd516, %r164;
	cvt.u64.u32 	%rd517, %r166;
	bra.uni 	$L__BB45_22;
$L__BB45_21:
	div.s64 	%rd516, %rd512, %rd44;
	mul.lo.s64 	%rd436, %rd516, %rd44;
	sub.s64 	%rd517, %rd512, %rd436;
$L__BB45_22:
	mad.lo.s64 	%rd59, %rd517, %rd51, %rd43;
	add.s32 	%r167, %r215, -2;
	mul.wide.u32 	%rd437, %r167, 8;
	add.s64 	%rd438, %rd2, %rd437;
	ld.global.u64 	%rd60, [%rd438];
	or.b64  	%rd439, %rd514, %rd60;
	and.b64  	%rd440, %rd439, -4294967296;
	setp.ne.s64 	%p35, %rd440, 0;
	@%p35 bra 	$L__BB45_24;
	cvt.u32.u64 	%r168, %rd60;
	cvt.u32.u64 	%r169, %rd514;
	div.u32 	%r170, %r169, %r168;
	mul.lo.s32 	%r171, %r170, %r168;
	sub.s32 	%r172, %r169, %r171;
	cvt.u64.u32 	%rd540, %r170;
	cvt.u64.u32 	%rd519, %r172;
	bra.uni 	$L__BB45_25;
$L__BB45_24:
	div.s64 	%rd540, %rd514, %rd60;
	mul.lo.s64 	%rd441, %rd540, %rd60;
	sub.s64 	%rd519, %rd514, %rd441;
$L__BB45_25:
	add.s32 	%r173, %r215, -2;
	mul.wide.u32 	%rd442, %r173, 8;
	add.s64 	%rd443, %rd1, %rd442;
	ld.global.u64 	%rd67, [%rd443];
	mad.lo.s64 	%rd544, %rd67, %rd519, %rd52;
	or.b64  	%rd444, %rd516, %rd60;
	and.b64  	%rd445, %rd444, -4294967296;
	setp.ne.s64 	%p36, %rd445, 0;
	@%p36 bra 	$L__BB45_27;
	cvt.u32.u64 	%r174, %rd60;
	cvt.u32.u64 	%r175, %rd516;
	div.u32 	%r176, %r175, %r174;
	mul.lo.s32 	%r177, %r176, %r174;
	sub.s32 	%r178, %r175, %r177;
	cvt.u64.u32 	%rd538, %r176;
	cvt.u64.u32 	%rd521, %r178;
	bra.uni 	$L__BB45_28;
$L__BB45_27:
	div.s64 	%rd538, %rd516, %rd60;
	mul.lo.s64 	%rd446, %rd538, %rd60;
	sub.s64 	%rd521, %rd516, %rd446;
$L__BB45_28:
	mad.lo.s64 	%rd545, %rd521, %rd67, %rd59;
	add.s32 	%r215, %r215, -4;
	add.s32 	%r214, %r214, 4;
	setp.ne.s32 	%p37, %r214, 0;
	@%p37 bra 	$L__BB45_4;
	add.s32 	%r217, %r215, 1;
$L__BB45_30:
	and.b32  	%r179, %r6, 3;
	setp.eq.s32 	%p38, %r179, 0;
	@%p38 bra 	$L__BB45_53;
	setp.eq.s32 	%p39, %r179, 1;
	@%p39 bra 	$L__BB45_45;
	mul.wide.u32 	%rd448, %r217, 8;
	add.s64 	%rd449, %rd2, %rd448;
	ld.global.u64 	%rd82, [%rd449];
	or.b64  	%rd450, %rd540, %rd82;
	and.b64  	%rd451, %rd450, -4294967296;
	setp.ne.s64 	%p40, %rd451, 0;
	@%p40 bra 	$L__BB45_34;
	cvt.u32.u64 	%r181, %rd82;
	cvt.u32.u64 	%r182, %rd540;
	div.u32 	%r183, %r182, %r181;
	mul.lo.s32 	%r184, %r183, %r181;
	sub.s32 	%r185, %r182, %r184;
	cvt.u64.u32 	%rd528, %r183;
	cvt.u64.u32 	%rd529, %r185;
	bra.uni 	$L__BB45_35;
$L__BB45_34:
	div.s64 	%rd528, %rd540, %rd82;
	mul.lo.s64 	%rd452, %rd528, %rd82;
	sub.s64 	%rd529, %rd540, %rd452;
$L__BB45_35:
	mul.wide.u32 	%rd453, %r217, 8;
	add.s64 	%rd454, %rd1, %rd453;
	ld.global.u64 	%rd89, [%rd454];
	mad.lo.s64 	%rd90, %rd89, %rd529, %rd544;
	or.b64  	%rd455, %rd538, %rd82;
	and.b64  	%rd456, %rd455, -4294967296;
	setp.ne.s64 	%p41, %rd456, 0;
	@%p41 bra 	$L__BB45_37;
	cvt.u32.u64 	%r186, %rd82;
	cvt.u32.u64 	%r187, %rd538;
	div.u32 	%r188, %r187, %r186;
	mul.lo.s32 	%r189, %r188, %r186;
	sub.s32 	%r190, %r187, %r189;
	cvt.u64.u32 	%rd530, %r188;
	cvt.u64.u32 	%rd531, %r190;
	bra.uni 	$L__BB45_38;
$L__BB45_37:
	div.s64 	%rd530, %rd538, %rd82;
	mul.lo.s64 	%rd457, %rd530, %rd82;
	sub.s64 	%rd531, %rd538, %rd457;
$L__BB45_38:
	mad.lo.s64 	%rd97, %rd531, %rd89, %rd545;
	add.s32 	%r18, %r217, -1;
	mul.wide.u32 	%rd458, %r18, 8;
	add.s64 	%rd459, %rd2, %rd458;
	ld.global.u64 	%rd98, [%rd459];
	or.b64  	%rd460, %rd528, %rd98;
	and.b64  	%rd461, %rd460, -4294967296;
	setp.ne.s64 	%p42, %rd461, 0;
	@%p42 bra 	$L__BB45_40;
	cvt.u32.u64 	%r191, %rd98;
	cvt.u32.u64 	%r192, %rd528;
	div.u32 	%r193, %r192, %r191;
	mul.lo.s32 	%r194, %r193, %r191;
	sub.s32 	%r195, %r192, %r194;
	cvt.u64.u32 	%rd540, %r193;
	cvt.u64.u32 	%rd533, %r195;
	bra.uni 	$L__BB45_41;
$L__BB45_40:
	div.s64 	%rd540, %rd528, %rd98;
	mul.lo.s64 	%rd462, %rd540, %rd98;
	sub.s64 	%rd533, %rd528, %rd462;
$L__BB45_41:
	mul.wide.u32 	%rd463, %r18, 8;
	add.s64 	%rd464, %rd1, %rd463;
	ld.global.u64 	%rd105, [%rd464];
	mad.lo.s64 	%rd544, %rd105, %rd533, %rd90;
	or.b64  	%rd465, %rd530, %rd98;
	and.b64  	%rd466, %rd465, -4294967296;
	setp.ne.s64 	%p43, %rd466, 0;
	@%p43 bra 	$L__BB45_43;
	cvt.u32.u64 	%r196, %rd98;
	cvt.u32.u64 	%r197, %rd530;
	div.u32 	%r198, %r197, %r196;
	mul.lo.s32 	%r199, %r198, %r196;
	sub.s32 	%r200, %r197, %r199;
	cvt.u64.u32 	%rd538, %r198;
	cvt.u64.u32 	%rd535, %r200;
	bra.uni 	$L__BB45_44;
$L__BB45_43:
	div.s64 	%rd538, %rd530, %rd98;
	mul.lo.s64 	%rd467, %rd538, %rd98;
	sub.s64 	%rd535, %rd530, %rd467;
$L__BB45_44:
	mad.lo.s64 	%rd545, %rd535, %rd105, %rd97;
	add.s32 	%r217, %r217, -2;
$L__BB45_45:
	and.b32  	%r201, %r6, 1;
	setp.eq.b32 	%p44, %r201, 1;
	not.pred 	%p45, %p44;
	@%p45 bra 	$L__BB45_53;
	mul.wide.u32 	%rd468, %r217, 8;
	add.s64 	%rd469, %rd2, %rd468;
	ld.global.u64 	%rd120, [%rd469];
	or.b64  	%rd470, %rd540, %rd120;
	and.b64  	%rd471, %rd470, -4294967296;
	setp.ne.s64 	%p46, %rd471, 0;
	@%p46 bra 	$L__BB45_48;
	cvt.u32.u64 	%r202, %rd120;
	cvt.u32.u64 	%r203, %rd540;
	rem.u32 	%r204, %r203, %r202;
	cvt.u64.u32 	%rd542, %r204;
	bra.uni 	$L__BB45_49;
$L__BB45_48:
	rem.s64 	%rd542, %rd540, %rd120;
$L__BB45_49:
	add.s64 	%rd473, %rd1, %rd468;
	ld.global.u64 	%rd124, [%rd473];
	mad.lo.s64 	%rd544, %rd124, %rd542, %rd544;
	or.b64  	%rd474, %rd538, %rd120;
	and.b64  	%rd475, %rd474, -4294967296;
	setp.ne.s64 	%p47, %rd475, 0;
	@%p47 bra 	$L__BB45_51;
	cvt.u32.u64 	%r205, %rd120;
	cvt.u32.u64 	%r206, %rd538;
	rem.u32 	%r207, %r206, %r205;
	cvt.u64.u32 	%rd543, %r207;
	bra.uni 	$L__BB45_52;
$L__BB45_51:
	rem.s64 	%rd543, %rd538, %rd120;
$L__BB45_52:
	mad.lo.s64 	%rd545, %rd543, %rd124, %rd545;
$L__BB45_53:
	shl.b64 	%rd476, %rd544, 1;
	add.s64 	%rd477, %rd586, %rd476;
	ld.global.u16 	%rs1, [%rd477];
	shl.b64 	%rd478, %rd545, 1;
	add.s64 	%rd479, %rd586, %rd478;
	ld.global.u16 	%rs2, [%rd479];
	setp.lt.u16 	%p48, %rs2, %rs1;
	@%p48 bra 	$L__BB45_55;
	st.shared.u16 	[%r4], %rs2;
	st.shared.u64 	[%r5], %rd5;
	bra.uni 	$L__BB45_116;
$L__BB45_55:
	st.shared.u16 	[%r4], %rs1;
	bra.uni 	$L__BB45_116;
$L__BB45_56:
	setp.le.u64 	%p2, %rd265, %rd4;
	@%p2 bra 	$L__BB45_116;
	ld.param.u64 	%rd499, [contiguous_reduce3_u16_param_5];
	mov.u32 	%r59, %ctaid.y;
	cvt.u64.u32 	%rd270, %r59;
	mad.lo.s64 	%rd577, %rd265, %rd270, %rd4;
	cvt.u32.u64 	%r21, %rd499;
	add.s32 	%r221, %r21, -1;
	setp.lt.s32 	%p3, %r221, 0;
	@%p3 bra 	$L__BB45_115;
	setp.lt.u32 	%p4, %r221, 7;
	@%p4 bra 	$L__BB45_86;
	add.s32 	%r219, %r21, -4;
	and.b32  	%r60, %r21, -8;
	neg.s32 	%r218, %r60;
$L__BB45_60:
	.pragma "nounroll";
	add.s32 	%r27, %r219, 3;
	mul.wide.u32 	%rd272, %r27, 8;
	add.s64 	%rd273, %rd2, %rd272;
	ld.global.u64 	%rd135, [%rd273];
	or.b64  	%rd274, %rd577, %rd135;
	and.b64  	%rd275, %rd274, -4294967296;
	setp.ne.s64 	%p5, %rd275, 0;
	@%p5 bra 	$L__BB45_62;
	cvt.u32.u64 	%r61, %rd135;
	cvt.u32.u64 	%r62, %rd577;
	div.u32 	%r63, %r62, %r61;
	mul.lo.s32 	%r64, %r63, %r61;
	sub.s32 	%r65, %r62, %r64;
	cvt.u64.u32 	%rd548, %r63;
	cvt.u64.u32 	%rd549, %r65;
	bra.uni 	$L__BB45_63;
$L__BB45_62:
	div.s64 	%rd548, %rd577, %rd135;
	mul.lo.s64 	%rd276, %rd548, %rd135;
	sub.s64 	%rd549, %rd577, %rd276;
$L__BB45_63:
	add.s64 	%rd278, %rd1, %rd272;
	ld.global.u64 	%rd279, [%rd278];
	mul.lo.s64 	%rd142, %rd279, %rd549;
	add.s32 	%r28, %r219, 2;
	mul.wide.u32 	%rd280, %r28, 8;
	add.s64 	%rd281, %rd2, %rd280;
	ld.global.u64 	%rd143, [%rd281];
	or.b64  	%rd282, %rd548, %rd143;
	and.b64  	%rd283, %rd282, -4294967296;
	setp.ne.s64 	%p6, %rd283, 0;
	@%p6 bra 	$L__BB45_65;
	cvt.u32.u64 	%r66, %rd143;
	cvt.u32.u64 	%r67, %rd548;
	div.u32 	%r68, %r67, %r66;
	mul.lo.s32 	%r69, %r68, %r66;
	sub.s32 	%r70, %r67, %r69;
	cvt.u64.u32 	%rd550, %r68;
	cvt.u64.u32 	%rd551, %r70;
	bra.uni 	$L__BB45_66;
$L__BB45_65:
	div.s64 	%rd550, %rd548, %rd143;
	mul.lo.s64 	%rd284, %rd550, %rd143;
	sub.s64 	%rd551, %rd548, %rd284;
$L__BB45_66:
	add.s64 	%rd286, %rd1, %rd280;
	ld.global.u64 	%rd287, [%rd286];
	mad.lo.s64 	%rd150, %rd287, %rd551, %rd142;
	add.s32 	%r29, %r219, 1;
	mul.wide.u32 	%rd288, %r29, 8;
	add.s64 	%rd289, %rd2, %rd288;
	ld.global.u64 	%rd151, [%rd289];
	or.b64  	%rd290, %rd550, %rd151;
	and.b64  	%rd291, %rd290, -4294967296;
	setp.ne.s64 	%p7, %rd291, 0;
	@%p7 bra 	$L__BB45_68;
	cvt.u32.u64 	%r71, %rd151;
	cvt.u32.u64 	%r72, %rd550;
	div.u32 	%r73, %r72, %r71;
	mul.lo.s32 	%r74, %r73, %r71;
	sub.s32 	%r75, %r72, %r74;
	cvt.u64.u32 	%rd552, %r73;
	cvt.u64.u32 	%rd553, %r75;
	bra.uni 	$L__BB45_69;
$L__BB45_68:
	div.s64 	%rd552, %rd550, %rd151;
	mul.lo.s64 	%rd292, %rd552, %rd151;
	sub.s64 	%rd553, %rd550, %rd292;
$L__BB45_69:
	add.s64 	%rd294, %rd1, %rd288;
	ld.global.u64 	%rd295, [%rd294];
	mad.lo.s64 	%rd158, %rd295, %rd553, %rd150;
	add.s32 	%r30, %r219, -4;
	mul.wide.u32 	%rd296, %r219, 8;
	add.s64 	%rd297, %rd2, %rd296;
	ld.global.u64 	%rd159, [%rd297];
	or.b64  	%rd298, %rd552, %rd159;
	and.b64  	%rd299, %rd298, -4294967296;
	setp.ne.s64 	%p8, %rd299, 0;
	@%p8 bra 	$L__BB45_71;
	cvt.u32.u64 	%r76, %rd159;
	cvt.u32.u64 	%r77, %rd552;
	div.u32 	%r78, %r77, %r76;
	mul.lo.s32 	%r79, %r78, %r76;
	sub.s32 	%r80, %r77, %r79;
	cvt.u64.u32 	%rd554, %r78;
	cvt.u64.u32 	%rd555, %r80;
	bra.uni 	$L__BB45_72;
$L__BB45_71:
	div.s64 	%rd554, %rd552, %rd159;
	mul.lo.s64 	%rd300, %rd554, %rd159;
	sub.s64 	%rd555, %rd552, %rd300;
$L__BB45_72:
	add.s64 	%rd302, %rd1, %rd296;
	ld.global.u64 	%rd303, [%rd302];
	mad.lo.s64 	%rd166, %rd303, %rd555, %rd158;
	add.s32 	%r31, %r219, -1;
	mul.wide.u32 	%rd304, %r31, 8;
	add.s64 	%rd305, %rd2, %rd304;
	ld.global.u64 	%rd167, [%rd305];
	or.b64  	%rd306, %rd554, %rd167;
	and.b64  	%rd307, %rd306, -4294967296;
	setp.ne.s64 	%p9, %rd307, 0;
	@%p9 bra 	$L__BB45_74;
	cvt.u32.u64 	%r81, %rd167;
	cvt.u32.u64 	%r82, %rd554;
	div.u32 	%r83, %r82, %r81;
	mul.lo.s32 	%r84, %r83, %r81;
	sub.s32 	%r85, %r82, %r84;
	cvt.u64.u32 	%rd556, %r83;
	cvt.u64.u32 	%rd557, %r85;
	bra.uni 	$L__BB45_75;
$L__BB45_74:
	div.s64 	%rd556, %rd554, %rd167;
	mul.lo.s64 	%rd308, %rd556, %rd167;
	sub.s64 	%rd557, %rd554, %rd308;
$L__BB45_75:
	add.s64 	%rd310, %rd1, %rd304;
	ld.global.u64 	%rd311, [%rd310];
	mad.lo.s64 	%rd174, %rd311, %rd557, %rd166;
	add.s32 	%r32, %r219, -2;
	mul.wide.u32 	%rd312, %r32, 8;
	add.s64 	%rd313, %rd2, %rd312;
	ld.global.u64 	%rd175, [%rd313];
	or.b64  	%rd314, %rd556, %rd175;
	and.b64  	%rd315, %rd314, -4294967296;
	setp.ne.s64 	%p10, %rd315, 0;
	@%p10 bra 	$L__BB45_77;
	cvt.u32.u64 	%r86, %rd175;
	cvt.u32.u64 	%r87, %rd556;
	div.u32 	%r88, %r87, %r86;
	mul.lo.s32 	%r89, %r88, %r86;
	sub.s32 	%r90, %r87, %r89;
	cvt.u64.u32 	%rd558, %r88;
	cvt.u64.u32 	%rd559, %r90;
	bra.uni 	$L__BB45_78;
$L__BB45_77:
	div.s64 	%rd558, %rd556, %rd175;
	mul.lo.s64 	%rd316, %rd558, %rd175;
	sub.s64 	%rd559, %rd556, %rd316;
$L__BB45_78:
	add.s64 	%rd318, %rd1, %rd312;
	ld.global.u64 	%rd319, [%rd318];
	mad.lo.s64 	%rd182, %rd319, %rd559, %rd174;
	add.s32 	%r33, %r219, -3;
	mul.wide.u32 	%rd320, %r33, 8;
	add.s64 	%rd321, %rd2, %rd320;
	ld.global.u64 	%rd183, [%rd321];
	or.b64  	%rd322, %rd558, %rd183;
	and.b64  	%rd323, %rd322, -4294967296;
	setp.ne.s64 	%p11, %rd323, 0;
	@%p11 bra 	$L__BB45_80;
	cvt.u32.u64 	%r91, %rd183;
	cvt.u32.u64 	%r92, %rd558;
	div.u32 	%r93, %r92, %r91;
	mul.lo.s32 	%r94, %r93, %r91;
	sub.s32 	%r95, %r92, %r94;
	cvt.u64.u32 	%rd560, %r93;
	cvt.u64.u32 	%rd561, %r95;
	bra.uni 	$L__BB45_81;
$L__BB45_80:
	div.s64 	%rd560, %rd558, %rd183;
	mul.lo.s64 	%rd324, %rd560, %rd183;
	sub.s64 	%rd561, %rd558, %rd324;
$L__BB45_81:
	add.s64 	%rd326, %rd1, %rd320;
	ld.global.u64 	%rd327, [%rd326];
	mad.lo.s64 	%rd190, %rd327, %rd561, %rd182;
	mul.wide.u32 	%rd328, %r30, 8;
	add.s64 	%rd329, %rd2, %rd328;
	ld.global.u64 	%rd191, [%rd329];
	or.b64  	%rd330, %rd560, %rd191;
	and.b64  	%rd331, %rd330, -4294967296;
	setp.ne.s64 	%p12, %rd331, 0;
	@%p12 bra 	$L__BB45_83;
	cvt.u32.u64 	%r96, %rd191;
	cvt.u32.u64 	%r97, %rd560;
	div.u32 	%r98, %r97, %r96;
	mul.lo.s32 	%r99, %r98, %r96;
	sub.s32 	%r100, %r97, %r99;
	cvt.u64.u32 	%rd577, %r98;
	cvt.u64.u32 	%rd563, %r100;
	bra.uni 	$L__BB45_84;
$L__BB45_83:
	div.s64 	%rd577, %rd560, %rd191;
	mul.lo.s64 	%rd332, %rd577, %rd191;
	sub.s64 	%rd563, %rd560, %rd332;
$L__BB45_84:
	add.s64 	%rd334, %rd1, %rd328;
	ld.global.u64 	%rd335, [%rd334];
	mad.lo.s64 	%rd336, %rd335, %rd563, %rd190;
	shl.b64 	%rd337, %rd336, 1;
	add.s64 	%rd586, %rd586, %rd337;
	add.s32 	%r219, %r219, -8;
	add.s32 	%r218, %r218, 8;
	setp.ne.s32 	%p13, %r218, 0;
	@%p13 bra 	$L__BB45_60;
	add.s32 	%r221, %r219, 3;
$L__BB45_86:
	and.b32  	%r38, %r21, 7;
	setp.eq.s32 	%p14, %r38, 0;
	@%p14 bra 	$L__BB45_115;
	and.b32  	%r39, %r21, 3;
	setp.lt.u32 	%p15, %r38, 4;
	@%p15 bra 	$L__BB45_101;
	mul.wide.u32 	%rd339, %r221, 8;
	add.s64 	%rd340, %rd2, %rd339;
	ld.global.u64 	%rd202, [%rd340];
	or.b64  	%rd341, %rd577, %rd202;
	and.b64  	%rd342, %rd341, -4294967296;
	setp.ne.s64 	%p16, %rd342, 0;
	@%p16 bra 	$L__BB45_90;
	cvt.u32.u64 	%r101, %rd202;
	cvt.u32.u64 	%r102, %rd577;
	div.u32 	%r103, %r102, %r101;
	mul.lo.s32 	%r104, %r103, %r101;
	sub.s32 	%r105, %r102, %r104;
	cvt.u64.u32 	%rd567, %r103;
	cvt.u64.u32 	%rd568, %r105;
	bra.uni 	$L__BB45_91;
$L__BB45_90:
	div.s64 	%rd567, %rd577, %rd202;
	mul.lo.s64 	%rd343, %rd567, %rd202;
	sub.s64 	%rd568, %rd577, %rd343;
$L__BB45_91:
	add.s64 	%rd345, %rd1, %rd339;
	ld.global.u64 	%rd346, [%rd345];
	mul.lo.s64 	%rd209, %rd346, %rd568;
	add.s32 	%r40, %r221, -1;
	mul.wide.u32 	%rd347, %r40, 8;
	add.s64 	%rd348, %rd2, %rd347;
	ld.global.u64 	%rd210, [%rd348];
	or.b64  	%rd349, %rd567, %rd210;
	and.b64  	%rd350, %rd349, -4294967296;
	setp.ne.s64 	%p17, %rd350, 0;
	@%p17 bra 	$L__BB45_93;
	cvt.u32.u64 	%r106, %rd210;
	cvt.u32.u64 	%r107, %rd567;
	div.u32 	%r108, %r107, %r106;
	mul.lo.s32 	%r109, %r108, %r106;
	sub.s32 	%r110, %r107, %r109;
	cvt.u64.u32 	%rd569, %r108;
	cvt.u64.u32 	%rd570, %r110;
	bra.uni 	$L__BB45_94;
$L__BB45_93:
	div.s64 	%rd569, %rd567, %rd210;
	mul.lo.s64 	%rd351, %rd569, %rd210;
	sub.s64 	%rd570, %rd567, %rd351;
$L__BB45_94:
	add.s64 	%rd353, %rd1, %rd347;
	ld.global.u64 	%rd354, [%rd353];
	mad.lo.s64 	%rd217, %rd354, %rd570, %rd209;
	add.s32 	%r41, %r221, -2;
	mul.wide.u32 	%rd355, %r41, 8;
	add.s64 	%rd356, %rd2, %rd355;
	ld.global.u64 	%rd218, [%rd356];
	or.b64  	%rd357, %rd569, %rd218;
	and.b64  	%rd358, %rd357, -4294967296;
	setp.ne.s64 	%p18, %rd358, 0;
	@%p18 bra 	$L__BB45_96;
	cvt.u32.u64 	%r111, %rd218;
	cvt.u32.u64 	%r112, %rd569;
	div.u32 	%r113, %r112, %r111;
	mul.lo.s32 	%r114, %r113, %r111;
	sub.s32 	%r115, %r112, %r114;
	cvt.u64.u32 	%rd571, %r113;
	cvt.u64.u32 	%rd572, %r115;
	bra.uni 	$L__BB45_97;
$L__BB45_96:
	div.s64 	%rd571, %rd569, %rd218;
	mul.lo.s64 	%rd359, %rd571, %rd218;
	sub.s64 	%rd572, %rd569, %rd359;
$L__BB45_97:
	add.s64 	%rd361, %rd1, %rd355;
	ld.global.u64 	%rd362, [%rd361];
	mad.lo.s64 	%rd225, %rd362, %rd572, %rd217;
	add.s32 	%r42, %r221, -3;
	mul.wide.u32 	%rd363, %r42, 8;
	add.s64 	%rd364, %rd2, %rd363;
	ld.global.u64 	%rd226, [%rd364];
	or.b64  	%rd365, %rd571, %rd226;
	and.b64  	%rd366, %rd365, -4294967296;
	setp.ne.s64 	%p19, %rd366, 0;
	@%p19 bra 	$L__BB45_99;
	cvt.u32.u64 	%r116, %rd226;
	cvt.u32.u64 	%r117, %rd571;
	div.u32 	%r118, %r117, %r116;
	mul.lo.s32 	%r119, %r118, %r116;
	sub.s32 	%r120, %r117, %r119;
	cvt.u64.u32 	%rd577, %r118;
	cvt.u64.u32 	%rd574, %r120;
	bra.uni 	$L__BB45_100;
$L__BB45_99:
	div.s64 	%rd577, %rd571, %rd226;
	mul.lo.s64 	%rd367, %rd577, %rd226;
	sub.s64 	%rd574, %rd571, %rd367;
$L__BB45_100:
	add.s64 	%rd369, %rd1, %rd363;
	ld.global.u64 	%rd370, [%rd369];
	mad.lo.s64 	%rd371, %rd370, %rd574, %rd225;
	shl.b64 	%rd372, %rd371, 1;
	add.s64 	%rd586, %rd586, %rd372;
	add.s32 	%r221, %r221, -4;
$L__BB45_101:
	setp.eq.s32 	%p20, %r39, 0;
	@%p20 bra 	$L__BB45_115;
	setp.eq.s32 	%p21, %r39, 1;
	@%p21 bra 	$L__BB45_110;
	mul.wide.u32 	%rd374, %r221, 8;
	add.s64 	%rd375, %rd2, %rd374;
	ld.global.u64 	%rd237, [%rd375];
	or.b64  	%rd376, %rd577, %rd237;
	and.b64  	%rd377, %rd376, -4294967296;
	setp.ne.s64 	%p22, %rd377, 0;
	@%p22 bra 	$L__BB45_105;
	cvt.u32.u64 	%r121, %rd237;
	cvt.u32.u64 	%r122, %rd577;
	div.u32 	%r123, %r122, %r121;
	mul.lo.s32 	%r124, %r123, %r121;
	sub.s32 	%r125, %r122, %r124;
	cvt.u64.u32 	%rd578, %r123;
	cvt.u64.u32 	%rd579, %r125;
	bra.uni 	$L__BB45_106;
$L__BB45_105:
	div.s64 	%rd578, %rd577, %rd237;
	mul.lo.s64 	%rd378, %rd578, %rd237;
	sub.s64 	%rd579, %rd577, %rd378;
$L__BB45_106:
	add.s64 	%rd380, %rd1, %rd374;
	ld.global.u64 	%rd381, [%rd380];
	mul.lo.s64 	%rd244, %rd381, %rd579;
	add.s32 	%r45, %r221, -1;
	mul.wide.u32 	%rd382, %r45, 8;
	add.s64 	%rd383, %rd2, %rd382;
	ld.global.u64 	%rd245, [%rd383];
	or.b64  	%rd384, %rd578, %rd245;
	and.b64  	%rd385, %rd384, -4294967296;
	setp.ne.s64 	%p23, %rd385, 0;
	@%p23 bra 	$L__BB45_108;
	cvt.u32.u64 	%r126, %rd245;
	cvt.u32.u64 	%r127, %rd578;
	div.u32 	%r128, %r127, %r126;
	mul.lo.s32 	%r129, %r128, %r126;
	sub.s32 	%r130, %r127, %r129;
	cvt.u64.u32 	%rd577, %r128;
	cvt.u64.u32 	%rd581, %r130;
	bra.uni 	$L__BB45_109;
$L__BB45_108:
	div.s64 	%rd577, %rd578, %rd245;
	mul.lo.s64 	%rd386, %rd577, %rd245;
	sub.s64 	%rd581, %rd578, %rd386;
$L__BB45_109:
	add.s64 	%rd388, %rd1, %rd382;
	ld.global.u64 	%rd389, [%rd388];
	mad.lo.s64 	%rd390, %rd389, %rd581, %rd244;
	shl.b64 	%rd391, %rd390, 1;
	add.s64 	%rd586, %rd586, %rd391;
	add.s32 	%r221, %r221, -2;
$L__BB45_110:
	and.b32  	%r131, %r21, 1;
	setp.eq.b32 	%p24, %r131, 1;
	not.pred 	%p25, %p24;
	@%p25 bra 	$L__BB45_115;
	mul.wide.u32 	%rd392, %r221, 8;
	add.s64 	%rd393, %rd2, %rd392;
	ld.global.u64 	%rd256, [%rd393];
	or.b64  	%rd394, %rd577, %rd256;
	and.b64  	%rd395, %rd394, -4294967296;
	setp.ne.s64 	%p26, %rd395, 0;
	@%p26 bra 	$L__BB45_113;
	cvt.u32.u64 	%r132, %rd256;
	cvt.u32.u64 	%r133, %rd577;
	rem.u32 	%r134, %r133, %r132;
	cvt.u64.u32 	%rd585, %r134;
	bra.uni 	$L__BB45_114;
$L__BB45_113:
	rem.s64 	%rd585, %rd577, %rd256;
$L__BB45_114:
	add.s64 	%rd397, %rd1, %rd392;
	ld.global.u64 	%rd398, [%rd397];
	mul.lo.s64 	%rd399, %rd398, %rd585;
	shl.b64 	%rd400, %rd399, 1;
	add.s64 	%rd586, %rd586, %rd400;
$L__BB45_115:
	ld.global.u16 	%rs5, [%rd586];
	st.shared.u16 	[%r4], %rs5;
$L__BB45_116:
	bar.sync 	0;
	setp.lt.u32 	%p49, %r223, 66;
	@%p49 bra 	$L__BB45_121;
$L__BB45_117:
	mov.u32 	%r48, %r223;
	shr.u32 	%r223, %r48, 1;
	setp.ge.u32 	%p50, %r3, %r223;
	@%p50 bra 	$L__BB45_120;
	ld.shared.u16 	%rs6, [%r4];
	and.b32  	%r208, %r48, 2046;
	add.s32 	%r209, %r4, %r208;
	ld.shared.u16 	%rs3, [%r209];
	setp.lt.u16 	%p51, %rs3, %rs6;
	@%p51 bra 	$L__BB45_120;
	st.shared.u16 	[%r4], %rs3;
	shl.b32 	%r210, %r223, 3;
	add.s32 	%r211, %r5, %r210;
	ld.shared.u64 	%rd480, [%r211];
	st.shared.u64 	[%r5], %rd480;
$L__BB45_120:
	bar.sync 	0;
	setp.gt.u32 	%p52, %r48, 131;
	@%p52 bra 	$L__BB45_117;
$L__BB45_121:
	setp.gt.u32 	%p53, %r3, 31;
	@%p53 bra 	$L__BB45_136;
	ld.volatile.shared.u16 	%rs7, [%r4];
	ld.volatile.shared.u16 	%rs8, [%r4+64];
	max.u16 	%rs9, %rs7, %rs8;
	ld.volatile.shared.u16 	%rs10, [%r4+64];
	setp.ne.s16 	%p54, %rs9, %rs10;
	@%p54 bra 	$L__BB45_124;
	ld.volatile.shared.u64 	%rd481, [%r5+256];
	st.volatile.shared.u64 	[%r5], %rd481;
	ld.volatile.shared.u16 	%rs11, [%r4+64];
	st.volatile.shared.u16 	[%r4], %rs11;
$L__BB45_124:
	ld.volatile.shared.u16 	%rs12, [%r4];
	ld.volatile.shared.u16 	%rs13, [%r4+32];
	max.u16 	%rs14, %rs12, %rs13;
	ld.volatile.shared.u16 	%rs15, [%r4+32];
	setp.ne.s16 	%p55, %rs14, %rs15;
	@%p55 bra 	$L__BB45_126;
	ld.volatile.shared.u64 	%rd482, [%r5+128];
	st.volatile.shared.u64 	[%r5], %rd482;
	ld.volatile.shared.u16 	%rs16, [%r4+32];
	st.volatile.shared.u16 	[%r4], %rs16;
$L__BB45_126:
	ld.volatile.shared.u16 	%rs17, [%r4];
	ld.volatile.shared.u16 	%rs18, [%r4+16];
	max.u16 	%rs19, %rs17, %rs18;
	ld.volatile.shared.u16 	%rs20, [%r4+16];
	setp.ne.s16 	%p56, %rs19, %rs20;
	@%p56 bra 	$L__BB45_128;
	ld.volatile.shared.u64 	%rd483, [%r5+64];
	st.volatile.shared.u64 	[%r5], %rd483;
	ld.volatile.shared.u16 	%rs21, [%r4+16];
	st.volatile.shared.u16 	[%r4], %rs21;
$L__BB45_128:
	ld.volatile.shared.u16 	%rs22, [%r4];
	ld.volatile.shared.u16 	%rs23, [%r4+8];
	max.u16 	%rs24, %rs22, %rs23;
	ld.volatile.shared.u16 	%rs25, [%r4+8];
	setp.ne.s16 	%p57, %rs24, %rs25;
	@%p57 bra 	$L__BB45_130;
	ld.volatile.shared.u64 	%rd484, [%r5+32];
	st.volatile.shared.u64 	[%r5], %rd484;
	ld.volatile.shared.u16 	%rs26, [%r4+8];
	st.volatile.shared.u16 	[%r4], %rs26;
$L__BB45_130:
	ld.volatile.shared.u16 	%rs27, [%r4];
	ld.volatile.shared.u16 	%rs28, [%r4+4];
	max.u16 	%rs29, %rs27, %rs28;
	ld.volatile.shared.u16 	%rs30, [%r4+4];
	setp.ne.s16 	%p58, %rs29, %rs30;
	@%p58 bra 	$L__BB45_132;
	ld.volatile.shared.u64 	%rd485, [%r5+16];
	st.volatile.shared.u64 	[%r5], %rd485;
	ld.volatile.shared.u16 	%rs31, [%r4+4];
	st.volatile.shared.u16 	[%r4], %rs31;
$L__BB45_132:
	ld.volatile.shared.u16 	%rs32, [%r4];
	ld.volatile.shared.u16 	%rs33, [%r4+2];
	max.u16 	%rs34, %rs32, %rs33;
	ld.volatile.shared.u16 	%rs35, [%r4+2];
	setp.ne.s16 	%p59, %rs34, %rs35;
	@%p59 bra 	$L__BB45_134;
	ld.volatile.shared.u64 	%rd486, [%r5+8];
	st.volatile.shared.u64 	[%r5], %rd486;
	ld.volatile.shared.u16 	%rs36, [%r4+2];
	st.volatile.shared.u16 	[%r4], %rs36;
$L__BB45_134:
	setp.ne.s32 	%p60, %r3, 0;
	@%p60 bra 	$L__BB45_136;
	ld.param.u64 	%rd501, [contiguous_reduce3_u16_param_7];
	ld.param.u64 	%rd498, [contiguous_reduce3_u16_param_1];
	ld.param.u64 	%rd497, [contiguous_reduce3_u16_param_0];
	ld.shared.u16 	%rs37, [sdata_u16];
	mov.u32 	%r212, %ctaid.x;
	cvt.u64.u32 	%rd487, %r212;
	mov.u32 	%r213, %ctaid.y;
	cvt.u64.u32 	%rd488, %r213;
	mad.lo.s64 	%rd489, %rd501, %rd488, %rd487;
	cvta.to.global.u64 	%rd490, %rd497;
	shl.b64 	%rd491, %rd489, 1;
	add.s64 	%rd492, %rd490, %rd491;
	st.global.u16 	[%rd492], %rs37;
	ld.shared.u64 	%rd493, [%r2];
	cvta.to.global.u64 	%rd494, %rd498;
	shl.b64 	%rd495, %rd489, 3;
	add.s64 	%rd496, %rd494, %rd495;
	st.global.u64 	[%rd496], %rd493;
$L__BB45_136:
	ret;

}
	// .globl	contiguous_reduce33_u16
.visible .entry contiguous_reduce33_u16(
	.param .u64 .ptr .align 1 contiguous_reduce33_u16_param_0,
	.param .u64 .ptr .align 1 contiguous_reduce33_u16_param_1,
	.param .u64 .ptr .align 1 contiguous_reduce33_u16_param_2,
	.param .u64 .ptr .align 1 contiguous_reduce33_u16_param_3,
	.param .u64 contiguous_reduce33_u16_param_4,
	.param .u64 contiguous_reduce33_u16_param_5
)
{
	.reg .pred 	%p<16>;
	.reg .b16 	%rs<38>;
	.reg .b32 	%r<25>;
	.reg .b64 	%rd<51>;

	ld.param.u64 	%rd7, [contiguous_reduce33_u16_param_0];
	ld.param.u64 	%rd8, [contiguous_reduce33_u16_param_1];
	ld.param.u64 	%rd11, [contiguous_reduce33_u16_param_2];
	ld.param.u64 	%rd12, [contiguous_reduce33_u16_param_3];
	ld.param.u64 	%rd9, [contiguous_reduce33_u16_param_4];
	ld.param.u64 	%rd10, [contiguous_reduce33_u16_param_5];
	cvta.to.global.u64 	%rd1, %rd12;
	cvta.to.global.u64 	%rd2, %rd11;
	mov.u32 	%r24, %ntid.x;
	shl.b32 	%r10, %r24, 1;
	mov.u32 	%r11, sdata_u16;
	add.s32 	%r2, %r11, %r10;
	mov.u32 	%r3, %tid.x;
	mov.u32 	%r4, %ctaid.x;
	mul.lo.s32 	%r12, %r4, %r24;
	shl.b32 	%r13, %r12, 1;
	add.s32 	%r5, %r13, %r3;
	shl.b32 	%r14, %r3, 1;
	add.s32 	%r6, %r11, %r14;
	mov.b16 	%rs4, 0;
	st.shared.u16 	[%r6], %rs4;
	shl.b32 	%r15, %r3, 3;
	add.s32 	%r7, %r2, %r15;
	mov.b64 	%rd13, -9223372036854775808;
	st.shared.u64 	[%r7], %rd13;
	add.s32 	%r16, %r5, %r24;
	cvt.u64.u32 	%rd3, %r16;
	setp.le.u64 	%p1, %rd9, %rd3;
	@%p1 bra 	$L__BB46_4;
	cvt.u64.u32 	%rd21, %r5;
	mov.u32 	%r18, %ctaid.y;
	cvt.u64.u32 	%rd22, %r18;
	mul.lo.s64 	%rd23, %rd9, %rd22;
	add.s64 	%rd4, %rd23, %rd21;
	shl.b64 	%rd24, %rd4, 1;
	add.s64 	%rd25, %rd2, %rd24;
	ld.global.u16 	%rs1, [%rd25];
	add.s64 	%rd5, %rd23, %rd3;
	shl.b64 	%rd26, %rd5, 1;
	add.s64 	%rd27, %rd2, %rd26;
	ld.global.u16 	%rs2, [%rd27];
	setp.lt.u16 	%p3, %rs2, %rs1;
	@%p3 bra 	$L__BB46_3;
	st.shared.u16 	[%r6], %rs1;
	shl.b64 	%rd28, %rd4, 3;
	add.s64 	%rd29, %rd1, %rd28;
	ld.global.u64 	%rd30, [%rd29];
	st.shared.u64 	[%r7], %rd30;
	bra.uni 	$L__BB46_6;
$L__BB46_3:
	st.shared.u16 	[%r6], %rs2;
	shl.b64 	%rd31, %rd5, 3;
	add.s64 	%rd32, %rd1, %rd31;
	ld.global.u64 	%rd33, [%rd32];
	st.shared.u64 	[%r7], %rd33;
	bra.uni 	$L__BB46_6;
$L__BB46_4:
	cvt.u64.u32 	%rd6, %r5;
	setp.le.u64 	%p2, %rd9, %rd6;
	@%p2 bra 	$L__BB46_6;
	mov.u32 	%r17, %ctaid.y;
	cvt.u64.u32 	%rd14, %r17;
	mad.lo.s64 	%rd15, %rd9, %rd14, %rd6;
	shl.b64 	%rd16, %rd15, 1;
	add.s64 	%rd17, %rd2, %rd16;
	ld.global.u16 	%rs5, [%rd17];
	st.shared.u16 	[%r6], %rs5;
	shl.b64 	%rd18, %rd15, 3;
	add.s64 	%rd19, %rd1, %rd18;
	ld.global.u64 	%rd20, [%rd19];
	st.shared.u64 	[%r7], %rd20;
$L__BB46_6:
	bar.sync 	0;
	setp.lt.u32 	%p4, %r24, 66;
	@%p4 bra 	$L__BB46_11;
$L__BB46_7:
	mov.u32 	%r8, %r24;
	shr.u32 	%r24, %r8, 1;
	setp.ge.u32 	%p5, %r3, %r24;
	@%p5 bra 	$L__BB46_10;
	ld.shared.u16 	%rs6, [%r6];
	and.b32  	%r19, %r8, 2046;
	add.s32 	%r20, %r6, %r19;
	ld.shared.u16 	%rs3, [%r20];
	setp.lt.u16 	%p6, %rs3, %rs6;
	@%p6 bra 	$L__BB46_10;
	st.shared.u16 	[%r6], %rs3;
	shl.b32 	%r21, %r24, 3;
	add.s32 	%r22, %r7, %r21;
	ld.shared.u64 	%rd34, [%r22];
	st.shared.u64 	[%r7], %rd34;
$L__BB46_10:
	bar.sync 	0;
	setp.gt.u32 	%p7, %r8, 131;
	@%p7 bra 	$L__BB46_7;
$L__BB46_11:
	setp.gt.u32 	%p8, %r3, 31;
	@%p8 bra 	$L__BB46_26;
	ld.volatile.shared.u16 	%rs7, [%r6];
	ld.volatile.shared.u16 	%rs8, [%r6+64];
	max.u16 	%rs9, %rs7, %rs8;
	ld.volatile.shared.u16 	%rs10, [%r6+64];
	setp.ne.s16 	%p9, %rs9, %rs10;
	@%p9 bra 	$L__BB46_14;
	ld.volatile.shared.u64 	%rd35, [%r7+256];
	st.volatile.shared.u64 	[%r7], %rd35;
	ld.volatile.shared.u16 	%rs11, [%r6+64];
	st.volatile.shared.u16 	[%r6], %rs11;
$L__BB46_14:
	ld.volatile.shared.u16 	%rs12, [%r6];
	ld.volatile.shared.u16 	%rs13, [%r6+32];
	max.u16 	%rs14, %rs12, %rs13;
	ld.volatile.shared.u16 	%rs15, [%r6+32];
	setp.ne.s16 	%p10, %rs14, %rs15;
	@%p10 bra 	$L__BB46_16;
	ld.volatile.shared.u64 	%rd36, [%r7+128];
	st.volatile.shared.u64 	[%r7], %rd36;
	ld.volatile.shared.u16 	%rs16, [%r6+32];
	st.volatile.shared.u16 	[%r6], %rs16;
$L__BB46_16:
	ld.volatile.shared.u16 	%rs17, [%r6];
	ld.volatile.shared.u16 	%rs18, [%r6+16];
	max.u16 	%rs19, %rs17, %rs18;
	ld.volatile.shared.u16 	%rs20, [%r6+16];
	setp.ne.s16 	%p11, %rs19, %rs20;
	@%p11 bra 	$L__BB46_18;
	ld.volatile.shared.u64 	%rd37, [%r7+64];
	st.volatile.shared.u64 	[%r7], %rd37;
	ld.volatile.shared.u16 	%rs21, [%r6+16];
	st.volatile.shared.u16 	[%r6], %rs21;
$L__BB46_18:
	ld.volatile.shared.u16 	%rs22, [%r6];
	ld.volatile.shared.u16 	%rs23, [%r6+8];
	max.u16 	%rs24, %rs22, %rs23;
	ld.volatile.shared.u16 	%rs25, [%r6+8];
	setp.ne.s16 	%p12, %rs24, %rs25;
	@%p12 bra 	$L__BB46_20;
	ld.volatile.shared.u64 	%rd38, [%r7+32];
	st.volatile.shared.u64 	[%r7], %rd38;
	ld.volatile.shared.u16 	%rs26, [%r6+8];
	st.volatile.shared.u16 	[%r6], %rs26;
$L__BB46_20:
	ld.volatile.shared.u16 	%rs27, [%r6];
	ld.volatile.shared.u16 	%rs28, [%r6+4];
	max.u16 	%rs29, %rs27, %rs28;
	ld.volatile.shared.u16 	%rs30, [%r6+4];
	setp.ne.s16 	%p13, %rs29, %rs30;
	@%p13 bra 	$L__BB46_22;
	ld.volatile.shared.u64 	%rd39, [%r7+16];
	st.volatile.shared.u64 	[%r7], %rd39;
	ld.volatile.shared.u16 	%rs31, [%r6+4];
	st.volatile.shared.u16 	[%r6], %rs31;
$L__BB46_22:
	ld.volatile.shared.u16 	%rs32, [%r6];
	ld.volatile.shared.u16 	%rs33, [%r6+2];
	max.u16 	%rs34, %rs32, %rs33;
	ld.volatile.shared.u16 	%rs35, [%r6+2];
	setp.ne.s16 	%p14, %rs34, %rs35;
	@%p14 bra 	$L__BB46_24;
	ld.volatile.shared.u64 	%rd40, [%r7+8];
	st.volatile.shared.u64 	[%r7], %rd40;
	ld.volatile.shared.u16 	%rs36, [%r6+2];
	st.volatile.shared.u16 	[%r6], %rs36;
$L__BB46_24:
	setp.ne.s32 	%p15, %r3, 0;
	@%p15 bra 	$L__BB46_26;
	ld.shared.u16 	%rs37, [sdata_u16];
	cvt.u64.u32 	%rd41, %r4;
	mov.u32 	%r23, %ctaid.y;
	cvt.u64.u32 	%rd42, %r23;
	mad.lo.s64 	%rd43, %rd10, %rd42, %rd41;
	cvta.to.global.u64 	%rd44, %rd7;
	shl.b64 	%rd45, %rd43, 1;
	add.s64 	%rd46, %rd44, %rd45;
	st.global.u16 	[%rd46], %rs37;
	ld.shared.u64 	%rd47, [%r2];
	cvta.to.global.u64 	%rd48, %rd8;
	shl.b64 	%rd49, %rd43, 3;
	add.s64 	%rd50, %rd48, %rd49;
	st.global.u64 	[%rd50], %rd47;
$L__BB46_26:
	ret;

}
	// .globl	contiguous_reduce4_u16
.visible .entry contiguous_reduce4_u16(
	.param .u64 .ptr .align 1 contiguous_reduce4_u16_param_0,
	.param .u64 .ptr .align 1 contiguous_reduce4_u16_param_1,
	.param .u64 .ptr .align 1 contiguous_reduce4_u16_param_2,
	.param .u64 .ptr .align 1 contiguous_reduce4_u16_param_3,
	.param .u64 .ptr .align 1 contiguous_reduce4_u16_param_4,
	.param .u64 contiguous_reduce4_u16_param_5,
	.param .u64 contiguous_reduce4_u16_param_6,
	.param .u64 contiguous_reduce4_u16_param_7
)
{
	.reg .pred 	%p<39>;
	.reg .b16 	%rs<20>;
	.reg .b32 	%r<212>;
	.reg .b64 	%rd<322>;

	ld.param.u64 	%rd147, [contiguous_reduce4_u16_param_3];
	ld.param.u64 	%rd148, [contiguous_reduce4_u16_param_4];
	ld.param.u64 	%rd145, [contiguous_reduce4_u16_param_5];
	ld.param.u64 	%rd146, [contiguous_reduce4_u16_param_6];
	ld.param.u64 	%rd149, [contiguous_reduce4_u16_param_7];
	cvta.to.global.u64 	%rd1, %rd148;
	cvta.to.global.u64 	%rd2, %rd147;
	mov.u32 	%r1, %ntid.x;
	mov.u32 	%r2, %ntid.y;
	mul.lo.s32 	%r79, %r1, %r2;
	shl.b32 	%r80, %r79, 1;
	mov.u32 	%r205, sdata_u16;
	add.s32 	%r3, %r205, %r80;
	mov.u32 	%r4, %tid.y;
	mov.u32 	%r5, %tid.x;
	mad.lo.s32 	%r82, %r4, %r1, %r5;
	mov.u32 	%r83, %ctaid.x;
	mad.lo.s32 	%r84, %r83, %r1, %r5;
	mov.u32 	%r6, %ctaid.y;
	mad.lo.s32 	%r85, %r6, %r2, %r4;
	shl.b32 	%r86, %r82, 1;
	add.s32 	%r8, %r205, %r86;
	mov.b16 	%rs13, 0;
	st.shared.u16 	[%r8], %rs13;
	cvt.u64.u32 	%rd151, %r85;
	cvt.u64.u32 	%rd3, %r84;
	mad.lo.s64 	%rd152, %rd146, %rd151, %rd3;
	shl.b32 	%r87, %r82, 3;
	add.s32 	%r88, %r3, %r87;
	st.shared.u64 	[%r88], %rd152;
	setp.le.u64 	%p1, %rd146, %rd3;
	setp.le.u64 	%p2, %rd149, %rd151;
	or.pred  	%p3, %p1, %p2;
	@%p3 bra 	$L__BB47_79;
	cvt.u32.u64 	%r89, %rd3;
	cvt.u32.u64 	%r90, %rd146;
	mad.lo.s32 	%r201, %r85, %r90, %r89;
	cvt.u32.u64 	%r10, %rd145;
	add.s32 	%r200, %r10, -1;
	setp.lt.s32 	%p4, %r200, 0;
	mov.b64 	%rd321, 0;
	@%p4 bra 	$L__BB47_59;
	setp.lt.u32 	%p5, %r200, 7;
	mov.b64 	%rd321, 0;
	@%p5 bra 	$L__BB47_30;
	add.s32 	%r196, %r10, -4;
	and.b32  	%r91, %r10, -8;
	neg.s32 	%r195, %r91;
	mov.b64 	%rd321, 0;
$L__BB47_4:
	.pragma "nounroll";
	add.s32 	%r17, %r196, 3;
	cvt.u64.u32 	%rd5, %r201;
	mul.wide.u32 	%rd157, %r17, 8;
	add.s64 	%rd158, %rd2, %rd157;
	ld.global.u64 	%rd6, [%rd158];
	and.b64  	%rd159, %rd6, -4294967296;
	setp.ne.s64 	%p6, %rd159, 0;
	@%p6 bra 	$L__BB47_6;
	cvt.u32.u64 	%r92, %rd6;
	cvt.u32.u64 	%r93, %rd5;
	div.u32 	%r94, %r93, %r92;
	mul.lo.s32 	%r95, %r94, %r92;
	sub.s32 	%r96, %r93, %r95;
	cvt.u64.u32 	%rd286, %r94;
	cvt.u64.u32 	%rd287, %r96;
	bra.uni 	$L__BB47_7;
$L__BB47_6:
	div.s64 	%rd286, %rd5, %rd6;
	mul.lo.s64 	%rd160, %rd286, %rd6;
	sub.s64 	%rd287, %rd5, %rd160;
$L__BB47_7:
	add.s64 	%rd162, %rd1, %rd157;
	ld.global.u64 	%rd163, [%rd162];
	mad.lo.s64 	%rd13, %rd163, %rd287, %rd321;
	add.s32 	%r18, %r196, 2;
	and.b64  	%rd14, %rd286, 4294967295;
	mul.wide.u32 	%rd164, %r18, 8;
	add.s64 	%rd165, %rd2, %rd164;
	ld.global.u64 	%rd15, [%rd165];
	and.b64  	%rd166, %rd15, -4294967296;
	setp.ne.s64 	%p7, %rd166, 0;
	@%p7 bra 	$L__BB47_9;
	cvt.u32.u64 	%r97, %rd15;
	cvt.u32.u64 	%r98, %rd14;
	div.u32 	%r99, %r98, %r97;
	mul.lo.s32 	%r100, %r99, %r97;
	sub.s32 	%r101, %r98, %r100;
	cvt.u64.u32 	%rd288, %r99;
	cvt.u64.u32 	%rd289, %r101;
	bra.uni 	$L__BB47_10;
$L__BB47_9:
	div.s64 	%rd288, %rd14, %rd15;
	mul.lo.s64 	%rd167, %rd288, %rd15;
	sub.s64 	%rd289, %rd14, %rd167;
$L__BB47_10:
	add.s64 	%rd169, %rd1, %rd164;
	ld.global.u64 	%rd170, [%rd169];
	mad.lo.s64 	%rd22, %rd170, %rd289, %rd13;
	add.s32 	%r19, %r196, 1;
	and.b64  	%rd23, %rd288, 4294967295;
	mul.wide.u32 	%rd171, %r19, 8;
	add.s64 	%rd172, %rd2, %rd171;
	ld.global.u64 	%rd24, [%rd172];
	and.b64  	%rd173, %rd24, -4294967296;
	setp.ne.s64 	%p8, %rd173, 0;
	@%p8 bra 	$L__BB47_12;
	cvt.u32.u64 	%r102, %rd24;
	cvt.u32.u64 	%r103, %rd23;
	div.u32 	%r104, %r103, %r102;
	mul.lo.s32 	%r105, %r104, %r102;
	sub.s32 	%r106, %r103, %r105;
	cvt.u64.u32 	%rd290, %r104;
	cvt.u64.u32 	%rd291, %r106;
	bra.uni 	$L__BB47_13;
$L__BB47_12:
	div.s64 	%rd290, %rd23, %rd24;
	mul.lo.s64 	%rd174, %rd290, %rd24;
	sub.s64 	%rd291, %rd23, %rd174;
$L__BB47_13:
	add.s64 	%rd176, %rd1, %rd171;
	ld.global.u64 	%rd177, [%rd176];
	mad.lo.s64 	%rd31, %rd177, %rd291, %rd22;
	add.s32 	%r20, %r196, -4;
	and.b64  	%rd32, %rd290, 4294967295;
	mul.wide.u32 	%rd178, %r196, 8;
	add.s64 	%rd179, %rd2, %rd178;
	ld.global.u64 	%rd33, [%rd179];
	and.b64  	%rd180, %rd33, -4294967296;
	setp.ne.s64 	%p9, %rd180, 0;
	@%p9 bra 	$L__BB47_15;
	cvt.u32.u64 	%r107, %rd33;
	cvt.u32.u64 	%r108, %rd32;
	div.u32 	%r109, %r108, %r107;
	mul.lo.s32 	%r110, %r109, %r107;
	sub.s32 	%r111, %r108, %r110;
	cvt.u64.u32 	%rd292, %r109;
	cvt.u64.u32 	%rd293, %r111;
	bra.uni 	$L__BB47_16;
$L__BB47_15:
	div.s64 	%rd292, %rd32, %rd33;
	mul.lo.s64 	%rd181, %rd292, %rd33;
	sub.s64 	%rd293, %rd32, %rd181;
$L__BB47_16:
	add.s64 	%rd183, %rd1, %rd178;
	ld.global.u64 	%rd184, [%rd183];
	mad.lo.s64 	%rd40, %rd184, %rd293, %rd31;
	add.s32 	%r21, %r196, -1;
	and.b64  	%rd41, %rd292, 4294967295;
	mul.wide.u32 	%rd185, %r21, 8;
	add.s64 	%rd186, %rd2, %rd185;
	ld.global.u64 	%rd42, [%rd186];
	and.b64  	%rd187, %rd42, -4294967296;
	setp.ne.s64 	%p10, %rd187, 0;
	@%p10 bra 	$L__BB47_18;
	cvt.u32.u64 	%r112, %rd42;
	cvt.u32.u64 	%r113, %rd41;
	div.u32 	%r114, %r113, %r112;
	mul.lo.s32 	%r115, %r114, %r112;
	sub.s32 	%r116, %r113, %r115;
	cvt.u64.u32 	%rd294, %r114;
	cvt.u64.u32 	%rd295, %r116;
	bra.uni 	$L__BB47_19;
$L__BB47_18:
	div.s64 	%rd294, %rd41, %rd42;
	mul.lo.s64 	%rd188, %rd294, %rd42;
	sub.s64 	%rd295, %rd41, %rd188;
$L__BB47_19:
	add.s64 	%rd190, %rd1, %rd185;
	ld.global.u64 	%rd191, [%rd190];
	mad.lo.s64 	%rd49, %rd191, %rd295, %rd40;
	add.s32 	%r22, %r196, -2;
	and.b64  	%rd50, %rd294, 4294967295;
	mul.wide.u32 	%rd192, %r22, 8;
	add.s64 	%rd193, %rd2, %rd192;
	ld.global.u64 	%rd51, [%rd193];
	and.b64  	%rd194, %rd51, -4294967296;
	setp.ne.s64 	%p11, %rd194, 0;
	@%p11 bra 	$L__BB47_21;
	cvt.u32.u64 	%r117, %rd51;
	cvt.u32.u64 	%r118, %rd50;
	div.u32 	%r119, %r118, %r117;
	mul.lo.s32 	%r120, %r119, %r117;
	sub.s32 	%r121, %r118, %r120;
	cvt.u64.u32 	%rd296, %r119;
	cvt.u64.u32 	%rd297, %r121;
	bra.uni 	$L__BB47_22;
$L__BB47_21:
	div.s64 	%rd296, %rd50, %rd51;
	mul.lo.s64 	%rd195, %rd296, %rd51;
	sub.s64 	%rd297, %rd50, %rd195;
$L__BB47_22:
	add.s64 	%rd197, %rd1, %rd192;
	ld.global.u64 	%rd198, [%rd197];
	mad.lo.s64 	%rd58, %rd198, %rd297, %rd49;
	add.s32 	%r23, %r196, -3;
	and.b64  	%rd59, %rd296, 4294967295;
	mul.wide.u32 	%rd199, %r23, 8;
	add.s64 	%rd200, %rd2, %rd199;
	ld.global.u64 	%rd60, [%rd200];
	and.b64  	%rd201, %rd60, -4294967296;
	setp.ne.s64 	%p12, %rd201, 0;
	@%p12 bra 	$L__BB47_24;
	cvt.u32.u64 	%r122, %rd60;
	cvt.u32.u64 	%r123, %rd59;
	div.u32 	%r124, %r123, %r122;
	mul.lo.s32 	%r125, %r124, %r122;
	sub.s32 	%r126, %r123, %r125;
	cvt.u64.u32 	%rd298, %r124;
	cvt.u64.u32 	%rd299, %r126;
	bra.uni 	$L__BB47_25;
$L__BB47_24:
	div.s64 	%rd298, %rd59, %rd60;
	mul.lo.s64 	%rd202, %rd298, %rd60;
	sub.s64 	%rd299, %rd59, %rd202;
$L__BB47_25:
	add.s64 	%rd204, %rd1, %rd199;
	ld.global.u64 	%rd205, [%rd204];
	mad.lo.s64 	%rd67, %rd205, %rd299, %rd58;
	and.b64  	%rd68, %rd298, 4294967295;
	mul.wide.u32 	%rd206, %r20, 8;
	add.s64 	%rd207, %rd2, %rd206;
	ld.global.u64 	%rd69, [%rd207];
	and.b64  	%rd208, %rd69, -4294967296;
	setp.ne.s64 	%p13, %rd208, 0;
	@%p13 bra 	$L__BB47_27;
	cvt.u32.u64 	%r127, %rd69;
	cvt.u32.u64 	%r128, %rd68;
	div.u32 	%r129, %r128, %r127;
	mul.lo.s32 	%r130, %r129, %r127;
	sub.s32 	%r131, %r128, %r130;
	cvt.u64.u32 	%rd300, %r129;
	cvt.u64.u32 	%rd301, %r131;
	bra.uni 	$L__BB47_28;
$L__BB47_27:
	div.s64 	%rd300, %rd68, %rd69;
	mul.lo.s64 	%rd209, %rd300, %rd69;
	sub.s64 	%rd301, %rd68, %rd209;
$L__BB47_28:
	add.s64 	%rd211, %rd1, %rd206;
	ld.global.u64 	%rd212, [%rd211];
	mad.lo.s64 	%rd321, %rd212, %rd301, %rd67;
	cvt.u32.u64 	%r201, %rd300;
	add.s32 	%r196, %r196, -8;
	add.s32 	%r195, %r195, 8;
	setp.ne.s32 	%p14, %r195, 0;
	@%p14 bra 	$L__BB47_4;
	add.s32 	%r200, %r196, 3;
$L__BB47_30:
	and.b32  	%r30, %r10, 7;
	setp.eq.s32 	%p15, %r30, 0;
	@%p15 bra 	$L__BB47_59;
	setp.lt.u32 	%p16, %r30, 4;
	@%p16 bra 	$L__BB47_45;
	mul.wide.u32 	%rd214, %r200, 8;
	add.s64 	%rd215, %rd2, %rd214;
	ld.global.u64 	%rd79, [%rd215];
	and.b64  	%rd216, %rd79, -4294967296;
	setp.ne.s64 	%p17, %rd216, 0;
	@%p17 bra 	$L__BB47_34;
	cvt.u32.u64 	%r132, %rd79;
	div.u32 	%r133, %r201, %r132;
	mul.lo.s32 	%r134, %r133, %r132;
	sub.s32 	%r135, %r201, %r134;
	cvt.u64.u32 	%rd304, %r133;
	cvt.u64.u32 	%rd305, %r135;
	bra.uni 	$L__BB47_35;
$L__BB47_34:
	cvt.u64.u32 	%rd217, %r201;
	div.s64 	%rd304, %rd217, %rd79;
	mul.lo.s64 	%rd218, %rd304, %rd79;
	sub.s64 	%rd305, %rd217, %rd218;
$L__BB47_35:
	add.s64 	%rd220, %rd1, %rd214;
	ld.global.u64 	%rd221, [%rd220];
	mad.lo.s64 	%rd86, %rd221, %rd305, %rd321;
	add.s32 	%r31, %r200, -1;
	and.b64  	%rd87, %rd304, 4294967295;
	mul.wide.u32 	%rd222, %r31, 8;
	add.s64 	%rd223, %rd2, %rd222;
	ld.global.u64 	%rd88, [%rd223];
	and.b64  	%rd224, %rd88, -4294967296;
	setp.ne.s64 	%p18, %rd224, 0;
	@%p18 bra 	$L__BB47_37;
	cvt.u32.u64 	%r136, %rd88;
	cvt.u32.u64 	%r137, %rd87;
	div.u32 	%r138, %r137, %r136;
	mul.lo.s32 	%r139, %r138, %r136;
	sub.s32 	%r140, %r137, %r139;
	cvt.u64.u32 	%rd306, %r138;
	cvt.u64.u32 	%rd307, %r140;
	bra.uni 	$L__BB47_38;
$L__BB47_37:
	div.s64 	%rd306, %rd87, %rd88;
	mul.lo.s64 	%rd225, %rd306, %rd88;
	sub.s64 	%rd307, %rd87, %rd225;
$L__BB47_38:
	add.s64 	%rd227, %rd1, %rd222;
	ld.global.u64 	%rd228, [%rd227];
	mad.lo.s64 	%rd95, %rd228, %rd307, %rd86;
	add.s32 	%r32, %r200, -2;
	and.b64  	%rd96, %rd306, 4294967295;
	mul.wide.u32 	%rd229, %r32, 8;
	add.s64 	%rd230, %rd2, %rd229;
	ld.global.u64 	%rd97, [%rd230];
	and.b64  	%rd231, %rd97, -4294967296;
	setp.ne.s64 	%p19, %rd231, 0;
	@%p19 bra 	$L__BB47_40;
	cvt.u32.u64 	%r141, %rd97;
	cvt.u32.u64 	%r142, %rd96;
	div.u32 	%r143, %r142, %r141;
	mul.lo.s32 	%r144, %r143, %r141;
	sub.s32 	%r145, %r142, %r144;
	cvt.u64.u32 	%rd308, %r143;
	cvt.u64.u32 	%rd309, %r145;
	bra.uni 	$L__BB47_41;
$L__BB47_40:
	div.s64 	%rd308, %rd96, %rd97;
	mul.lo.s64 	%rd232, %rd308, %rd97;
	sub.s64 	%rd309, %rd96, %rd232;
$L__BB47_41:
	add.s64 	%rd234, %rd1, %rd229;
	ld.global.u64 	%rd235, [%rd234];
	mad.lo.s64 	%rd104, %rd235, %rd309, %rd95;
	add.s32 	%r33, %r200, -3;
	and.b64  	%rd105, %rd308, 4294967295;
	mul.wide.u32 	%rd236, %r33, 8;
	add.s64 	%rd237, %rd2, %rd236;
	ld.global.u64 	%rd106, [%rd237];
	and.b64  	%rd238, %rd106, -4294967296;
	setp.ne.s64 	%p20, %rd238, 0;
	@%p20 bra 	$L__BB47_43;
	cvt.u32.u64 	%r146, %rd106;
	cvt.u32.u64 	%r147, %rd105;
	div.u32 	%r148, %r147, %r146;
	mul.lo.s32 	%r149, %r148, %r146;
	sub.s32 	%r150, %r147, %r149;
	cvt.u64.u32 	%rd310, %r148;
	cvt.u64.u32 	%rd311, %r150;
	bra.uni 	$L__BB47_44;
$L__BB47_43:
	div.s64 	%rd310, %rd105, %rd106;
	mul.lo.s64 	%rd239, %rd310, %rd106;
	sub.s64 	%rd311, %rd105, %rd239;
$L__BB47_44:
	add.s64 	%rd241, %rd1, %rd236;
	ld.global.u64 	%rd242, [%rd241];
	mad.lo.s64 	%rd321, %rd242, %rd311, %rd104;
	cvt.u32.u64 	%r201, %rd310;
	add.s32 	%r200, %r200, -4;
$L__BB47_45:
	and.b32  	%r38, %r10, 3;
	setp.eq.s32 	%p21, %r38, 0;
	@%p21 bra 	$L__BB47_59;
	setp.eq.s32 	%p22, %r38, 1;
	@%p22 bra 	$L__BB47_54;
	mul.wide.u32 	%rd244, %r200, 8;
	add.s64 	%rd245, %rd2, %rd244;
	ld.global.u64 	%rd116, [%rd245];
	and.b64  	%rd246, %rd116, -4294967296;
	setp.ne.s64 	%p23, %rd246, 0;
	@%p23 bra 	$L__BB47_49;
	cvt.u32.u64 	%r151, %rd116;
	div.u32 	%r152, %r201, %r151;
	mul.lo.s32 	%r153, %r152, %r151;
	sub.s32 	%r154, %r201, %r153;
	cvt.u64.u32 	%rd314, %r152;
	cvt.u64.u32 	%rd315, %r154;
	bra.uni 	$L__BB47_50;
$L__BB47_49:
	cvt.u64.u32 	%rd247, %r201;
	div.s64 	%rd314, %rd247, %rd116;
	mul.lo.s64 	%rd248, %rd314, %rd116;
	sub.s64 	%rd315, %rd247, %rd248;
$L__BB47_50:
	add.s64 	%rd250, %rd1, %rd244;
	ld.global.u64 	%rd251, [%rd250];
	mad.lo.s64 	%rd123, %rd251, %rd315, %rd321;
	add.s32 	%r39, %r200, -1;
	and.b64  	%rd124, %rd314, 4294967295;
	mul.wide.u32 	%rd252, %r39, 8;
	add.s64 	%rd253, %rd2, %rd252;
	ld.global.u64 	%rd125, [%rd253];
	and.b64  	%rd254, %rd125, -4294967296;
	setp.ne.s64 	%p24, %rd254, 0;
	@%p24 bra 	$L__BB47_52;
	cvt.u32.u64 	%r155, %rd125;
	cvt.u32.u64 	%r156, %rd124;
	div.u32 	%r157, %r156, %r155;
	mul.lo.s32 	%r158, %r157, %r155;
	sub.s32 	%r159, %r156, %r158;
	cvt.u64.u32 	%rd316, %r157;
	cvt.u64.u32 	%rd317, %r159;
	bra.uni 	$L__BB47_53;
$L__BB47_52:
	div.s64 	%rd316, %rd124, %rd125;
	mul.lo.s64 	%rd255, %rd316, %rd125;
	sub.s64 	%rd317, %rd124, %rd255;
$L__BB47_53:
	add.s64 	%rd257, %rd1, %rd252;
	ld.global.u64 	%rd258, [%rd257];
	mad.lo.s64 	%rd321, %rd258, %rd317, %rd123;
	cvt.u32.u64 	%r201, %rd316;
	add.s32 	%r200, %r200, -2;
$L__BB47_54:
	and.b32  	%r160, %r10, 1;
	setp.eq.b32 	%p25, %r160, 1;
	not.pred 	%p26, %p25;
	@%p26 bra 	$L__BB47_59;
	cvt.u64.u32 	%rd135, %r201;
	mul.wide.u32 	%rd259, %r200, 8;
	add.s64 	%rd260, %rd2, %rd259;
	ld.global.u64 	%rd136, [%rd260];
	and.b64  	%rd261, %rd136, -4294967296;
	setp.ne.s64 	%p27, %rd261, 0;
	@%p27 bra 	$L__BB47_57;
	cvt.u32.u64 	%r161, %rd136;
	cvt.u32.u64 	%r162, %rd135;
	rem.u32 	%r163, %r162, %r161;
	cvt.u64.u32 	%rd320, %r163;
	bra.uni 	$L__BB47_58;
$L__BB47_57:
	rem.s64 	%rd320, %rd135, %rd136;
$L__BB47_58:
	add.s64 	%rd263, %rd1, %rd259;
	ld.global.u64 	%rd264, [%rd263];
	mad.lo.s64 	%rd321, %rd264, %rd320, %rd321;
$L__BB47_59:
	ld.param.u64 	%rd284, [contiguous_reduce4_u16_param_2];
	cvta.to.global.u64 	%rd265, %rd284;
	shl.b64 	%rd266, %rd321, 1;
	add.s64 	%rd267, %rd265, %rd266;
	ld.global.u16 	%rs14, [%rd267];
	st.shared.u16 	[%r8], %rs14;
	bar.sync 	0;
	setp.ne.s32 	%p28, %r4, 0;
	@%p28 bra 	$L__BB47_79;
	setp.lt.u32 	%p29, %r2, 2;
	shl.b32 	%r164, %r5, 1;
	add.s32 	%r44, %r205, %r164;
	shl.b32 	%r166, %r5, 3;
	add.s32 	%r45, %r3, %r166;
	@%p29 bra 	$L__BB47_78;
	add.s32 	%r46, %r2, -1;
	add.s32 	%r168, %r2, -2;
	and.b32  	%r47, %r46, 3;
	setp.lt.u32 	%p30, %r168, 3;
	mov.b32 	%r208, 1;
	@%p30 bra 	$L__BB47_73;
	and.b32  	%r171, %r46, -4;
	neg.s32 	%r207, %r171;
	shl.b32 	%r172, %r2, 1;
	add.s32 	%r173, %r172, 8;
	mad.lo.s32 	%r49, %r1, %r173, %r166;
	shl.b32 	%r50, %r1, 5;
	shl.b32 	%r51, %r1, 1;
	shl.b32 	%r52, %r1, 3;
	shl.b32 	%r53, %r1, 2;
	mul.lo.s32 	%r54, %r1, 6;
	add.s32 	%r175, %r172, 16;
	mad.lo.s32 	%r55, %r1, %r175, %r166;
	add.s32 	%r176, %r172, 24;
	mad.lo.s32 	%r56, %r1, %r176, %r166;
	add.s32 	%r177, %r172, 32;
	mad.lo.s32 	%r57, %r1, %r177, %r166;
	mov.b32 	%r206, 0;
	mov.u32 	%r204, %r44;
$L__BB47_63:
	ld.shared.u16 	%rs18, [%r44];
	add.s32 	%r178, %r204, %r51;
	ld.shared.u16 	%rs2, [%r178];
	setp.lt.u16 	%p31, %rs2, %rs18;
	@%p31 bra 	$L__BB47_65;
	st.shared.u16 	[%r44], %rs2;
	add.s32 	%r179, %r205, %r49;
	ld.shared.u64 	%rd268, [%r179];
	st.shared.u64 	[%r45], %rd268;
	ld.shared.u16 	%rs18, [%r44];
$L__BB47_65:
	add.s32 	%r180, %r204, %r53;
	ld.shared.u16 	%rs5, [%r180];
	setp.lt.u16 	%p32, %rs5, %rs18;
	@%p32 bra 	$L__BB47_67;
	st.shared.u16 	[%r44], %rs5;
	add.s32 	%r181, %r205, %r55;
	ld.shared.u64 	%rd269, [%r181];
	st.shared.u64 	[%r45], %rd269;
	ld.shared.u16 	%rs18, [%r44];
$L__BB47_67:
	add.s32 	%r182, %r204, %r54;
	ld.shared.u16 	%rs8, [%r182];
	setp.lt.u16 	%p33, %rs8, %rs18;
	@%p33 bra 	$L__BB47_69;
	st.shared.u16 	[%r44], %rs8;
	add.s32 	%r183, %r205, %r56;
	ld.shared.u64 	%rd270, [%r183];
	st.shared.u64 	[%r45], %rd270;
	ld.shared.u16 	%rs18, [%r44];
$L__BB47_69:
	add.s32 	%r204, %r204, %r52;
	ld.shared.u16 	%rs11, [%r204];
	setp.lt.u16 	%p34, %rs11, %rs18;
	@%p34 bra 	$L__BB47_71;
	st.shared.u16 	[%r44], %rs11;
	add.s32 	%r184, %r205, %r57;
	ld.shared.u64 	%rd271, [%r184];
	st.shared.u64 	[%r45], %rd271;
$L__BB47_71:
	add.s32 	%r207, %r207, 4;
	add.s32 	%r206, %r206, 4;
	add.s32 	%r205, %r205, %r50;
	setp.ne.s32 	%p35, %r207, 0;
	@%p35 bra 	$L__BB47_63;
	add.s32 	%r208, %r206, 1;
$L__BB47_73:
	setp.eq.s32 	%p36, %r47, 0;
	@%p36 bra 	$L__BB47_78;
	shl.b32 	%r185, %r208, 3;
	shl.b32 	%r186, %r2, 1;
	add.s32 	%r187, %r185, %r186;
	mad.lo.s32 	%r189, %r1, %r187, %r166;
	mov.u32 	%r190, sdata_u16;
	add.s32 	%r211, %r190, %r189;
	shl.b32 	%r69, %r1, 3;
	mul.lo.s32 	%r191, %r1, %r208;
	shl.b32 	%r192, %r191, 1;
	add.s32 	%r194, %r192, %r164;
	add.s32 	%r210, %r190, %r194;
	shl.b32 	%r71, %r1, 1;
	neg.s32 	%r209, %r47;
$L__BB47_75:
	.pragma "nounroll";
	ld.shared.u16 	%rs15, [%r44];
	ld.shared.u16 	%rs12, [%r210];
	setp.lt.u16 	%p37, %rs12, %rs15;
	@%p37 bra 	$L__BB47_77;
	st.shared.u16 	[%r44], %rs12;
	ld.shared.u64 	%rd272, [%r211];
	st.shared.u64 	[%r45], %rd272;
$L__BB47_77:
	add.s32 	%r211, %r211, %r69;
	add.s32 	%r210, %r210, %r71;
	add.s32 	%r209, %r209, 1;
	setp.ne.s32 	%p38, %r209, 0;
	@%p38 bra 	$L__BB47_75;
$L__BB47_78:
	ld.param.u64 	%rd283, [contiguous_reduce4_u16_param_1];
	ld.param.u64 	%rd282, [contiguous_reduce4_u16_param_0];
	ld.shared.u64 	%rd273, [%r45];
	cvt.u64.u32 	%rd274, %r6;
	mad.lo.s64 	%rd275, %rd146, %rd274, %rd3;
	cvta.to.global.u64 	%rd276, %rd283;
	shl.b64 	%rd277, %rd275, 3;
	add.s64 	%rd278, %rd276, %rd277;
	st.global.u64 	[%rd278], %rd273;
	ld.shared.u16 	%rs16, [%r44];
	cvta.to.global.u64 	%rd279, %rd282;
	shl.b64 	%rd280, %rd275, 1;
	add.s64 	%rd281, %rd279, %rd280;
	st.global.u16 	[%rd281], %rs16;
$L__BB47_79:
	ret;

}
	// .globl	contiguous_reduce44_u16
.visible .entry contiguous_reduce44_u16(
	.param .u64 .ptr .align 1 contiguous_reduce44_u16_param_0,
	.param .u64 .ptr .align 1 contiguous_reduce44_u16_param_1,
	.param .u64 .ptr .align 1 contiguous_reduce44_u16_param_2,
	.param .u64 .ptr .align 1 contiguous_reduce44_u16_param_3,
	.param .u64 contiguous_reduce44_u16_param_4,
	.param .u64 contiguous_reduce44_u16_param_5,
	.param .u64 contiguous_reduce44_u16_param_6
)
{
	.reg .pred 	%p<15>;
	.reg .b16 	%rs<20>;
	.reg .b32 	%r<97>;
	.reg .b64 	%rd<31>;

	ld.param.u64 	%rd2, [contiguous_reduce44_u16_param_0];
	ld.param.u64 	%rd3, [contiguous_reduce44_u16_param_1];
	ld.param.u64 	%rd4, [contiguous_reduce44_u16_param_2];
	ld.param.u64 	%rd5, [contiguous_reduce44_u16_param_3];
	ld.param.u64 	%rd6, [contiguous_reduce44_u16_param_5];
	ld.param.u64 	%rd7, [contiguous_reduce44_u16_param_6];
	mov.u32 	%r1, %ntid.x;
	mov.u32 	%r2, %ntid.y;
	mov.u32 	%r3, %tid.y;
	mov.u32 	%r4, %tid.x;
	mad.lo.s32 	%r5, %r3, %r1, %r4;
	mov.u32 	%r45, %ctaid.x;
	mad.lo.s32 	%r46, %r45, %r1, %r4;
	mov.u32 	%r6, %ctaid.y;
	mad.lo.s32 	%r47, %r6, %r2, %r3;
	shl.b32 	%r48, %r5, 1;
	mov.u32 	%r90, sdata_u16;
	add.s32 	%r8, %r90, %r48;
	mov.b16 	%rs13, 0;
	st.shared.u16 	[%r8], %rs13;
	cvt.u64.u32 	%rd1, %r46;
	setp.le.u64 	%p1, %rd6, %rd1;
	cvt.u64.u32 	%rd9, %r47;
	setp.le.u64 	%p2, %rd7, %rd9;
	or.pred  	%p3, %p1, %p2;
	@%p3 bra 	$L__BB48_21;
	mul.lo.s32 	%r50, %r1, %r2;
	shl.b32 	%r51, %r50, 1;
	add.s32 	%r9, %r90, %r51;
	cvt.u32.u64 	%r53, %rd1;
	cvta.to.global.u64 	%rd10, %rd4;
	cvta.to.global.u64 	%rd11, %rd5;
	cvt.u32.u64 	%r54, %rd6;
	mad.lo.s32 	%r55, %r47, %r54, %r53;
	mul.wide.u32 	%rd12, %r55, 2;
	add.s64 	%rd13, %rd10, %rd12;
	ld.global.u16 	%rs14, [%rd13];
	st.shared.u16 	[%r8], %rs14;
	mul.wide.u32 	%rd14, %r55, 8;
	add.s64 	%rd15, %rd11, %rd14;
	ld.global.u64 	%rd16, [%rd15];
	shl.b32 	%r56, %r5, 3;
	add.s32 	%r57, %r9, %r56;
	st.shared.u64 	[%r57], %rd16;
	bar.sync 	0;
	setp.ne.s32 	%p4, %r3, 0;
	@%p4 bra 	$L__BB48_21;
	setp.lt.u32 	%p5, %r2, 2;
	shl.b32 	%r58, %r4, 1;
	add.s32 	%r10, %r90, %r58;
	shl.b32 	%r60, %r4, 3;
	add.s32 	%r11, %r9, %r60;
	@%p5 bra 	$L__BB48_20;
	add.s32 	%r12, %r2, -1;
	add.s32 	%r62, %r2, -2;
	and.b32  	%r13, %r12, 3;
	setp.lt.u32 	%p6, %r62, 3;
	mov.b32 	%r93, 1;
	@%p6 bra 	$L__BB48_15;
	and.b32  	%r65, %r12, -4;
	neg.s32 	%r92, %r65;
	shl.b32 	%r66, %r2, 1;
	add.s32 	%r67, %r66, 8;
	mad.lo.s32 	%r15, %r1, %r67, %r60;
	shl.b32 	%r16, %r1, 5;
	shl.b32 	%r17, %r1, 1;
	shl.b32 	%r18, %r1, 3;
	shl.b32 	%r19, %r1, 2;
	mul.lo.s32 	%r20, %r1, 6;
	add.s32 	%r69, %r66, 16;
	mad.lo.s32 	%r21, %r1, %r69, %r60;
	add.s32 	%r70, %r66, 24;
	mad.lo.s32 	%r22, %r1, %r70, %r60;
	add.s32 	%r71, %r66, 32;
	mad.lo.s32 	%r23, %r1, %r71, %r60;
	mov.b32 	%r91, 0;
	mov.u32 	%r89, %r10;
$L__BB48_5:
	ld.shared.u16 	%rs18, [%r10];
	add.s32 	%r72, %r89, %r17;
	ld.shared.u16 	%rs2, [%r72];
	setp.lt.u16 	%p7, %rs2, %rs18;
	@%p7 bra 	$L__BB48_7;
	st.shared.u16 	[%r10], %rs2;
	add.s32 	%r73, %r90, %r15;
	ld.shared.u64 	%rd17, [%r73];
	st.shared.u64 	[%r11], %rd17;
	ld.shared.u16 	%rs18, [%r10];
$L__BB48_7:
	add.s32 	%r74, %r89, %r19;
	ld.shared.u16 	%rs5, [%r74];
	setp.lt.u16 	%p8, %rs5, %rs18;
	@%p8 bra 	$L__BB48_9;
	st.shared.u16 	[%r10], %rs5;
	add.s32 	%r75, %r90, %r21;
	ld.shared.u64 	%rd18, [%r75];
	st.shared.u64 	[%r11], %rd18;
	ld.shared.u16 	%rs18, [%r10];
$L__BB48_9:
	add.s32 	%r76, %r89, %r20;
	ld.shared.u16 	%rs8, [%r76];
	setp.lt.u16 	%p9, %rs8, %rs18;
	@%p9 bra 	$L__BB48_11;
	st.shared.u16 	[%r10], %rs8;
	add.s32 	%r77, %r90, %r22;
	ld.shared.u64 	%rd19, [%r77];
	st.shared.u64 	[%r11], %rd19;
	ld.shared.u16 	%rs18, [%r10];
$L__BB48_11:
	add.s32 	%r89, %r89, %r18;
	ld.shared.u16 	%rs11, [%r89];
	setp.lt.u16 	%p10, %rs11, %rs18;
	@%p10 bra 	$L__BB48_13;
	st.shared.u16 	[%r10], %rs11;
	add.s32 	%r78, %r90, %r23;
	ld.shared.u64 	%rd20, [%r78];
	st.shared.u64 	[%r11], %rd20;
$L__BB48_13:
	add.s32 	%r92, %r92, 4;
	add.s32 	%r91, %r91, 4;
	add.s32 	%r90, %r90, %r16;
	setp.ne.s32 	%p11, %r92, 0;
	@%p11 bra 	$L__BB48_5;
	add.s32 	%r93, %r91, 1;
$L__BB48_15:
	setp.eq.s32 	%p12, %r13, 0;
	@%p12 bra 	$L__BB48_20;
	shl.b32 	%r79, %r93, 3;
	shl.b32 	%r80, %r2, 1;
	add.s32 	%r81, %r79, %r80;
	mad.lo.s32 	%r83, %r1, %r81, %r60;
	mov.u32 	%r84, sdata_u16;
	add.s32 	%r96, %r84, %r83;
	shl.b32 	%r35, %r1, 3;
	mul.lo.s32 	%r85, %r1, %r93;
	shl.b32 	%r86, %r85, 1;
	shl.b32 	%r87, %r4, 1;
	add.s32 	%r88, %r86, %r87;
	add.s32 	%r95, %r84, %r88;
	shl.b32 	%r37, %r1, 1;
	neg.s32 	%r94, %r13;
$L__BB48_17:
	.pragma "nounroll";
	ld.shared.u16 	%rs15, [%r10];
	ld.shared.u16 	%rs12, [%r95];
	setp.lt.u16 	%p13, %rs12, %rs15;
	@%p13 bra 	$L__BB48_19;
	st.shared.u16 	[%r10], %rs12;
	ld.shared.u64 	%rd21, [%r96];
	st.shared.u64 	[%r11], %rd21;
$L__BB48_19:
	add.s32 	%r96, %r96, %r35;
	add.s32 	%r95, %r95, %r37;
	add.s32 	%r94, %r94, 1;
	setp.ne.s32 	%p14, %r94, 0;
	@%p14 bra 	$L__BB48_17;
$L__BB48_20:
	ld.shared.u64 	%rd22, [%r11];
	cvt.u64.u32 	%rd23, %r6;
	mad.lo.s64 	%rd24, %rd6, %rd23, %rd1;
	cvta.to.global.u64 	%rd25, %rd3;
	shl.b64 	%rd26, %rd24, 3;
	add.s64 	%rd27, %rd25, %rd26;
	st.global.u64 	[%rd27], %rd22;
	ld.shared.u16 	%rs16, [%r10];
	cvta.to.global.u64 	%rd28, %rd2;
	shl.b64 	%rd29, %rd24, 1;
	add.s64 	%rd30, %rd28, %rd29;
	st.global.u16 	[%rd30], %rs16;
$L__BB48_21:
	ret;

}
	// .globl	contiguous_reduce_u32
.visible .entry contiguous_reduce_u32(
	.param .u64 .ptr .align 1 contiguous_reduce_u32_param_0,
	.param .u64 .ptr .align 1 contiguous_reduce_u32_param_1,
	.param .u64 .ptr .align 1 contiguous_reduce_u32_param_2,
	.param .u64 contiguous_reduce_u32_param_3
)
{
	.reg .pred 	%p<16>;
	.reg .b32 	%r<59>;
	.reg .b64 	%rd<28>;

	ld.param.u64 	%rd4, [contiguous_reduce_u32_param_0];
	ld.param.u64 	%rd5, [contiguous_reduce_u32_param_1];
	ld.param.u64 	%rd7, [contiguous_reduce_u32_param_2];
	ld.param.u64 	%rd6, [contiguous_reduce_u32_param_3];
	cvta.to.global.u64 	%rd1, %rd7;
	mov.u32 	%r58, %ntid.x;
	shl.b32 	%r12, %r58, 2;
	mov.u32 	%r13, sdata_u32;
	add.s32 	%r2, %r13, %r12;
	mov.u32 	%r3, %tid.x;
	mov.u32 	%r4, %ctaid.x;
	mul.lo.s32 	%r14, %r4, %r58;
	shl.b32 	%r15, %r14, 1;
	add.s32 	%r16, %r15, %r3;
	cvt.u64.u32 	%rd2, %r16;
	shl.b32 	%r17, %r3, 3;
	add.s32 	%r5, %r2, %r17;
	st.shared.u64 	[%r5], %rd2;
	shl.b32 	%r18, %r3, 2;
	add.s32 	%r6, %r13, %r18;
	mov.b32 	%r19, 0;
	st.shared.u32 	[%r6], %r19;
	add.s32 	%r20, %r16, %r58;
	cvt.u64.u32 	%rd3, %r20;
	setp.le.u64 	%p1, %rd6, %rd3;
	@%p1 bra 	$L__BB49_4;
	shl.b64 	%rd10, %rd2, 2;
	add.s64 	%rd11, %rd1, %rd10;
	ld.global.u32 	%r7, [%rd11];
	shl.b64 	%rd12, %rd3, 2;
	add.s64 	%rd13, %rd1, %rd12;
	ld.global.u32 	%r8, [%rd13];
	setp.lt.u32 	%p3, %r8, %r7;
	@%p3 bra 	$L__BB49_3;
	st.shared.u32 	[%r6], %r8;
	st.shared.u64 	[%r5], %rd3;
	bra.uni 	$L__BB49_6;
$L__BB49_3:
	st.shared.u32 	[%r6], %r7;
	bra.uni 	$L__BB49_6;
$L__BB49_4:
	setp.le.u64 	%p2, %rd6, %rd2;
	@%p2 bra 	$L__BB49_6;
	shl.b64 	%rd8, %rd2, 2;
	add.s64 	%rd9, %rd1, %rd8;
	ld.global.u32 	%r21, [%rd9];
	st.shared.u32 	[%r6], %r21;
$L__BB49_6:
	bar.sync 	0;
	setp.lt.u32 	%p4, %r58, 66;
	@%p4 bra 	$L__BB49_11;
$L__BB49_7:
	mov.u32 	%r9, %r58;
	shr.u32 	%r58, %r9, 1;
	setp.ge.u32 	%p5, %r3, %r58;
	@%p5 bra 	$L__BB49_10;
	ld.shared.u32 	%r22, [%r6];
	shl.b32 	%r23, %r58, 2;
	add.s32 	%r24, %r6, %r23;
	ld.shared.u32 	%r11, [%r24];
	setp.lt.u32 	%p6, %r11, %r22;
	@%p6 bra 	$L__BB49_10;
	st.shared.u32 	[%r6], %r11;
	shl.b32 	%r25, %r58, 3;
	add.s32 	%r26, %r5, %r25;
	ld.shared.u64 	%rd14, [%r26];
	st.shared.u64 	[%r5], %rd14;
$L__BB49_10:
	bar.sync 	0;
	setp.gt.u32 	%p7, %r9, 131;
	@%p7 bra 	$L__BB49_7;
$L__BB49_11:
	setp.gt.u32 	%p8, %r3, 31;
	@%p8 bra 	$L__BB49_26;
	ld.volatile.shared.u32 	%r27, [%r6];
	ld.volatile.shared.u32 	%r28, [%r6+128];
	max.u32 	%r29, %r27, %r28;
	ld.volatile.shared.u32 	%r30, [%r6+128];
	setp.ne.s32 	%p9, %r29, %r30;
	@%p9 bra 	$L__BB49_14;
	ld.volatile.shared.u64 	%rd15, [%r5+256];
	st.volatile.shared.u64 	[%r5], %rd15;
	ld.volatile.shared.u32 	%r31, [%r6+128];
	st.volatile.shared.u32 	[%r6], %r31;
$L__BB49_14:
	ld.volatile.shared.u32 	%r32, [%r6];
	ld.volatile.shared.u32 	%r33, [%r6+64];
	max.u32 	%r34, %r32, %r33;
	ld.volatile.shared.u32 	%r35, [%r6+64];
	setp.ne.s32 	%p10, %r34, %r35;
	@%p10 bra 	$L__BB49_16;
	ld.volatile.shared.u64 	%rd16, [%r5+128];
	st.volatile.shared.u64 	[%r5], %rd16;
	ld.volatile.shared.u32 	%r36, [%r6+64];
	st.volatile.shared.u32 	[%r6], %r36;
$L__BB49_16:
	ld.volatile.shared.u32 	%r37, [%r6];
	ld.volatile.shared.u32 	%r38, [%r6+32];
	max.u32 	%r39, %r37, %r38;
	ld.volatile.shared.u32 	%r40, [%r6+32];
	setp.ne.s32 	%p11, %r39, %r40;
	@%p11 bra 	$L__BB49_18;
	ld.volatile.shared.u64 	%rd17, [%r5+64];
	st.volatile.shared.u64 	[%r5], %rd17;
	ld.volatile.shared.u32 	%r41, [%r6+32];
	st.volatile.shared.u32 	[%r6], %r41;
$L__BB49_18:
	ld.volatile.shared.u32 	%r42, [%r6];
	ld.volatile.shared.u32 	%r43, [%r6+16];
	max.u32 	%r44, %r42, %r43;
	ld.volatile.shared.u32 	%r45, [%r6+16];
	setp.ne.s32 	%p12, %r44, %r45;
	@%p12 bra 	$L__BB49_20;
	ld.volatile.shared.u64 	%rd18, [%r5+32];
	st.volatile.shared.u64 	[%r5], %rd18;
	ld.volatile.shared.u32 	%r46, [%r6+16];
	st.volatile.shared.u32 	[%r6], %r46;
$L__BB49_20:
	ld.volatile.shared.u32 	%r47, [%r6];
	ld.volatile.shared.u32 	%r48, [%r6+8];
	max.u32 	%r49, %r47, %r48;
	ld.volatile.shared.u32 	%r50, [%r6+8];
	setp.ne.s32 	%p13, %r49, %r50;
	@%p13 bra 	$L__BB49_22;
	ld.volatile.shared.u64 	%rd19, [%r5+16];
	st.volatile.shared.u64 	[%r5], %rd19;
	ld.volatile.shared.u32 	%r51, [%r6+8];
	st.volatile.shared.u32 	[%r6], %r51;
$L__BB49_22:
	ld.volatile.shared.u32 	%r52, [%r6];
	ld.volatile.shared.u32 	%r53, [%r6+4];
	max.u32 	%r54, %r52, %r53;
	ld.volatile.shared.u32 	%r55, [%r6+4];
	setp.ne.s32 	%p14, %r54, %r55;
	@%p14 bra 	$L__BB49_24;
	ld.volatile.shared.u64 	%rd20, [%r5+8];
	st.volatile.shared.u64 	[%r5], %rd20;
	ld.volatile.shared.u32 	%r56, [%r6+4];
	st.volatile.shared.u32 	[%r6], %r56;
$L__BB49_24:
	setp.ne.s32 	%p15, %r3, 0;
	@%p15 bra 	$L__BB49_26;
	ld.shared.u32 	%r57, [sdata_u32];
	cvta.to.global.u64 	%rd21, %rd4;
	mul.wide.u32 	%rd22, %r4, 4;
	add.s64 	%rd23, %rd21, %rd22;
	st.global.u32 	[%rd23], %r57;
	ld.shared.u64 	%rd24, [%r2];
	cvta.to.global.u64 	%rd25, %rd5;
	mul.wide.u32 	%rd26, %r4, 8;
	add.s64 	%rd27, %rd25, %rd26;
	st.global.u64 	[%rd27], %rd24;
$L__BB49_26:
	ret;

}
	// .globl	contiguous_reduce2_u32
.visible .entry contiguous_reduce2_u32(
	.param .u64 .ptr .align 1 contiguous_reduce2_u32_param_0,
	.param .u64 .ptr .align 1 contiguous_reduce2_u32_param_1,
	.param .u64 .ptr .align 1 contiguous_reduce2_u32_param_2,
	.param .u64 .ptr .align 1 contiguous_reduce2_u32_param_3,
	.param .u64 contiguous_reduce2_u32_param_4
)
{
	.reg .pred 	%p<16>;
	.reg .b32 	%r<59>;
	.reg .b64 	%rd<40>;

	ld.param.u64 	%rd5, [contiguous_reduce2_u32_param_0];
	ld.param.u64 	%rd6, [contiguous_reduce2_u32_param_1];
	ld.param.u64 	%rd8, [contiguous_reduce2_u32_param_2];
	ld.param.u64 	%rd9, [contiguous_reduce2_u32_param_3];
	ld.param.u64 	%rd7, [contiguous_reduce2_u32_param_4];
	cvta.to.global.u64 	%rd1, %rd9;
	cvta.to.global.u64 	%rd2, %rd8;
	mov.u32 	%r58, %ntid.x;
	shl.b32 	%r13, %r58, 2;
	mov.u32 	%r14, sdata_u32;
	add.s32 	%r2, %r14, %r13;
	mov.u32 	%r3, %tid.x;
	mov.u32 	%r4, %ctaid.x;
	mul.lo.s32 	%r15, %r4, %r58;
	shl.b32 	%r16, %r15, 1;
	add.s32 	%r5, %r16, %r3;
	shl.b32 	%r17, %r3, 3;
	add.s32 	%r6, %r2, %r17;
	mov.b64 	%rd10, -9223372036854775808;
	st.shared.u64 	[%r6], %rd10;
	shl.b32 	%r18, %r3, 2;
	add.s32 	%r7, %r14, %r18;
	mov.b32 	%r19, 0;
	st.shared.u32 	[%r7], %r19;
	add.s32 	%r20, %r5, %r58;
	cvt.u64.u32 	%rd3, %r20;
	setp.le.u64 	%p1, %rd7, %rd3;
	@%p1 bra 	$L__BB50_4;
	mul.wide.u32 	%rd16, %r5, 4;
	add.s64 	%rd17, %rd2, %rd16;
	ld.global.u32 	%r8, [%rd17];
	shl.b64 	%rd18, %rd3, 2;
	add.s64 	%rd19, %rd2, %rd18;
	ld.global.u32 	%r9, [%rd19];
	setp.lt.u32 	%p3, %r9, %r8;
	@%p3 bra 	$L__BB50_3;
	st.shared.u32 	[%r7], %r9;
	shl.b64 	%rd20, %rd3, 3;
	add.s64 	%rd21, %rd1, %rd20;
	ld.global.u64 	%rd22, [%rd21];
	st.shared.u64 	[%r6], %rd22;
	bra.uni 	$L__BB50_6;
$L__BB50_3:
	st.shared.u32 	[%r7], %r8;
	mul.wide.u32 	%rd23, %r5, 8;
	add.s64 	%rd24, %rd1, %rd23;
	ld.global.u64 	%rd25, [%rd24];
	st.shared.u64 	[%r6], %rd25;
	bra.uni 	$L__BB50_6;
$L__BB50_4:
	cvt.u64.u32 	%rd4, %r5;
	setp.le.u64 	%p2, %rd7, %rd4;
	@%p2 bra 	$L__BB50_6;
	shl.b64 	%rd11, %rd4, 2;
	add.s64 	%rd12, %rd2, %rd11;
	ld.global.u32 	%r21, [%rd12];
	st.shared.u32 	[%r7], %r21;
	shl.b64 	%rd13, %rd4, 3;
	add.s64 	%rd14, %rd1, %rd13;
	ld.global.u64 	%rd15, [%rd14];
	st.shared.u64 	[%r6], %rd15;
$L__BB50_6:
	bar.sync 	0;
	setp.lt.u32 	%p4, %r58, 66;
	@%p4 bra 	$L__BB50_11;
$L__BB50_7:
	mov.u32 	%r10, %r58;
	shr.u32 	%r58, %r10, 1;
	setp.ge.u32 	%p5, %r3, %r58;
	@%p5 bra 	$L__BB50_10;
	ld.shared.u32 	%r22, [%r7];
	shl.b32 	%r23, %r58, 2;
	add.s32 	%r24, %r7, %r23;
	ld.shared.u32 	%r12, [%r24];
	setp.lt.u32 	%p6, %r12, %r22;
	@%p6 bra 	$L__BB50_10;
	st.shared.u32 	[%r7], %r12;
	shl.b32 	%r25, %r58, 3;
	add.s32 	%r26, %r6, %r25;
	ld.shared.u64 	%rd26, [%r26];
	st.shared.u64 	[%r6], %rd26;
$L__BB50_10:
	bar.sync 	0;
	setp.gt.u32 	%p7, %r10, 131;
	@%p7 bra 	$L__BB50_7;
$L__BB50_11:
	setp.gt.u32 	%p8, %r3, 31;
	@%p8 bra 	$L__BB50_26;
	ld.volatile.shared.u32 	%r27, [%r7];
	ld.volatile.shared.u32 	%r28, [%r7+128];
	max.u32 	%r29, %r27, %r28;
	ld.volatile.shared.u32 	%r30, [%r7+128];
	setp.ne.s32 	%p9, %r29, %r30;
	@%p9 bra 	$L__BB50_14;
	ld.volatile.shared.u64 	%rd27, [%r6+256];
	st.volatile.shared.u64 	[%r6], %rd27;
	ld.volatile.shared.u32 	%r31, [%r7+128];
	st.volatile.shared.u32 	[%r7], %r31;
$L__BB50_14:
	ld.volatile.shared.u32 	%r32, [%r7];
	ld.volatile.shared.u32 	%r33, [%r7+64];
	max.u32 	%r34, %r32, %r33;
	ld.volatile.shared.u32 	%r35, [%r7+64];
	setp.ne.s32 	%p10, %r34, %r35;
	@%p10 bra 	$L__BB50_16;
	ld.volatile.shared.u64 	%rd28, [%r6+128];
	st.volatile.shared.u64 	[%r6], %rd28;
	ld.volatile.shared.u32 	%r36, [%r7+64];
	st.volatile.shared.u32 	[%r7], %r36;
$L__BB50_16:
	ld.volatile.shared.u32 	%r37, [%r7];
	ld.volatile.shared.u32 	%r38, [%r7+32];
	max.u32 	%r39, %r37, %r38;
	ld.volatile.shared.u32 	%r40, [%r7+32];
	setp.ne.s32 	%p11, %r39, %r40;
	@%p11 bra 	$L__BB50_18;
	ld.volatile.shared.u64 	%rd29, [%r6+64];
	st.volatile.shared.u64 	[%r6], %rd29;
	ld.volatile.shared.u32 	%r41, [%r7+32];
	st.volatile.shared.u32 	[%r7], %r41;
$L__BB50_18:
	ld.volatile.shared.u32 	%r42, [%r7];
	ld.volatile.shared.u32 	%r43, [%r7+16];
	max.u32 	%r44, %r42, %r43;
	ld.volatile.shared.u32 	%r45, [%r7+16];
	setp.ne.s32 	%p12, %r44, %r45;
	@%p12 bra 	$L__BB50_20;
	ld.volatile.shared.u64 	%rd30, [%r6+32];
	st.volatile.shared.u64 	[%r6], %rd30;
	ld.volatile.shared.u32 	%r46, [%r7+16];
	st.volatile.shared.u32 	[%r7], %r46;
$L__BB50_20:
	ld.volatile.shared.u32 	%r47, [%r7];
	ld.volatile.shared.u32 	%r48, [%r7+8];
	max.u32 	%r49, %r47, %r48;
	ld.volatile.shared.u32 	%r50, [%r7+8];
	setp.ne.s32 	%p13, %r49, %r50;
	@%p13 bra 	$L__BB50_22;
	ld.volatile.shared.u64 	%rd31, [%r6+16];
	st.volatile.shared.u64 	[%r6], %rd31;
	ld.volatile.shared.u32 	%r51, [%r7+8];
	st.volatile.shared.u32 	[%r7], %r51;
$L__BB50_22:
	ld.volatile.shared.u32 	%r52, [%r7];
	ld.volatile.shared.u32 	%r53, [%r7+4];
	max.u32 	%r54, %r52, %r53;
	ld.volatile.shared.u32 	%r55, [%r7+4];
	setp.ne.s32 	%p14, %r54, %r55;
	@%p14 bra 	$L__BB50_24;
	ld.volatile.shared.u64 	%rd32, [%r6+8];
	st.volatile.shared.u64 	[%r6], %rd32;
	ld.volatile.shared.u32 	%r56, [%r7+4];
	st.volatile.shared.u32 	[%r7], %r56;
$L__BB50_24:
	setp.ne.s32 	%p15, %r3, 0;
	@%p15 bra 	$L__BB50_26;
	ld.shared.u32 	%r57, [sdata_u32];
	cvta.to.global.u64 	%rd33, %rd5;
	mul.wide.u32 	%rd34, %r4, 4;
	add.s64 	%rd35, %rd33, %rd34;
	st.global.u32 	[%rd35], %r57;
	ld.shared.u64 	%rd36, [%r2];
	cvta.to.global.u64 	%rd37, %rd6;
	mul.wide.u32 	%rd38, %r4, 8;
	add.s64 	%rd39, %rd37, %rd38;
	st.global.u64 	[%rd39], %rd36;
$L__BB50_26:
	ret;

}
	// .globl	uncontiguous_reduce_u32
.visible .entry uncontiguous_reduce_u32(
	.param .u64 .ptr .align 1 uncontiguous_reduce_u32_param_0,
	.param .u64 .ptr .align 1 uncontiguous_reduce_u32_param_1,
	.param .u64 .ptr .align 1 uncontiguous_reduce_u32_param_2,
	.param .u64 .ptr .align 1 uncontiguous_reduce_u32_param_3,
	.param .u64 .ptr .align 1 uncontiguous_reduce_u32_param_4,
	.param .u64 uncontiguous_reduce_u32_param_5,
	.param .u64 uncontiguous_reduce_u32_param_6
)
{
	.reg .pred 	%p<60>;
	.reg .b32 	%r<257>;
	.reg .b64 	%rd<573>;

	ld.param.u64 	%rd261, [uncontiguous_reduce_u32_param_2];
	ld.param.u64 	%rd264, [uncontiguous_reduce_u32_param_3];
	ld.param.u64 	%rd265, [uncontiguous_reduce_u32_param_4];
	ld.param.u64 	%rd262, [uncontiguous_reduce_u32_param_5];
	ld.param.u64 	%rd263, [uncontiguous_reduce_u32_param_6];
	cvta.to.global.u64 	%rd1, %rd265;
	cvta.to.global.u64 	%rd2, %rd264;
	cvta.to.global.u64 	%rd3, %rd261;
	mov.u32 	%r256, %ntid.x;
	shl.b32 	%r54, %r256, 2;
	mov.u32 	%r55, sdata_u32;
	add.s32 	%r2, %r55, %r54;
	mov.u32 	%r3, %tid.x;
	mov.u32 	%r4, %ctaid.x;
	mul.lo.s32 	%r56, %r4, %r256;
	shl.b32 	%r57, %r56, 1;
	add.s32 	%r58, %r57, %r3;
	shl.b32 	%r59, %r3, 2;
	add.s32 	%r5, %r55, %r59;
	mov.b32 	%r60, 0;
	st.shared.u32 	[%r5], %r60;
	cvt.u64.u32 	%rd513, %r58;
	shl.b32 	%r61, %r3, 3;
	add.s32 	%r6, %r2, %r61;
	st.shared.u64 	[%r6], %rd513;
	add.s32 	%r62, %r58, %r256;
	cvt.u64.u32 	%rd5, %r62;
	setp.le.u64 	%p1, %rd263, %rd5;
	@%p1 bra 	$L__BB51_56;
	cvt.u32.u64 	%r7, %rd262;
	add.s32 	%r250, %r7, -1;
	setp.lt.s32 	%p27, %r250, 0;
	mov.b64 	%rd530, 0;
	mov.u64 	%rd531, %rd530;
	@%p27 bra 	$L__BB51_53;
	setp.lt.u32 	%p28, %r250, 3;
	mov.b64 	%rd531, 0;
	mov.u64 	%rd530, %rd531;
	mov.u64 	%rd526, %rd5;
	@%p28 bra 	$L__BB51_30;
	add.s32 	%r248, %r7, -2;
	and.b32  	%r139, %r7, -4;
	neg.s32 	%r247, %r139;
	mov.b64 	%rd531, 0;
	mov.u64 	%rd526, %rd5;
$L__BB51_4:
	.pragma "nounroll";
	add.s32 	%r13, %r248, 1;
	mul.wide.u32 	%rd397, %r13, 8;
	add.s64 	%rd398, %rd2, %rd397;
	ld.global.u64 	%rd10, [%rd398];
	or.b64  	%rd399, %rd513, %rd10;
	and.b64  	%rd400, %rd399, -4294967296;
	setp.ne.s64 	%p29, %rd400, 0;
	@%p29 bra 	$L__BB51_6;
	cvt.u32.u64 	%r140, %rd10;
	cvt.u32.u64 	%r141, %rd513;
	div.u32 	%r142, %r141, %r140;
	mul.lo.s32 	%r143, %r142, %r140;
	sub.s32 	%r144, %r141, %r143;
	cvt.u64.u32 	%rd492, %r142;
	cvt.u64.u32 	%rd493, %r144;
	bra.uni 	$L__BB51_7;
$L__BB51_6:
	div.s64 	%rd492, %rd513, %rd10;
	mul.lo.s64 	%rd401, %rd492, %rd10;
	sub.s64 	%rd493, %rd513, %rd401;
$L__BB51_7:
	mul.wide.u32 	%rd402, %r13, 8;
	add.s64 	%rd403, %rd1, %rd402;
	ld.global.u64 	%rd17, [%rd403];
	mad.lo.s64 	%rd18, %rd17, %rd493, %rd530;
	or.b64  	%rd404, %rd526, %rd10;
	and.b64  	%rd405, %rd404, -4294967296;
	setp.ne.s64 	%p30, %rd405, 0;
	@%p30 bra 	$L__BB51_9;
	cvt.u32.u64 	%r145, %rd10;
	cvt.u32.u64 	%r146, %rd526;
	div.u32 	%r147, %r146, %r145;
	mul.lo.s32 	%r148, %r147, %r145;
	sub.s32 	%r149, %r146, %r148;
	cvt.u64.u32 	%rd494, %r147;
	cvt.u64.u32 	%rd495, %r149;
	bra.uni 	$L__BB51_10;
$L__BB51_9:
	div.s64 	%rd494, %rd526, %rd10;
	mul.lo.s64 	%rd406, %rd494, %rd10;
	sub.s64 	%rd495, %rd526, %rd406;
$L__BB51_10:
	mad.lo.s64 	%rd25, %rd495, %rd17, %rd531;
	mul.wide.u32 	%rd407, %r248, 8;
	add.s64 	%rd408, %rd2, %rd407;
	ld.global.u64 	%rd26, [%rd408];
	or.b64  	%rd409, %rd492, %rd26;
	and.b64  	%rd410, %rd409, -4294967296;
	setp.ne.s64 	%p31, %rd410, 0;
	@%p31 bra 	$L__BB51_12;
	cvt.u32.u64 	%r150, %rd26;
	cvt.u32.u64 	%r151, %rd492;
	div.u32 	%r152, %r151, %r150;
	mul.lo.s32 	%r153, %r152, %r150;
	sub.s32 	%r154, %r151, %r153;
	cvt.u64.u32 	%rd496, %r152;
	cvt.u64.u32 	%rd497, %r154;
	bra.uni 	$L__BB51_13;
$L__BB51_12:
	div.s64 	%rd496, %rd492, %rd26;
	mul.lo.s64 	%rd411, %rd496, %rd26;
	sub.s64 	%rd497, %rd492, %rd411;
$L__BB51_13:
	mul.wide.u32 	%rd412, %r248, 8;
	add.s64 	%rd413, %rd1, %rd412;
	ld.global.u64 	%rd33, [%rd413];
	mad.lo.s64 	%rd34, %rd33, %rd497, %rd18;
	or.b64  	%rd414, %rd494, %rd26;
	and.b64  	%rd415, %rd414, -4294967296;
	setp.ne.s64 	%p32, %rd415, 0;
	@%p32 bra 	$L__BB51_15;
	cvt.u32.u64 	%r155, %rd26;
	cvt.u32.u64 	%r156, %rd494;
	div.u32 	%r157, %r156, %r155;
	mul.lo.s32 	%r158, %r157, %r155;
	sub.s32 	%r159, %r156, %r158;
	cvt.u64.u32 	%rd498, %r157;
	cvt.u64.u32 	%rd499, %r159;
	bra.uni 	$L__BB51_16;
$L__BB51_15:
	div.s64 	%rd498, %rd494, %rd26;
	mul.lo.s64 	%rd416, %rd498, %rd26;
	sub.s64 	%rd499, %rd494, %rd416;
$L__BB51_16:
	mad.lo.s64 	%rd41, %rd499, %rd33, %rd25;
	add.s32 	%r14, %r248, -1;
	mul.wide.u32 	%rd417, %r14, 8;
	add.s64 	%rd418, %rd2, %rd417;
	ld.global.u64 	%rd42, [%rd418];
	or.b64  	%rd419, %rd496, %rd42;
	and.b64  	%rd420, %rd419, -4294967296;
	setp.ne.s64 	%p33, %rd420, 0;
	@%p33 bra 	$L__BB51_18;
	cvt.u32.u64 	%r160, %rd42;
	cvt.u32.u64 	%r161, %rd496;
	div.u32 	%r162, %r161, %r160;
	mul.lo.s32 	%r163, %r162, %r160;
	sub.s32 	%r164, %r161, %r163;
	cvt.u64.u32 	%rd500, %r162;
	cvt.u64.u32 	%rd501, %r164;
	bra.uni 	$L__BB51_19;
$L__BB51_18:
	div.s64 	%rd500, %rd496, %rd42;
	mul.lo.s64 	%rd421, %rd500, %rd42;
	sub.s64 	%rd501, %rd496, %rd421;
$L__BB51_19:
	mul.wide.u32 	%rd422, %r14, 8;
	add.s64 	%rd423, %rd1, %rd422;
	ld.global.u64 	%rd49, [%rd423];
	mad.lo.s64 	%rd50, %rd49, %rd501, %rd34;
	or.b64  	%rd424, %rd498, %rd42;
	and.b64  	%rd425, %rd424, -4294967296;
	setp.ne.s64 	%p34, %rd425, 0;
	@%p34 bra 	$L__BB51_21;
	cvt.u32.u64 	%r165, %rd42;
	cvt.u32.u64 	%r166, %rd498;
	div.u32 	%r167, %r166, %r165;
	mul.lo.s32 	%r168, %r167, %r165;
	sub.s32 	%r169, %r166, %r168;
	cvt.u64.u32 	%rd502, %r167;
	cvt.u64.u32 	%rd503, %r169;
	bra.uni 	$L__BB51_22;
$L__BB51_21:
	div.s64 	%rd502, %rd498, %rd42;
	mul.lo.s64 	%rd426, %rd502, %rd42;
	sub.s64 	%rd503, %rd498, %rd426;
$L__BB51_22:
	mad.lo.s64 	%rd57, %rd503, %rd49, %rd41;
	add.s32 	%r170, %r248, -2;
	mul.wide.u32 	%rd427, %r170, 8;
	add.s64 	%rd428, %rd2, %rd427;
	ld.global.u64 	%rd58, [%rd428];
	or.b64  	%rd429, %rd500, %rd58;
	and.b64  	%rd430, %rd429, -4294967296;
	setp.ne.s64 	%p35, %rd430, 0;
	@%p35 bra 	$L__BB51_24;
	cvt.u32.u64 	%r171, %rd58;
	cvt.u32.u64 	%r172, %rd500;
	div.u32 	%r173, %r172, %r171;
	mul.lo.s32 	%r174, %r173, %r171;
	sub.s32 	%r175, %r172, %r174;
	cvt.u64.u32 	%rd513, %r173;
	cvt.u64.u32 	%rd505, %r175;
	bra.uni 	$L__BB51_25;
$L__BB51_24:
	div.s64 	%rd513, %rd500, %rd58;
	mul.lo.s64 	%rd431, %rd513, %rd58;
	sub.s64 	%rd505, %rd500, %rd431;
$L__BB51_25:
	mul.wide.u32 	%rd432, %r170, 8;
	add.s64 	%rd433, %rd1, %rd432;
	ld.global.u64 	%rd65, [%rd433];
	mad.lo.s64 	%rd530, %rd65, %rd505, %rd50;
	or.b64  	%rd434, %rd502, %rd58;
	and.b64  	%rd435, %rd434, -4294967296;
	setp.ne.s64 	%p36, %rd435, 0;
	@%p36 bra 	$L__BB51_27;
	cvt.u32.u64 	%r177, %rd58;
	cvt.u32.u64 	%r178, %rd502;
	div.u32 	%r179, %r178, %r177;
	mul.lo.s32 	%r180, %r179, %r177;
	sub.s32 	%r181, %r178, %r180;
	cvt.u64.u32 	%rd526, %r179;
	cvt.u64.u32 	%rd507, %r181;
	bra.uni 	$L__BB51_28;
$L__BB51_27:
	div.s64 	%rd526, %rd502, %rd58;
	mul.lo.s64 	%rd436, %rd526, %rd58;
	sub.s64 	%rd507, %rd502, %rd436;
$L__BB51_28:
	mad.lo.s64 	%rd531, %rd507, %rd65, %rd57;
	add.s32 	%r248, %r248, -4;
	add.s32 	%r247, %r247, 4;
	setp.ne.s32 	%p37, %r247, 0;
	@%p37 bra 	$L__BB51_4;
	add.s32 	%r250, %r248, 1;
$L__BB51_30:
	and.b32  	%r182, %r7, 3;
	setp.eq.s32 	%p38, %r182, 0;
	@%p38 bra 	$L__BB51_53;
	setp.eq.s32 	%p39, %r182, 1;
	@%p39 bra 	$L__BB51_45;
	mul.wide.u32 	%rd438, %r250, 8;
	add.s64 	%rd439, %rd2, %rd438;
	ld.global.u64 	%rd80, [%rd439];
	or.b64  	%rd440, %rd513, %rd80;
	and.b64  	%rd441, %rd440, -4294967296;
	setp.ne.s64 	%p40, %rd441, 0;
	@%p40 bra 	$L__BB51_34;
	cvt.u32.u64 	%r184, %rd80;
	cvt.u32.u64 	%r185, %rd513;
	div.u32 	%r186, %r185, %r184;
	mul.lo.s32 	%r187, %r186, %r184;
	sub.s32 	%r188, %r185, %r187;
	cvt.u64.u32 	%rd514, %r186;
	cvt.u64.u32 	%rd515, %r188;
	bra.uni 	$L__BB51_35;
$L__BB51_34:
	div.s64 	%rd514, %rd513, %rd80;
	mul.lo.s64 	%rd442, %rd514, %rd80;
	sub.s64 	%rd515, %rd513, %rd442;
$L__BB51_35:
	add.s64 	%rd444, %rd1, %rd438;
	ld.global.u64 	%rd87, [%rd444];
	mad.lo.s64 	%rd88, %rd87, %rd515, %rd530;
	or.b64  	%rd445, %rd526, %rd80;
	and.b64  	%rd446, %rd445, -4294967296;
	setp.ne.s64 	%p41, %rd446, 0;
	@%p41 bra 	$L__BB51_37;
	cvt.u32.u64 	%r189, %rd80;
	cvt.u32.u64 	%r190, %rd526;
	div.u32 	%r191, %r190, %r189;
	mul.lo.s32 	%r192, %r191, %r189;
	sub.s32 	%r193, %r190, %r192;
	cvt.u64.u32 	%rd516, %r191;
	cvt.u64.u32 	%rd517, %r193;
	bra.uni 	$L__BB51_38;
$L__BB51_37:
	div.s64 	%rd516, %rd526, %rd80;
	mul.lo.s64 	%rd447, %rd516, %rd80;
	sub.s64 	%rd517, %rd526, %rd447;
$L__BB51_38:
	mad.lo.s64 	%rd95, %rd517, %rd87, %rd531;
	add.s32 	%r19, %r250, -1;
	mul.wide.u32 	%rd448, %r19, 8;
	add.s64 	%rd449, %rd2, %rd448;
	ld.global.u64 	%rd96, [%rd449];
	or.b64  	%rd450, %rd514, %rd96;
	and.b64  	%rd451, %rd450, -4294967296;
	setp.ne.s64 	%p42, %rd451, 0;
	@%p42 bra 	$L__BB51_40;
	cvt.u32.u64 	%r194, %rd96;
	cvt.u32.u64 	%r195, %rd514;
	div.u32 	%r196, %r195, %r194;
	mul.lo.s32 	%r197, %r196, %r194;
	sub.s32 	%r198, %r195, %r197;
	cvt.u64.u32 	%rd513, %r196;
	cvt.u64.u32 	%rd519, %r198;
	bra.uni 	$L__BB51_41;
$L__BB51_40:
	div.s64 	%rd513, %rd514, %rd96;
	mul.lo.s64 	%rd452, %rd513, %rd96;
	sub.s64 	%rd519, %rd514, %rd452;
$L__BB51_41:
	add.s64 	%rd454, %rd1, %rd448;
	ld.global.u64 	%rd103, [%rd454];
	mad.lo.s64 	%rd530, %rd103, %rd519, %rd88;
	or.b64  	%rd455, %rd516, %rd96;
	and.b64  	%rd456, %rd455, -4294967296;
	setp.ne.s64 	%p43, %rd456, 0;
	@%p43 bra 	$L__BB51_43;
	cvt.u32.u64 	%r199, %rd96;
	cvt.u32.u64 	%r200, %rd516;
	div.u32 	%r201, %r200, %r199;
	mul.lo.s32 	%r202, %r201, %r199;
	sub.s32 	%r203, %r200, %r202;
	cvt.u64.u32 	%rd526, %r201;
	cvt.u64.u32 	%rd521, %r203;
	bra.uni 	$L__BB51_44;
$L__BB51_43:
	div.s64 	%rd526, %rd516, %rd96;
	mul.lo.s64 	%rd457, %rd526, %rd96;
	sub.s64 	%rd521, %rd516, %rd457;
$L__BB51_44:
	mad.lo.s64 	%rd531, %rd521, %rd103, %rd95;
	add.s32 	%r250, %r250, -2;
$L__BB51_45:
	and.b32  	%r204, %r7, 1;
	setp.eq.b32 	%p44, %r204, 1;
	not.pred 	%p45, %p44;
	@%p45 bra 	$L__BB51_53;
	mul.wide.u32 	%rd458, %r250, 8;
	add.s64 	%rd459, %rd2, %rd458;
	ld.global.u64 	%rd118, [%rd459];
	or.b64  	%rd460, %rd513, %rd118;
	and.b64  	%rd461, %rd460, -4294967296;
	setp.ne.s64 	%p46, %rd461, 0;
	@%p46 bra 	$L__BB51_48;
	cvt.u32.u64 	%r205, %rd118;
	cvt.u32.u64 	%r206, %rd513;
	rem.u32 	%r207, %r206, %r205;
	cvt.u64.u32 	%rd528, %r207;
	bra.uni 	$L__BB51_49;
$L__BB51_48:
	rem.s64 	%rd528, %rd513, %rd118;
$L__BB51_49:
	add.s64 	%rd463, %rd1, %rd458;
	ld.global.u64 	%rd122, [%rd463];
	mad.lo.s64 	%rd530, %rd122, %rd528, %rd530;
	or.b64  	%rd464, %rd526, %rd118;
	and.b64  	%rd465, %rd464, -4294967296;
	setp.ne.s64 	%p47, %rd465, 0;
	@%p47 bra 	$L__BB51_51;
	cvt.u32.u64 	%r208, %rd118;
	cvt.u32.u64 	%r209, %rd526;
	rem.u32 	%r210, %r209, %r208;
	cvt.u64.u32 	%rd529, %r210;
	bra.uni 	$L__BB51_52;
$L__BB51_51:
	rem.s64 	%rd529, %rd526, %rd118;
$L__BB51_52:
	mad.lo.s64 	%rd531, %rd529, %rd122, %rd531;
$L__BB51_53:
	ld.param.u64 	%rd487, [uncontiguous_reduce_u32_param_2];
	cvta.to.global.u64 	%rd466, %rd487;
	shl.b64 	%rd467, %rd530, 2;
	add.s64 	%rd468, %rd466, %rd467;
	ld.global.u32 	%r22, [%rd468];
	shl.b64 	%rd469, %rd531, 2;
	add.s64 	%rd470, %rd466, %rd469;
	ld.global.u32 	%r23, [%rd470];
	setp.lt.u32 	%p48, %r23, %r22;
	@%p48 bra 	$L__BB51_55;
	st.shared.u32 	[%r5], %r23;
	st.shared.u64 	[%r6], %rd5;
	bra.uni 	$L__BB51_116;
$L__BB51_55:
	st.shared.u32 	[%r5], %r22;
	bra.uni 	$L__BB51_116;
$L__BB51_56:
	setp.le.u64 	%p2, %rd263, %rd513;
	@%p2 bra 	$L__BB51_116;
	cvt.u32.u64 	%r24, %rd262;
	add.s32 	%r254, %r24, -1;
	setp.lt.s32 	%p3, %r254, 0;
	mov.b64 	%rd572, 0;
	@%p3 bra 	$L__BB51_115;
	and.b32  	%r26, %r24, 7;
	setp.lt.u32 	%p4, %r254, 7;
	mov.b64 	%rd572, 0;
	@%p4 bra 	$L__BB51_86;
	add.s32 	%r252, %r24, -4;
	and.b32  	%r63, %r24, -8;
	neg.s32 	%r251, %r63;
	mov.b64 	%rd572, 0;
$L__BB51_60:
	.pragma "nounroll";
	add.s32 	%r31, %r252, 3;
	mul.wide.u32 	%rd270, %r31, 8;
	add.s64 	%rd271, %rd2, %rd270;
	ld.global.u64 	%rd132, [%rd271];
	or.b64  	%rd272, %rd513, %rd132;
	and.b64  	%rd273, %rd272, -4294967296;
	setp.ne.s64 	%p5, %rd273, 0;
	@%p5 bra 	$L__BB51_62;
	cvt.u32.u64 	%r64, %rd132;
	cvt.u32.u64 	%r65, %rd513;
	div.u32 	%r66, %r65, %r64;
	mul.lo.s32 	%r67, %r66, %r64;
	sub.s32 	%r68, %r65, %r67;
	cvt.u64.u32 	%rd534, %r66;
	cvt.u64.u32 	%rd535, %r68;
	bra.uni 	$L__BB51_63;
$L__BB51_62:
	div.s64 	%rd534, %rd513, %rd132;
	mul.lo.s64 	%rd274, %rd534, %rd132;
	sub.s64 	%rd535, %rd513, %rd274;
$L__BB51_63:
	add.s64 	%rd276, %rd1, %rd270;
	ld.global.u64 	%rd277, [%rd276];
	mad.lo.s64 	%rd139, %rd277, %rd535, %rd572;
	add.s32 	%r32, %r252, 2;
	mul.wide.u32 	%rd278, %r32, 8;
	add.s64 	%rd279, %rd2, %rd278;
	ld.global.u64 	%rd140, [%rd279];
	or.b64  	%rd280, %rd534, %rd140;
	and.b64  	%rd281, %rd280, -4294967296;
	setp.ne.s64 	%p6, %rd281, 0;
	@%p6 bra 	$L__BB51_65;
	cvt.u32.u64 	%r69, %rd140;
	cvt.u32.u64 	%r70, %rd534;
	div.u32 	%r71, %r70, %r69;
	mul.lo.s32 	%r72, %r71, %r69;
	sub.s32 	%r73, %r70, %r72;
	cvt.u64.u32 	%rd536, %r71;
	cvt.u64.u32 	%rd537, %r73;
	bra.uni 	$L__BB51_66;
$L__BB51_65:
	div.s64 	%rd536, %rd534, %rd140;
	mul.lo.s64 	%rd282, %rd536, %rd140;
	sub.s64 	%rd537, %rd534, %rd282;
$L__BB51_66:
	add.s64 	%rd284, %rd1, %rd278;
	ld.global.u64 	%rd285, [%rd284];
	mad.lo.s64 	%rd147, %rd285, %rd537, %rd139;
	add.s32 	%r33, %r252, 1;
	mul.wide.u32 	%rd286, %r33, 8;
	add.s64 	%rd287, %rd2, %rd286;
	ld.global.u64 	%rd148, [%rd287];
	or.b64  	%rd288, %rd536, %rd148;
	and.b64  	%rd289, %rd288, -4294967296;
	setp.ne.s64 	%p7, %rd289, 0;
	@%p7 bra 	$L__BB51_68;
	cvt.u32.u64 	%r74, %rd148;
	cvt.u32.u64 	%r75, %rd536;
	div.u32 	%r76, %r75, %r74;
	mul.lo.s32 	%r77, %r76, %r74;
	sub.s32 	%r78, %r75, %r77;
	cvt.u64.u32 	%rd538, %r76;
	cvt.u64.u32 	%rd539, %r78;
	bra.uni 	$L__BB51_69;
$L__BB51_68:
	div.s64 	%rd538, %rd536, %rd148;
	mul.lo.s64 	%rd290, %rd538, %rd148;
	sub.s64 	%rd539, %rd536, %rd290;
$L__BB51_69:
	add.s64 	%rd292, %rd1, %rd286;
	ld.global.u64 	%rd293, [%rd292];
	mad.lo.s64 	%rd155, %rd293, %rd539, %rd147;
	add.s32 	%r34, %r252, -4;
	mul.wide.u32 	%rd294, %r252, 8;
	add.s64 	%rd295, %rd2, %rd294;
	ld.global.u64 	%rd156, [%rd295];
	or.b64  	%rd296, %rd538, %rd156;
	and.b64  	%rd297, %rd296, -4294967296;
	setp.ne.s64 	%p8, %rd297, 0;
	@%p8 bra 	$L__BB51_71;
	cvt.u32.u64 	%r79, %rd156;
	cvt.u32.u64 	%r80, %rd538;
	div.u32 	%r81, %r80, %r79;
	mul.lo.s32 	%r82, %r81, %r79;
	sub.s32 	%r83, %r80, %r82;
	cvt.u64.u32 	%rd540, %r81;
	cvt.u64.u32 	%rd541, %r83;
	bra.uni 	$L__BB51_72;
$L__BB51_71:
	div.s64 	%rd540, %rd538, %rd156;
	mul.lo.s64 	%rd298, %rd540, %rd156;
	sub.s64 	%rd541, %rd538, %rd298;
$L__BB51_72:
	add.s64 	%rd300, %rd1, %rd294;
	ld.global.u64 	%rd301, [%rd300];
	mad.lo.s64 	%rd163, %rd301, %rd541, %rd155;
	add.s32 	%r35, %r252, -1;
	mul.wide.u32 	%rd302, %r35, 8;
	add.s64 	%rd303, %rd2, %rd302;
	ld.global.u64 	%rd164, [%rd303];
	or.b64  	%rd304, %rd540, %rd164;
	and.b64  	%rd305, %rd304, -4294967296;
	setp.ne.s64 	%p9, %rd305, 0;
	@%p9 bra 	$L__BB51_74;
	cvt.u32.u64 	%r84, %rd164;
	cvt.u32.u64 	%r85, %rd540;
	div.u32 	%r86, %r85, %r84;
	mul.lo.s32 	%r87, %r86, %r84;
	sub.s32 	%r88, %r85, %r87;
	cvt.u64.u32 	%rd542, %r86;
	cvt.u64.u32 	%rd543, %r88;
	bra.uni 	$L__BB51_75;
$L__BB51_74:
	div.s64 	%rd542, %rd540, %rd164;
	mul.lo.s64 	%rd306, %rd542, %rd164;
	sub.s64 	%rd543, %rd540, %rd306;
$L__BB51_75:
	add.s64 	%rd308, %rd1, %rd302;
	ld.global.u64 	%rd309, [%rd308];
	mad.lo.s64 	%rd171, %rd309, %rd543, %rd163;
	add.s32 	%r36, %r252, -2;
	mul.wide.u32 	%rd310, %r36, 8;
	add.s64 	%rd311, %rd2, %rd310;
	ld.global.u64 	%rd172, [%rd311];
	or.b64  	%rd312, %rd542, %rd172;
	and.b64  	%rd313, %rd312, -4294967296;
	setp.ne.s64 	%p10, %rd313, 0;
	@%p10 bra 	$L__BB51_77;
	cvt.u32.u64 	%r89, %rd172;
	cvt.u32.u64 	%r90, %rd542;
	div.u32 	%r91, %r90, %r89;
	mul.lo.s32 	%r92, %r91, %r89;
	sub.s32 	%r93, %r90, %r92;
	cvt.u64.u32 	%rd544, %r91;
	cvt.u64.u32 	%rd545, %r93;
	bra.uni 	$L__BB51_78;
$L__BB51_77:
	div.s64 	%rd544, %rd542, %rd172;
	mul.lo.s64 	%rd314, %rd544, %rd172;
	sub.s64 	%rd545, %rd542, %rd314;
$L__BB51_78:
	add.s64 	%rd316, %rd1, %rd310;
	ld.global.u64 	%rd317, [%rd316];
	mad.lo.s64 	%rd179, %rd317, %rd545, %rd171;
	add.s32 	%r37, %r252, -3;
	mul.wide.u32 	%rd318, %r37, 8;
	add.s64 	%rd319, %rd2, %rd318;
	ld.global.u64 	%rd180, [%rd319];
	or.b64  	%rd320, %rd544, %rd180;
	and.b64  	%rd321, %rd320, -4294967296;
	setp.ne.s64 	%p11, %rd321, 0;
	@%p11 bra 	$L__BB51_80;
	cvt.u32.u64 	%r94, %rd180;
	cvt.u32.u64 	%r95, %rd544;
	div.u32 	%r96, %r95, %r94;
	mul.lo.s32 	%r97, %r96, %r94;
	sub.s32 	%r98, %r95, %r97;
	cvt.u64.u32 	%rd546, %r96;
	cvt.u64.u32 	%rd547, %r98;
	bra.uni 	$L__BB51_81;
$L__BB51_80:
	div.s64 	%rd546, %rd544, %rd180;
	mul.lo.s64 	%rd322, %rd546, %rd180;
	sub.s64 	%rd547, %rd544, %rd322;
$L__BB51_81:
	add.s64 	%rd324, %rd1, %rd318;
	ld.global.u64 	%rd325, [%rd324];
	mad.lo.s64 	%rd187, %rd325, %rd547, %rd179;
	mul.wide.u32 	%rd326, %r34, 8;
	add.s64 	%rd327, %rd2, %rd326;
	ld.global.u64 	%rd188, [%rd327];
	or.b64  	%rd328, %rd546, %rd188;
	and.b64  	%rd329, %rd328, -4294967296;
	setp.ne.s64 	%p12, %rd329, 0;
	@%p12 bra 	$L__BB51_83;
	cvt.u32.u64 	%r99, %rd188;
	cvt.u32.u64 	%r100, %rd546;
	div.u32 	%r101, %r100, %r99;
	mul.lo.s32 	%r102, %r101, %r99;
	sub.s32 	%r103, %r100, %r102;
	cvt.u64.u32 	%rd513, %r101;
	cvt.u64.u32 	%rd549, %r103;
	bra.uni 	$L__BB51_84;
$L__BB51_83:
	div.s64 	%rd513, %rd546, %rd188;
	mul.lo.s64 	%rd330, %rd513, %rd188;
	sub.s64 	%rd549, %rd546, %rd330;
$L__BB51_84:
	add.s64 	%rd332, %rd1, %rd326;
	ld.global.u64 	%rd333, [%rd332];
	mad.lo.s64 	%rd572, %rd333, %rd549, %rd187;
	add.s32 	%r252, %r252, -8;
	add.s32 	%r251, %r251, 8;
	setp.ne.s32 	%p13, %r251, 0;
	@%p13 bra 	$L__BB51_60;
	add.s32 	%r254, %r252, 3;
$L__BB51_86:
	setp.eq.s32 	%p14, %r26, 0;
	@%p14 bra 	$L__BB51_115;
	and.b32  	%r42, %r24, 3;
	setp.lt.u32 	%p15, %r26, 4;
	@%p15 bra 	$L__BB51_101;
	mul.wide.u32 	%rd335, %r254, 8;
	add.s64 	%rd336, %rd2, %rd335;
	ld.global.u64 	%rd199, [%rd336];
	or.b64  	%rd337, %rd513, %rd199;
	and.b64  	%rd338, %rd337, -4294967296;
	setp.ne.s64 	%p16, %rd338, 0;
	@%p16 bra 	$L__BB51_90;
	cvt.u32.u64 	%r104, %rd199;
	cvt.u32.u64 	%r105, %rd513;
	div.u32 	%r106, %r105, %r104;
	mul.lo.s32 	%r107, %r106, %r104;
	sub.s32 	%r108, %r105, %r107;
	cvt.u64.u32 	%rd553, %r106;
	cvt.u64.u32 	%rd554, %r108;
	bra.uni 	$L__BB51_91;
$L__BB51_90:
	div.s64 	%rd553, %rd513, %rd199;
	mul.lo.s64 	%rd339, %rd553, %rd199;
	sub.s64 	%rd554, %rd513, %rd339;
$L__BB51_91:
	add.s64 	%rd341, %rd1, %rd335;
	ld.global.u64 	%rd342, [%rd341];
	mad.lo.s64 	%rd206, %rd342, %rd554, %rd572;
	add.s32 	%r43, %r254, -1;
	mul.wide.u32 	%rd343, %r43, 8;
	add.s64 	%rd344, %rd2, %rd343;
	ld.global.u64 	%rd207, [%rd344];
	or.b64  	%rd345, %rd553, %rd207;
	and.b64  	%rd346, %rd345, -4294967296;
	setp.ne.s64 	%p17, %rd346, 0;
	@%p17 bra 	$L__BB51_93;
	cvt.u32.u64 	%r109, %rd207;
	cvt.u32.u64 	%r110, %rd553;
	div.u32 	%r111, %r110, %r109;
	mul.lo.s32 	%r112, %r111, %r109;
	sub.s32 	%r113, %r110, %r112;
	cvt.u64.u32 	%rd555, %r111;
	cvt.u64.u32 	%rd556, %r113;
	bra.uni 	$L__BB51_94;
$L__BB51_93:
	div.s64 	%rd555, %rd553, %rd207;
	mul.lo.s64 	%rd347, %rd555, %rd207;
	sub.s64 	%rd556, %rd553, %rd347;
$L__BB51_94:
	add.s64 	%rd349, %rd1, %rd343;
	ld.global.u64 	%rd350, [%rd349];
	mad.lo.s64 	%rd214, %rd350, %rd556, %rd206;
	add.s32 	%r44, %r254, -2;
	mul.wide.u32 	%rd351, %r44, 8;
	add.s64 	%rd352, %rd2, %rd351;
	ld.global.u64 	%rd215, [%rd352];
	or.b64  	%rd353, %rd555, %rd215;
	and.b64  	%rd354, %rd353, -4294967296;
	setp.ne.s64 	%p18, %rd354, 0;
	@%p18 bra 	$L__BB51_96;
	cvt.u32.u64 	%r114, %rd215;
	cvt.u32.u64 	%r115, %rd555;
	div.u32 	%r116, %r115, %r114;
	mul.lo.s32 	%r117, %r116, %r114;
	sub.s32 	%r118, %r115, %r117;
	cvt.u64.u32 	%rd557, %r116;
	cvt.u64.u32 	%rd558, %r118;
	bra.uni 	$L__BB51_97;
$L__BB51_96:
	div.s64 	%rd557, %rd555, %rd215;
	mul.lo.s64 	%rd355, %rd557, %rd215;
	sub.s64 	%rd558, %rd555, %rd355;
$L__BB51_97:
	add.s64 	%rd357, %rd1, %rd351;
	ld.global.u64 	%rd358, [%rd357];
	mad.lo.s64 	%rd222, %rd358, %rd558, %rd214;
	add.s32 	%r45, %r254, -3;
	mul.wide.u32 	%rd359, %r45, 8;
	add.s64 	%rd360, %rd2, %rd359;
	ld.global.u64 	%rd223, [%rd360];
	or.b64  	%rd361, %rd557, %rd223;
	and.b64  	%rd362, %rd361, -4294967296;
	setp.ne.s64 	%p19, %rd362, 0;
	@%p19 bra 	$L__BB51_99;
	cvt.u32.u64 	%r119, %rd223;
	cvt.u32.u64 	%r120, %rd557;
	div.u32 	%r121, %r120, %r119;
	mul.lo.s32 	%r122, %r121, %r119;
	sub.s32 	%r123, %r120, %r122;
	cvt.u64.u32 	%rd513, %r121;
	cvt.u64.u32 	%rd560, %r123;
	bra.uni 	$L__BB51_100;
$L__BB51_99:
	div.s64 	%rd513, %rd557, %rd223;
	mul.lo.s64 	%rd363, %rd513, %rd223;
	sub.s64 	%rd560, %rd557, %rd363;
$L__BB51_100:
	add.s64 	%rd365, %rd1, %rd359;
	ld.global.u64 	%rd366, [%rd365];
	mad.lo.s64 	%rd572, %rd366, %rd560, %rd222;
	add.s32 	%r254, %r254, -4;
$L__BB51_101:
	setp.eq.s32 	%p20, %r42, 0;
	@%p20 bra 	$L__BB51_115;
	setp.eq.s32 	%p21, %r42, 1;
	@%p21 bra 	$L__BB51_110;
	mul.wide.u32 	%rd368, %r254, 8;
	add.s64 	%rd369, %rd2, %rd368;
	ld.global.u64 	%rd234, [%rd369];
	or.b64  	%rd370, %rd513, %rd234;
	and.b64  	%rd371, %rd370, -4294967296;
	setp.ne.s64 	%p22, %rd371, 0;
	@%p22 bra 	$L__BB51_105;
	cvt.u32.u64 	%r124, %rd234;
	cvt.u32.u64 	%r125, %rd513;
	div.u32 	%r126, %r125, %r124;
	mul.lo.s32 	%r127, %r126, %r124;
	sub.s32 	%r128, %r125, %r127;
	cvt.u64.u32 	%rd564, %r126;
	cvt.u64.u32 	%rd565, %r128;
	bra.uni 	$L__BB51_106;
$L__BB51_105:
	div.s64 	%rd564, %rd513, %rd234;
	mul.lo.s64 	%rd372, %rd564, %rd234;
	sub.s64 	%rd565, %rd513, %rd372;
$L__BB51_106:
	add.s64 	%rd374, %rd1, %rd368;
	ld.global.u64 	%rd375, [%rd374];
	mad.lo.s64 	%rd241, %rd375, %rd565, %rd572;
	add.s32 	%r48, %r254, -1;
	mul.wide.u32 	%rd376, %r48, 8;
	add.s64 	%rd377, %rd2, %rd376;
	ld.global.u64 	%rd242, [%rd377];
	or.b64  	%rd378, %rd564, %rd242;
	and.b64  	%rd379, %rd378, -4294967296;
	setp.ne.s64 	%p23, %rd379, 0;
	@%p23 bra 	$L__BB51_108;
	cvt.u32.u64 	%r129, %rd242;
	cvt.u32.u64 	%r130, %rd564;
	div.u32 	%r131, %r130, %r129;
	mul.lo.s32 	%r132, %r131, %r129;
	sub.s32 	%r133, %r130, %r132;
	cvt.u64.u32 	%rd513, %r131;
	cvt.u64.u32 	%rd567, %r133;
	bra.uni 	$L__BB51_109;
$L__BB51_108:
	div.s64 	%rd513, %rd564, %rd242;
	mul.lo.s64 	%rd380, %rd513, %rd242;
	sub.s64 	%rd567, %rd564, %rd380;
$L__BB51_109:
	add.s64 	%rd382, %rd1, %rd376;
	ld.global.u64 	%rd383, [%rd382];
	mad.lo.s64 	%rd572, %rd383, %rd567, %rd241;
	add.s32 	%r254, %r254, -2;
$L__BB51_110:
	and.b32  	%r134, %r24, 1;
	setp.eq.b32 	%p24, %r134, 1;
	not.pred 	%p25, %p24;
	@%p25 bra 	$L__BB51_115;
	mul.wide.u32 	%rd384, %r254, 8;
	add.s64 	%rd385, %rd2, %rd384;
	ld.global.u64 	%rd253, [%rd385];
	or.b64  	%rd386, %rd513, %rd253;
	and.b64  	%rd387, %rd386, -4294967296;
	setp.ne.s64 	%p26, %rd387, 0;
	@%p26 bra 	$L__BB51_113;
	cvt.u32.u64 	%r135, %rd253;
	cvt.u32.u64 	%r136, %rd513;
	rem.u32 	%r137, %r136, %r135;
	cvt.u64.u32 	%rd571, %r137;
	bra.uni 	$L__BB51_114;
$L__BB51_113:
	rem.s64 	%rd571, %rd513, %rd253;
$L__BB51_114:
	add.s64 	%rd389, %rd1, %rd384;
	ld.global.u64 	%rd390, [%rd389];
	mad.lo.s64 	%rd572, %rd390, %rd571, %rd572;
$L__BB51_115:
	shl.b64 	%rd391, %rd572, 2;
	add.s64 	%rd392, %rd3, %rd391;
	ld.global.u32 	%r138, [%rd392];
	st.shared.u32 	[%r5], %r138;
$L__BB51_116:
	bar.sync 	0;
	setp.lt.u32 	%p49, %r256, 66;
	@%p49 bra 	$L__BB51_120;
$L__BB51_117:
	shr.u32 	%r52, %r256, 1;
	ld.shared.u32 	%r211, [%r5];
	shl.b32 	%r212, %r52, 2;
	add.s32 	%r213, %r5, %r212;
	ld.shared.u32 	%r53, [%r213];
	setp.lt.u32 	%p50, %r53, %r211;
	@%p50 bra 	$L__BB51_119;
	st.shared.u32 	[%r5], %r53;
	shl.b32 	%r214, %r52, 3;
	add.s32 	%r215, %r6, %r214;
	ld.shared.u64 	%rd471, [%r215];
	st.shared.u64 	[%r6], %rd471;
$L__BB51_119:
	bar.sync 	0;
	setp.gt.u32 	%p51, %r256, 131;
	mov.u32 	%r256, %r52;
	@%p51 bra 	$L__BB51_117;
$L__BB51_120:
	setp.gt.u32 	%p52, %r3, 31;
	@%p52 bra 	$L__BB51_135;
	ld.volatile.shared.u32 	%r216, [%r5];
	ld.volatile.shared.u32 	%r217, [%r5+128];
	max.u32 	%r218, %r216, %r217;
	ld.volatile.shared.u32 	%r219, [%r5+128];
	setp.ne.s32 	%p53, %r218, %r219;
	@%p53 bra 	$L__BB51_123;
	ld.volatile.shared.u64 	%rd472, [%r6+256];
	st.volatile.shared.u64 	[%r6], %rd472;
	ld.volatile.shared.u32 	%r220, [%r5+128];
	st.volatile.shared.u32 	[%r5], %r220;
$L__BB51_123:
	ld.volatile.shared.u32 	%r221, [%r5];
	ld.volatile.shared.u32 	%r222, [%r5+64];
	max.u32 	%r223, %r221, %r222;
	ld.volatile.shared.u32 	%r224, [%r5+64];
	setp.ne.s32 	%p54, %r223, %r224;
	@%p54 bra 	$L__BB51_125;
	ld.volatile.shared.u64 	%rd473, [%r6+128];
	st.volatile.shared.u64 	[%r6], %rd473;
	ld.volatile.shared.u32 	%r225, [%r5+64];
	st.volatile.shared.u32 	[%r5], %r225;
$L__BB51_125:
	ld.volatile.shared.u32 	%r226, [%r5];
	ld.volatile.shared.u32 	%r227, [%r5+32];
	max.u32 	%r228, %r226, %r227;
	ld.volatile.shared.u32 	%r229, [%r5+32];
	setp.ne.s32 	%p55, %r228, %r229;
	@%p55 bra 	$L__BB51_127;
	ld.volatile.shared.u64 	%rd474, [%r6+64];
	st.volatile.shared.u64 	[%r6], %rd474;
	ld.volatile.shared.u32 	%r230, [%r5+32];
	st.volatile.shared.u32 	[%r5], %r230;
$L__BB51_127:
	ld.volatile.shared.u32 	%r231, [%r5];
	ld.volatile.shared.u32 	%r232, [%r5+16];
	max.u32 	%r233, %r231, %r232;
	ld.volatile.shared.u32 	%r234, [%r5+16];
	setp.ne.s32 	%p56, %r233, %r234;
	@%p56 bra 	$L__BB51_129;
	ld.volatile.shared.u64 	%rd475, [%r6+32];
	st.volatile.shared.u64 	[%r6], %rd475;
	ld.volatile.shared.u32 	%r235, [%r5+16];
	st.volatile.shared.u32 	[%r5], %r235;
$L__BB51_129:
	ld.volatile.shared.u32 	%r236, [%r5];
	ld.volatile.shared.u32 	%r237, [%r5+8];
	max.u32 	%r238, %r236, %r237;
	ld.volatile.shared.u32 	%r239, [%r5+8];
	setp.ne.s32 	%p57, %r238, %r239;
	@%p57 bra 	$L__BB51_131;
	ld.volatile.shared.u64 	%rd476, [%r6+16];
	st.volatile.shared.u64 	[%r6], %rd476;
	ld.volatile.shared.u32 	%r240, [%r5+8];
	st.volatile.shared.u32 	[%r5], %r240;
$L__BB51_131:
	ld.volatile.shared.u32 	%r241, [%r5];
	ld.volatile.shared.u32 	%r242, [%r5+4];
	max.u32 	%r243, %r241, %r242;
	ld.volatile.shared.u32 	%r244, [%r5+4];
	setp.ne.s32 	%p58, %r243, %r244;
	@%p58 bra 	$L__BB51_133;
	ld.volatile.shared.u64 	%rd477, [%r6+8];
	st.volatile.shared.u64 	[%r6], %rd477;
	ld.volatile.shared.u32 	%r245, [%r5+4];
	st.volatile.shared.u32 	[%r5], %r245;
$L__BB51_133:
	setp.ne.s32 	%p59, %r3, 0;
	@%p59 bra 	$L__BB51_135;
	ld.param.u64 	%rd486, [uncontiguous_reduce_u32_param_1];
	ld.param.u64 	%rd485, [uncontiguous_reduce_u32_param_0];
	ld.shared.u32 	%r246, [sdata_u32];
	cvta.to.global.u64 	%rd478, %rd485;
	mul.wide.u32 	%rd479, %r4, 4;
	add.s64 	%rd480, %rd478, %rd479;
	st.global.u32 	[%rd480], %r246;
	ld.shared.u64 	%rd481, [%r2];
	cvta.to.global.u64 	%rd482, %rd486;
	mul.wide.u32 	%rd483, %r4, 8;
	add.s64 	%rd484, %rd482, %rd483;
	st.global.u64 	[%rd484], %rd481;
$L__BB51_135:
	ret;

}
	// .globl	contiguous_reduce3_u32
.visible .entry contiguous_reduce3_u32(
	.param .u64 .ptr .align 1 contiguous_reduce3_u32_param_0,
	.param .u64 .ptr .align 1 contiguous_reduce3_u32_param_1,
	.param .u64 .ptr .align 1 contiguous_reduce3_u32_param_2,
	.param .u64 .ptr .align 1 contiguous_reduce3_u32_param_3,
	.param .u64 .ptr .align 1 contiguous_reduce3_u32_param_4,
	.param .u64 contiguous_reduce3_u32_param_5,
	.param .u64 contiguous_reduce3_u32_param_6,
	.param .u64 contiguous_reduce3_u32_param_7
)
{
	.reg .pred 	%p<61>;
	.reg .b32 	%r<261>;
	.reg .b64 	%rd<587>;

	ld.param.u64 	%rd267, [contiguous_reduce3_u32_param_2];
	ld.param.u64 	%rd268, [contiguous_reduce3_u32_param_3];
	ld.param.u64 	%rd269, [contiguous_reduce3_u32_param_4];
	ld.param.u64 	%rd265, [contiguous_reduce3_u32_param_6];
	cvta.to.global.u64 	%rd1, %rd269;
	cvta.to.global.u64 	%rd2, %rd268;
	cvta.to.global.u64 	%rd586, %rd267;
	mov.u32 	%r260, %ntid.x;
	shl.b32 	%r53, %r260, 2;
	mov.u32 	%r54, sdata_u32;
	add.s32 	%r2, %r54, %r53;
	mov.u32 	%r3, %tid.x;
	mov.u32 	%r55, %ctaid.x;
	mul.lo.s32 	%r56, %r55, %r260;
	shl.b32 	%r57, %r56, 1;
	add.s32 	%r58, %r57, %r3;
	shl.b32 	%r59, %r3, 2;
	add.s32 	%r4, %r54, %r59;
	mov.b32 	%r60, 0;
	st.shared.u32 	[%r4], %r60;
	cvt.u64.u32 	%rd4, %r58;
	shl.b32 	%r61, %r3, 3;
	add.s32 	%r5, %r2, %r61;
	st.shared.u64 	[%r5], %rd4;
	add.s32 	%r62, %r58, %r260;
	cvt.u64.u32 	%rd5, %r62;
	setp.le.u64 	%p1, %rd265, %rd5;
	@%p1 bra 	$L__BB52_56;
	ld.param.u64 	%rd500, [contiguous_reduce3_u32_param_5];
	mov.u32 	%r140, %ctaid.y;
	cvt.u64.u32 	%rd402, %r140;
	mul.lo.s64 	%rd403, %rd265, %rd402;
	add.s64 	%rd540, %rd403, %rd4;
	add.s64 	%rd538, %rd403, %rd5;
	cvt.u32.u64 	%r6, %rd500;
	add.s32 	%r254, %r6, -1;
	setp.lt.s32 	%p27, %r254, 0;
	mov.b64 	%rd544, 0;
	mov.u64 	%rd545, %rd544;
	@%p27 bra 	$L__BB52_53;
	setp.lt.u32 	%p28, %r254, 3;
	mov.b64 	%rd545, 0;
	mov.u64 	%rd544, %rd545;
	@%p28 bra 	$L__BB52_30;
	add.s32 	%r252, %r6, -2;
	and.b32  	%r141, %r6, -4;
	neg.s32 	%r251, %r141;
	mov.b64 	%rd545, 0;
$L__BB52_4:
	.pragma "nounroll";
	add.s32 	%r12, %r252, 1;
	mul.wide.u32 	%rd407, %r12, 8;
	add.s64 	%rd408, %rd2, %rd407;
	ld.global.u64 	%rd12, [%rd408];
	or.b64  	%rd409, %rd540, %rd12;
	and.b64  	%rd410, %rd409, -4294967296;
	setp.ne.s64 	%p29, %rd410, 0;
	@%p29 bra 	$L__BB52_6;
	cvt.u32.u64 	%r142, %rd12;
	cvt.u32.u64 	%r143, %rd540;
	div.u32 	%r144, %r143, %r142;
	mul.lo.s32 	%r145, %r144, %r142;
	sub.s32 	%r146, %r143, %r145;
	cvt.u64.u32 	%rd506, %r144;
	cvt.u64.u32 	%rd507, %r146;
	bra.uni 	$L__BB52_7;
$L__BB52_6:
	div.s64 	%rd506, %rd540, %rd12;
	mul.lo.s64 	%rd411, %rd506, %rd12;
	sub.s64 	%rd507, %rd540, %rd411;
$L__BB52_7:
	mul.wide.u32 	%rd412, %r12, 8;
	add.s64 	%rd413, %rd1, %rd412;
	ld.global.u64 	%rd19, [%rd413];
	mad.lo.s64 	%rd20, %rd19, %rd507, %rd544;
	or.b64  	%rd414, %rd538, %rd12;
	and.b64  	%rd415, %rd414, -4294967296;
	setp.ne.s64 	%p30, %rd415, 0;
	@%p30 bra 	$L__BB52_9;
	cvt.u32.u64 	%r147, %rd12;
	cvt.u32.u64 	%r148, %rd538;
	div.u32 	%r149, %r148, %r147;
	mul.lo.s32 	%r150, %r149, %r147;
	sub.s32 	%r151, %r148, %r150;
	cvt.u64.u32 	%rd508, %r149;
	cvt.u64.u32 	%rd509, %r151;
	bra.uni 	$L__BB52_10;
$L__BB52_9:
	div.s64 	%rd508, %rd538, %rd12;
	mul.lo.s64 	%rd416, %rd508, %rd12;
	sub.s64 	%rd509, %rd538, %rd416;
$L__BB52_10:
	mad.lo.s64 	%rd27, %rd509, %rd19, %rd545;
	mul.wide.u32 	%rd417, %r252, 8;
	add.s64 	%rd418, %rd2, %rd417;
	ld.global.u64 	%rd28, [%rd418];
	or.b64  	%rd419, %rd506, %rd28;
	and.b64  	%rd420, %rd419, -4294967296;
	setp.ne.s64 	%p31, %rd420, 0;
	@%p31 bra 	$L__BB52_12;
	cvt.u32.u64 	%r152, %rd28;
	cvt.u32.u64 	%r153, %rd506;
	div.u32 	%r154, %r153, %r152;
	mul.lo.s32 	%r155, %r154, %r152;
	sub.s32 	%r156, %r153, %r155;
	cvt.u64.u32 	%rd510, %r154;
	cvt.u64.u32 	%rd511, %r156;
	bra.uni 	$L__BB52_13;
$L__BB52_12:
	div.s64 	%rd510, %rd506, %rd28;
	mul.lo.s64 	%rd421, %rd510, %rd28;
	sub.s64 	%rd511, %rd506, %rd421;
$L__BB52_13:
	mul.wide.u32 	%rd422, %r252, 8;
	add.s64 	%rd423, %rd1, %rd422;
	ld.global.u64 	%rd35, [%rd423];
	mad.lo.s64 	%rd36, %rd35, %rd511, %rd20;
	or.b64  	%rd424, %rd508, %rd28;
	and.b64  	%rd425, %rd424, -4294967296;
	setp.ne.s64 	%p32, %rd425, 0;
	@%p32 bra 	$L__BB52_15;
	cvt.u32.u64 	%r157, %rd28;
	cvt.u32.u64 	%r158, %rd508;
	div.u32 	%r159, %r158, %r157;
	mul.lo.s32 	%r160, %r159, %r157;
	sub.s32 	%r161, %r158, %r160;
	cvt.u64.u32 	%rd512, %r159;
	cvt.u64.u32 	%rd513, %r161;
	bra.uni 	$L__BB52_16;
$L__BB52_15:
	div.s64 	%rd512, %rd508, %rd28;
	mul.lo.s64 	%rd426, %rd512, %rd28;
	sub.s64 	%rd513, %rd508, %rd426;
$L__BB52_16:
	mad.lo.s64 	%rd43, %rd513, %rd35, %rd27;
	add.s32 	%r13, %r252, -1;
	mul.wide.u32 	%rd427, %r13, 8;
	add.s64 	%rd428, %rd2, %rd427;
	ld.global.u64 	%rd44, [%rd428];
	or.b64  	%rd429, %rd510, %rd44;
	and.b64  	%rd430, %rd429, -4294967296;
	setp.ne.s64 	%p33, %rd430, 0;
	@%p33 bra 	$L__BB52_18;
	cvt.u32.u64 	%r162, %rd44;
	cvt.u32.u64 	%r163, %rd510;
	div.u32 	%r164, %r163, %r162;
	mul.lo.s32 	%r165, %r164, %r162;
	sub.s32 	%r166, %r163, %r165;
	cvt.u64.u32 	%rd514, %r164;
	cvt.u64.u32 	%rd515, %r166;
	bra.uni 	$L__BB52_19;
$L__BB52_18:
	div.s64 	%rd514, %rd510, %rd44;
	mul.lo.s64 	%rd431, %rd514, %rd44;
	sub.s64 	%rd515, %rd510, %rd431;
$L__BB52_19:
	mul.wide.u32 	%rd432, %r13, 8;
	add.s64 	%rd433, %rd1, %rd432;
	ld.global.u64 	%rd51, [%rd433];
	mad.lo.s64 	%rd52, %rd51, %rd515, %rd36;
	or.b64  	%rd434, %rd512, %rd44;
	and.b64  	%rd435, %rd434, -4294967296;
	setp.ne.s64 	%p34, %rd435, 0;
	@%p34 bra 	$L__BB52_21;
	cvt.u32.u64 	%r167, %rd44;
	cvt.u32.u64 	%r168, %rd512;
	div.u32 	%r169, %r168, %r167;
	mul.lo.s32 	%r170, %r169, %r167;
	sub.s32 	%r171, %r168, %r170;
	cvt.u64.u32 	%rd516, %r169;
	cvt.u64.u32 	%rd517, %r171;
	bra.uni 	$L__BB52_22;
$L__BB52_21:
	div.s64 	%rd516, %rd512, %rd44;
	mul.lo.s64 	%rd436, %rd516, %rd44;
	sub.s64 	%rd517, %rd512, %rd436;
$L__BB52_22:
	mad.lo.s64 	%rd59, %rd517, %rd51, %rd43;
	add.s32 	%r172, %r252, -2;
	mul.wide.u32 	%rd437, %r172, 8;
	add.s64 	%rd438, %rd2, %rd437;
	ld.global.u64 	%rd60, [%rd438];
	or.b64  	%rd439, %rd514, %rd60;
	and.b64  	%rd440, %rd439, -4294967296;
	setp.ne.s64 	%p35, %rd440, 0;
	@%p35 bra 	$L__BB52_24;
	cvt.u32.u64 	%r173, %rd60;
	cvt.u32.u64 	%r174, %rd514;
	div.u32 	%r175, %r174, %r173;
	mul.lo.s32 	%r176, %r175, %r173;
	sub.s32 	%r177, %r174, %r176;
	cvt.u64.u32 	%rd540, %r175;
	cvt.u64.u32 	%rd519, %r177;
	bra.uni 	$L__BB52_25;
$L__BB52_24:
	div.s64 	%rd540, %rd514, %rd60;
	mul.lo.s64 	%rd441, %rd540, %rd60;
	sub.s64 	%rd519, %rd514, %rd441;
$L__BB52_25:
	add.s32 	%r178, %r252, -2;
	mul.wide.u32 	%rd442, %r178, 8;
	add.s64 	%rd443, %rd1, %rd442;
	ld.global.u64 	%rd67, [%rd443];
	mad.lo.s64 	%rd544, %rd67, %rd519, %rd52;
	or.b64  	%rd444, %rd516, %rd60;
	and.b64  	%rd445, %rd444, -4294967296;
	setp.ne.s64 	%p36, %rd445, 0;
	@%p36 bra 	$L__BB52_27;
	cvt.u32.u64 	%r179, %rd60;
	cvt.u32.u64 	%r180, %rd516;
	div.u32 	%r181, %r180, %r179;
	mul.lo.s32 	%r182, %r181, %r179;
	sub.s32 	%r183, %r180, %r182;
	cvt.u64.u32 	%rd538, %r181;
	cvt.u64.u32 	%rd521, %r183;
	bra.uni 	$L__BB52_28;
$L__BB52_27:
	div.s64 	%rd538, %rd516, %rd60;
	mul.lo.s64 	%rd446, %rd538, %rd60;
	sub.s64 	%rd521, %rd516, %rd446;
$L__BB52_28:
	mad.lo.s64 	%rd545, %rd521, %rd67, %rd59;
	add.s32 	%r252, %r252, -4;
	add.s32 	%r251, %r251, 4;
	setp.ne.s32 	%p37, %r251, 0;
	@%p37 bra 	$L__BB52_4;
	add.s32 	%r254, %r252, 1;
$L__BB52_30:
	and.b32  	%r184, %r6, 3;
	setp.eq.s32 	%p38, %r184, 0;
	@%p38 bra 	$L__BB52_53;
	setp.eq.s32 	%p39, %r184, 1;
	@%p39 bra 	$L__BB52_45;
	mul.wide.u32 	%rd448, %r254, 8;
	add.s64 	%rd449, %rd2, %rd448;
	ld.global.u64 	%rd82, [%rd449];
	or.b64  	%rd450, %rd540, %rd82;
	and.b64  	%rd451, %rd450, -4294967296;
	setp.ne.s64 	%p40, %rd451, 0;
	@%p40 bra 	$L__BB52_34;
	cvt.u32.u64 	%r186, %rd82;
	cvt.u32.u64 	%r187, %rd540;
	div.u32 	%r188, %r187, %r186;
	mul.lo.s32 	%r189, %r188, %r186;
	sub.s32 	%r190, %r187, %r189;
	cvt.u64.u32 	%rd528, %r188;
	cvt.u64.u32 	%rd529, %r190;
	bra.uni 	$L__BB52_35;
$L__BB52_34:
	div.s64 	%rd528, %rd540, %rd82;
	mul.lo.s64 	%rd452, %rd528, %rd82;
	sub.s64 	%rd529, %rd540, %rd452;
$L__BB52_35:
	mul.wide.u32 	%rd453, %r254, 8;
	add.s64 	%rd454, %rd1, %rd453;
	ld.global.u64 	%rd89, [%rd454];
	mad.lo.s64 	%rd90, %rd89, %rd529, %rd544;
	or.b64  	%rd455, %rd538, %rd82;
	and.b64  	%rd456, %rd455, -4294967296;
	setp.ne.s64 	%p41, %rd456, 0;
	@%p41 bra 	$L__BB52_37;
	cvt.u32.u64 	%r191, %rd82;
	cvt.u32.u64 	%r192, %rd538;
	div.u32 	%r193, %r192, %r191;
	mul.lo.s32 	%r194, %r193, %r191;
	sub.s32 	%r195, %r192, %r194;
	cvt.u64.u32 	%rd530, %r193;
	cvt.u64.u32 	%rd531, %r195;
	bra.uni 	$L__BB52_38;
$L__BB52_37:
	div.s64 	%rd530, %rd538, %rd82;
	mul.lo.s64 	%rd457, %rd530, %rd82;
	sub.s64 	%rd531, %rd538, %rd457;
$L__BB52_38:
	mad.lo.s64 	%rd97, %rd531, %rd89, %rd545;
	add.s32 	%r18, %r254, -1;
	mul.wide.u32 	%rd458, %r18, 8;
	add.s64 	%rd459, %rd2, %rd458;
	ld.global.u64 	%rd98, [%rd459];
	or.b64  	%rd460, %rd528, %rd98;
	and.b64  	%rd461, %rd460, -4294967296;
	setp.ne.s64 	%p42, %rd461, 0;
	@%p42 bra 	$L__BB52_40;
	cvt.u32.u64 	%r196, %rd98;
	cvt.u32.u64 	%r197, %rd528;
	div.u32 	%r198, %r197, %r196;
	mul.lo.s32 	%r199, %r198, %r196;
	sub.s32 	%r200, %r197, %r199;
	cvt.u64.u32 	%rd540, %r198;
	cvt.u64.u32 	%rd533, %r200;
	bra.uni 	$L__BB52_41;
$L__BB52_40:
	div.s64 	%rd540, %rd528, %rd98;
	mul.lo.s64 	%rd462, %rd540, %rd98;
	sub.s64 	%rd533, %rd528, %rd462;
$L__BB52_41:
	mul.wide.u32 	%rd463, %r18, 8;
	add.s64 	%rd464, %rd1, %rd463;
	ld.global.u64 	%rd105, [%rd464];
	mad.lo.s64 	%rd544, %rd105, %rd533, %rd90;
	or.b64  	%rd465, %rd530, %rd98;
	and.b64  	%rd466, %rd465, -4294967296;
	setp.ne.s64 	%p43, %rd466, 0;
	@%p43 bra 	$L__BB52_43;
	cvt.u32.u64 	%r201, %rd98;
	cvt.u32.u64 	%r202, %rd530;
	div.u32 	%r203, %r202, %r201;
	mul.lo.s32 	%r204, %r203, %r201;
	sub.s32 	%r205, %r202, %r204;
	cvt.u64.u32 	%rd538, %r203;
	cvt.u64.u32 	%rd535, %r205;
	bra.uni 	$L__BB52_44;
$L__BB52_43:
	div.s64 	%rd538, %rd530, %rd98;
	mul.lo.s64 	%rd467, %rd538, %rd98;
	sub.s64 	%rd535, %rd530, %rd467;
$L__BB52_44:
	mad.lo.s64 	%rd545, %rd535, %rd105, %rd97;
	add.s32 	%r254, %r254, -2;
$L__BB52_45:
	and.b32  	%r206, %r6, 1;
	setp.eq.b32 	%p44, %r206, 1;
	not.pred 	%p45, %p44;
	@%p45 bra 	$L__BB52_53;
	mul.wide.u32 	%rd468, %r254, 8;
	add.s64 	%rd469, %rd2, %rd468;
	ld.global.u64 	%rd120, [%rd469];
	or.b64  	%rd470, %rd540, %rd120;
	and.b64  	%rd471, %rd470, -4294967296;
	setp.ne.s64 	%p46, %rd471, 0;
	@%p46 bra 	$L__BB52_48;
	cvt.u32.u64 	%r207, %rd120;
	cvt.u32.u64 	%r208, %rd540;
	rem.u32 	%r209, %r208, %r207;
	cvt.u64.u32 	%rd542, %r209;
	bra.uni 	$L__BB52_49;
$L__BB52_48:
	rem.s64 	%rd542, %rd540, %rd120;
$L__BB52_49:
	add.s64 	%rd473, %rd1, %rd468;
	ld.global.u64 	%rd124, [%rd473];
	mad.lo.s64 	%rd544, %rd124, %rd542, %rd544;
	or.b64  	%rd474, %rd538, %rd120;
	and.b64  	%rd475, %rd474, -4294967296;
	setp.ne.s64 	%p47, %rd475, 0;
	@%p47 bra 	$L__BB52_51;
	cvt.u32.u64 	%r210, %rd120;
	cvt.u32.u64 	%r211, %rd538;
	rem.u32 	%r212, %r211, %r210;
	cvt.u64.u32 	%rd543, %r212;
	bra.uni 	$L__BB52_52;
$L__BB52_51:
	rem.s64 	%rd543, %rd538, %rd120;
$L__BB52_52:
	mad.lo.s64 	%rd545, %rd543, %rd124, %rd545;
$L__BB52_53:
	shl.b64 	%rd476, %rd544, 2;
	add.s64 	%rd477, %rd586, %rd476;
	ld.global.u32 	%r21, [%rd477];
	shl.b64 	%rd478, %rd545, 2;
	add.s64 	%rd479, %rd586, %rd478;
	ld.global.u32 	%r22, [%rd479];
	setp.lt.u32 	%p48, %r22, %r21;
	@%p48 bra 	$L__BB52_55;
	st.shared.u32 	[%r4], %r22;
	st.shared.u64 	[%r5], %rd5;
	bra.uni 	$L__BB52_116;
$L__BB52_55:
	st.shared.u32 	[%r4], %r21;
	bra.uni 	$L__BB52_116;
$L__BB52_56:
	setp.le.u64 	%p2, %rd265, %rd4;
	@%p2 bra 	$L__BB52_116;
	ld.param.u64 	%rd499, [contiguous_reduce3_u32_param_5];
	mov.u32 	%r63, %ctaid.y;
	cvt.u64.u32 	%rd270, %r63;
	mad.lo.s64 	%rd577, %rd265, %rd270, %rd4;
	cvt.u32.u64 	%r23, %rd499;
	add.s32 	%r258, %r23, -1;
	setp.lt.s32 	%p3, %r258, 0;
	@%p3 bra 	$L__BB52_115;
	setp.lt.u32 	%p4, %r258, 7;
	@%p4 bra 	$L__BB52_86;
	add.s32 	%r256, %r23, -4;
	and.b32  	%r64, %r23, -8;
	neg.s32 	%r255, %r64;
$L__BB52_60:
	.pragma "nounroll";
	add.s32 	%r29, %r256, 3;
	mul.wide.u32 	%rd272, %r29, 8;
	add.s64 	%rd273, %rd2, %rd272;
	ld.global.u64 	%rd135, [%rd273];
	or.b64  	%rd274, %rd577, %rd135;
	and.b64  	%rd275, %rd274, -4294967296;
	setp.ne.s64 	%p5, %rd275, 0;
	@%p5 bra 	$L__BB52_62;
	cvt.u32.u64 	%r65, %rd135;
	cvt.u32.u64 	%r66, %rd577;
	div.u32 	%r67, %r66, %r65;
	mul.lo.s32 	%r68, %r67, %r65;
	sub.s32 	%r69, %r66, %r68;
	cvt.u64.u32 	%rd548, %r67;
	cvt.u64.u32 	%rd549, %r69;
	bra.uni 	$L__BB52_63;
$L__BB52_62:
	div.s64 	%rd548, %rd577, %rd135;
	mul.lo.s64 	%rd276, %rd548, %rd135;
	sub.s64 	%rd549, %rd577, %rd276;
$L__BB52_63:
	add.s64 	%rd278, %rd1, %rd272;
	ld.global.u64 	%rd279, [%rd278];
	mul.lo.s64 	%rd142, %rd279, %rd549;
	add.s32 	%r30, %r256, 2;
	mul.wide.u32 	%rd280, %r30, 8;
	add.s64 	%rd281, %rd2, %rd280;
	ld.global.u64 	%rd143, [%rd281];
	or.b64  	%rd282, %rd548, %rd143;
	and.b64  	%rd283, %rd282, -4294967296;
	setp.ne.s64 	%p6, %rd283, 0;
	@%p6 bra 	$L__BB52_65;
	cvt.u32.u64 	%r70, %rd143;
	cvt.u32.u64 	%r71, %rd548;
	div.u32 	%r72, %r71, %r70;
	mul.lo.s32 	%r73, %r72, %r70;
	sub.s32 	%r74, %r71, %r73;
	cvt.u64.u32 	%rd550, %r72;
	cvt.u64.u32 	%rd551, %r74;
	bra.uni 	$L__BB52_66;
$L__BB52_65:
	div.s64 	%rd550, %rd548, %rd143;
	mul.lo.s64 	%rd284, %rd550, %rd143;
	sub.s64 	%rd551, %rd548, %rd284;
$L__BB52_66:
	add.s64 	%rd286, %rd1, %rd280;
	ld.global.u64 	%rd287, [%rd286];
	mad.lo.s64 	%rd150, %rd287, %rd551, %rd142;
	add.s32 	%r31, %r256, 1;
	mul.wide.u32 	%rd288, %r31, 8;
	add.s64 	%rd289, %rd2, %rd288;
	ld.global.u64 	%rd151, [%rd289];
	or.b64  	%rd290, %rd550, %rd151;
	and.b64  	%rd291, %rd290, -4294967296;
	setp.ne.s64 	%p7, %rd291, 0;
	@%p7 bra 	$L__BB52_68;
	cvt.u32.u64 	%r75, %rd151;
	cvt.u32.u64 	%r76, %rd550;
	div.u32 	%r77, %r76, %r75;
	mul.lo.s32 	%r78, %r77, %r75;
	sub.s32 	%r79, %r76, %r78;
	cvt.u64.u32 	%rd552, %r77;
	cvt.u64.u32 	%rd553, %r79;
	bra.uni 	$L__BB52_69;
$L__BB52_68:
	div.s64 	%rd552, %rd550, %rd151;
	mul.lo.s64 	%rd292, %rd552, %rd151;
	sub.s64 	%rd553, %rd550, %rd292;
$L__BB52_69:
	add.s64 	%rd294, %rd1, %rd288;
	ld.global.u64 	%rd295, [%rd294];
	mad.lo.s64 	%rd158, %rd295, %rd553, %rd150;
	add.s32 	%r32, %r256, -4;
	mul.wide.u32 	%rd296, %r256, 8;
	add.s64 	%rd297, %rd2, %rd296;
	ld.global.u64 	%rd159, [%rd297];
	or.b64  	%rd298, %rd552, %rd159;
	and.b64  	%rd299, %rd298, -4294967296;
	setp.ne.s64 	%p8, %rd299, 0;
	@%p8 bra 	$L__BB52_71;
	cvt.u32.u64 	%r80, %rd159;
	cvt.u32.u64 	%r81, %rd552;
	div.u32 	%r82, %r81, %r80;
	mul.lo.s32 	%r83, %r82, %r80;
	sub.s32 	%r84, %r81, %r83;
	cvt.u64.u32 	%rd554, %r82;
	cvt.u64.u32 	%rd555, %r84;
	bra.uni 	$L__BB52_72;
$L__BB52_71:
	div.s64 	%rd554, %rd552, %rd159;
	mul.lo.s64 	%rd300, %rd554, %rd159;
	sub.s64 	%rd555, %rd552, %rd300;
$L__BB52_72:
	add.s64 	%rd302, %rd1, %rd296;
	ld.global.u64 	%rd303, [%rd302];
	mad.lo.s64 	%rd166, %rd303, %rd555, %rd158;
	add.s32 	%r33, %r256, -1;
	mul.wide.u32 	%rd304, %r33, 8;
	add.s64 	%rd305, %rd2, %rd304;
	ld.global.u64 	%rd167, [%rd305];
	or.b64  	%rd306, %rd554, %rd167;
	and.b64  	%rd307, %rd306, -4294967296;
	setp.ne.s64 	%p9, %rd307, 0;
	@%p9 bra 	$L__BB52_74;
	cvt.u32.u64 	%r85, %rd167;
	cvt.u32.u64 	%r86, %rd554;
	div.u32 	%r87, %r86, %r85;
	mul.lo.s32 	%r88, %r87, %r85;
	sub.s32 	%r89, %r86, %r88;
	cvt.u64.u32 	%rd556, %r87;
	cvt.u64.u32 	%rd557, %r89;
	bra.uni 	$L__BB52_75;
$L__BB52_74:
	div.s64 	%rd556, %rd554, %rd167;
	mul.lo.s64 	%rd308, %rd556, %rd167;
	sub.s64 	%rd557, %rd554, %rd308;
$L__BB52_75:
	add.s64 	%rd310, %rd1, %rd304;
	ld.global.u64 	%rd311, [%rd310];
	mad.lo.s64 	%rd174, %rd311, %rd557, %rd166;
	add.s32 	%r34, %r256, -2;
	mul.wide.u32 	%rd312, %r34, 8;
	add.s64 	%rd313, %rd2, %rd312;
	ld.global.u64 	%rd175, [%rd313];
	or.b64  	%rd314, %rd556, %rd175;
	and.b64  	%rd315, %rd314, -4294967296;
	setp.ne.s64 	%p10, %rd315, 0;
	@%p10 bra 	$L__BB52_77;
	cvt.u32.u64 	%r90, %rd175;
	cvt.u32.u64 	%r91, %rd556;
	div.u32 	%r92, %r91, %r90;
	mul.lo.s32 	%r93, %r92, %r90;
	sub.s32 	%r94, %r91, %r93;
	cvt.u64.u32 	%rd558, %r92;
	cvt.u64.u32 	%rd559, %r94;
	bra.uni 	$L__BB52_78;
$L__BB52_77:
	div.s64 	%rd558, %rd556, %rd175;
	mul.lo.s64 	%rd316, %rd558, %rd175;
	sub.s64 	%rd559, %rd556, %rd316;
$L__BB52_78:
	add.s64 	%rd318, %rd1, %rd312;
	ld.global.u64 	%rd319, [%rd318];
	mad.lo.s64 	%rd182, %rd319, %rd559, %rd174;
	add.s32 	%r35, %r256, -3;
	mul.wide.u32 	%rd320, %r35, 8;
	add.s64 	%rd321, %rd2, %rd320;
	ld.global.u64 	%rd183, [%rd321];
	or.b64  	%rd322, %rd558, %rd183;
	and.b64  	%rd323, %rd322, -4294967296;
	setp.ne.s64 	%p11, %rd323, 0;
	@%p11 bra 	$L__BB52_80;
	cvt.u32.u64 	%r95, %rd183;
	cvt.u32.u64 	%r96, %rd558;
	div.u32 	%r97, %r96, %r95;
	mul.lo.s32 	%r98, %r97, %r95;
	sub.s32 	%r99, %r96, %r98;
	cvt.u64.u32 	%rd560, %r97;
	cvt.u64.u32 	%rd561, %r99;
	bra.uni 	$L__BB52_81;
$L__BB52_80:
	div.s64 	%rd560, %rd558, %rd183;
	mul.lo.s64 	%rd324, %rd560, %rd183;
	sub.s64 	%rd561, %rd558, %rd324;
$L__BB52_81:
	add.s64 	%rd326, %rd1, %rd320;
	ld.global.u64 	%rd327, [%rd326];
	mad.lo.s64 	%rd190, %rd327, %rd561, %rd182;
	mul.wide.u32 	%rd328, %r32, 8;
	add.s64 	%rd329, %rd2, %rd328;
	ld.global.u64 	%rd191, [%rd329];
	or.b64  	%rd330, %rd560, %rd191;
	and.b64  	%rd331, %rd330, -4294967296;
	setp.ne.s64 	%p12, %rd331, 0;
	@%p12 bra 	$L__BB52_83;
	cvt.u32.u64 	%r100, %rd191;
	cvt.u32.u64 	%r101, %rd560;
	div.u32 	%r102, %r101, %r100;
	mul.lo.s32 	%r103, %r102, %r100;
	sub.s32 	%r104, %r101, %r103;
	cvt.u64.u32 	%rd577, %r102;
	cvt.u64.u32 	%rd563, %r104;
	bra.uni 	$L__BB52_84;
$L__BB52_83:
	div.s64 	%rd577, %rd560, %rd191;
	mul.lo.s64 	%rd332, %rd577, %rd191;
	sub.s64 	%rd563, %rd560, %rd332;
$L__BB52_84:
	add.s64 	%rd334, %rd1, %rd328;
	ld.global.u64 	%rd335, [%rd334];
	mad.lo.s64 	%rd336, %rd335, %rd563, %rd190;
	shl.b64 	%rd337, %rd336, 2;
	add.s64 	%rd586, %rd586, %rd337;
	add.s32 	%r256, %r256, -8;
	add.s32 	%r255, %r255, 8;
	setp.ne.s32 	%p13, %r255, 0;
	@%p13 bra 	$L__BB52_60;
	add.s32 	%r258, %r256, 3;
$L__BB52_86:
	and.b32  	%r40, %r23, 7;
	setp.eq.s32 	%p14, %r40, 0;
	@%p14 bra 	$L__BB52_115;
	and.b32  	%r41, %r23, 3;
	setp.lt.u32 	%p15, %r40, 4;
	@%p15 bra 	$L__BB52_101;
	mul.wide.u32 	%rd339, %r258, 8;
	add.s64 	%rd340, %rd2, %rd339;
	ld.global.u64 	%rd202, [%rd340];
	or.b64  	%rd341, %rd577, %rd202;
	and.b64  	%rd342, %rd341, -4294967296;
	setp.ne.s64 	%p16, %rd342, 0;
	@%p16 bra 	$L__BB52_90;
	cvt.u32.u64 	%r105, %rd202;
	cvt.u32.u64 	%r106, %rd577;
	div.u32 	%r107, %r106, %r105;
	mul.lo.s32 	%r108, %r107, %r105;
	sub.s32 	%r109, %r106, %r108;
	cvt.u64.u32 	%rd567, %r107;
	cvt.u64.u32 	%rd568, %r109;
	bra.uni 	$L__BB52_91;
$L__BB52_90:
	div.s64 	%rd567, %rd577, %rd202;
	mul.lo.s64 	%rd343, %rd567, %rd202;
	sub.s64 	%rd568, %rd577, %rd343;
$L__BB52_91:
	add.s64 	%rd345, %rd1, %rd339;
	ld.global.u64 	%rd346, [%rd345];
	mul.lo.s64 	%rd209, %rd346, %rd568;
	add.s32 	%r42, %r258, -1;
	mul.wide.u32 	%rd347, %r42, 8;
	add.s64 	%rd348, %rd2, %rd347;
	ld.global.u64 	%rd210, [%rd348];
	or.b64  	%rd349, %rd567, %rd210;
	and.b64  	%rd350, %rd349, -4294967296;
	setp.ne.s64 	%p17, %rd350, 0;
	@%p17 bra 	$L__BB52_93;
	cvt.u32.u64 	%r110, %rd210;
	cvt.u32.u64 	%r111, %rd567;
	div.u32 	%r112, %r111, %r110;
	mul.lo.s32 	%r113, %r112, %r110;
	sub.s32 	%r114, %r111, %r113;
	cvt.u64.u32 	%rd569, %r112;
	cvt.u64.u32 	%rd570, %r114;
	bra.uni 	$L__BB52_94;
$L__BB52_93:
	div.s64 	%rd569, %rd567, %rd210;
	mul.lo.s64 	%rd351, %rd569, %rd210;
	sub.s64 	%rd570, %rd567, %rd351;
$L__BB52_94:
	add.s64 	%rd353, %rd1, %rd347;
	ld.global.u64 	%rd354, [%rd353];
	mad.lo.s64 	%rd217, %rd354, %rd570, %rd209;
	add.s32 	%r43, %r258, -2;
	mul.wide.u32 	%rd355, %r43, 8;
	add.s64 	%rd356, %rd2, %rd355;
	ld.global.u64 	%rd218, [%rd356];
	or.b64  	%rd357, %rd569, %rd218;
	and.b64  	%rd358, %rd357, -4294967296;
	setp.ne.s64 	%p18, %rd358, 0;
	@%p18 bra 	$L__BB52_96;
	cvt.u32.u64 	%r115, %rd218;
	cvt.u32.u64 	%r116, %rd569;
	div.u32 	%r117, %r116, %r115;
	mul.lo.s32 	%r118, %r117, %r115;
	sub.s32 	%r119, %r116, %r118;
	cvt.u64.u32 	%rd571, %r117;
	cvt.u64.u32 	%rd572, %r119;
	bra.uni 	$L__BB52_97;
$L__BB52_96:
	div.s64 	%rd571, %rd569, %rd218;
	mul.lo.s64 	%rd359, %rd571, %rd218;
	sub.s64 	%rd572, %rd569, %rd359;
$L__BB52_97:
	add.s64 	%rd361, %rd1, %rd355;
	ld.global.u64 	%rd362, [%rd361];
	mad.lo.s64 	%rd225, %rd362, %rd572, %rd217;
	add.s32 	%r44, %r258, -3;
	mul.wide.u32 	%rd363, %r44, 8;
	add.s64 	%rd364, %rd2, %rd363;
	ld.global.u64 	%rd226, [%rd364];
	or.b64  	%rd365, %rd571, %rd226;
	and.b64  	%rd366, %rd365, -4294967296;
	setp.ne.s64 	%p19, %rd366, 0;
	@%p19 bra 	$L__BB52_99;
	cvt.u32.u64 	%r120, %rd226;
	cvt.u32.u64 	%r121, %rd571;
	div.u32 	%r122, %r121, %r120;
	mul.lo.s32 	%r123, %r122, %r120;
	sub.s32 	%r124, %r121, %r123;
	cvt.u64.u32 	%rd577, %r122;
	cvt.u64.u32 	%rd574, %r124;
	bra.uni 	$L__BB52_100;
$L__BB52_99:
	div.s64 	%rd577, %rd571, %rd226;
	mul.lo.s64 	%rd367, %rd577, %rd226;
	sub.s64 	%rd574, %rd571, %rd367;
$L__BB52_100:
	add.s64 	%rd369, %rd1, %rd363;
	ld.global.u64 	%rd370, [%rd369];
	mad.lo.s64 	%rd371, %rd370, %rd574, %rd225;
	shl.b64 	%rd372, %rd371, 2;
	add.s64 	%rd586, %rd586, %rd372;
	add.s32 	%r258, %r258, -4;
$L__BB52_101:
	setp.eq.s32 	%p20, %r41, 0;
	@%p20 bra 	$L__BB52_115;
	setp.eq.s32 	%p21, %r41, 1;
	@%p21 bra 	$L__BB52_110;
	mul.wide.u32 	%rd374, %r258, 8;
	add.s64 	%rd375, %rd2, %rd374;
	ld.global.u64 	%rd237, [%rd375];
	or.b64  	%rd376, %rd577, %rd237;
	and.b64  	%rd377, %rd376, -4294967296;
	setp.ne.s64 	%p22, %rd377, 0;
	@%p22 bra 	$L__BB52_105;
	cvt.u32.u64 	%r125, %rd237;
	cvt.u32.u64 	%r126, %rd577;
	div.u32 	%r127, %r126, %r125;
	mul.lo.s32 	%r128, %r127, %r125;
	sub.s32 	%r129, %r126, %r128;
	cvt.u64.u32 	%rd578, %r127;
	cvt.u64.u32 	%rd579, %r129;
	bra.uni 	$L__BB52_106;
$L__BB52_105:
	div.s64 	%rd578, %rd577, %rd237;
	mul.lo.s64 	%rd378, %rd578, %rd237;
	sub.s64 	%rd579, %rd577, %rd378;
$L__BB52_106:
	add.s64 	%rd380, %rd1, %rd374;
	ld.global.u64 	%rd381, [%rd380];
	mul.lo.s64 	%rd244, %rd381, %rd579;
	add.s32 	%r47, %r258, -1;
	mul.wide.u32 	%rd382, %r47, 8;
	add.s64 	%rd383, %rd2, %rd382;
	ld.global.u64 	%rd245, [%rd383];
	or.b64  	%rd384, %rd578, %rd245;
	and.b64  	%rd385, %rd384, -4294967296;
	setp.ne.s64 	%p23, %rd385, 0;
	@%p23 bra 	$L__BB52_108;
	cvt.u32.u64 	%r130, %rd245;
	cvt.u32.u64 	%r131, %rd578;
	div.u32 	%r132, %r131, %r130;
	mul.lo.s32 	%r133, %r132, %r130;
	sub.s32 	%r134, %r131, %r133;
	cvt.u64.u32 	%rd577, %r132;
	cvt.u64.u32 	%rd581, %r134;
	bra.uni 	$L__BB52_109;
$L__BB52_108:
	div.s64 	%rd577, %rd578, %rd245;
	mul.lo.s64 	%rd386, %rd577, %rd245;
	sub.s64 	%rd581, %rd578, %rd386;
$L__BB52_109:
	add.s64 	%rd388, %rd1, %rd382;
	ld.global.u64 	%rd389, [%rd388];
	mad.lo.s64 	%rd390, %rd389, %rd581, %rd244;
	shl.b64 	%rd391, %rd390, 2;
	add.s64 	%rd586, %rd586, %rd391;
	add.s32 	%r258, %r258, -2;
$L__BB52_110:
	and.b32  	%r135, %r23, 1;
	setp.eq.b32 	%p24, %r135, 1;
	not.pred 	%p25, %p24;
	@%p25 bra 	$L__BB52_115;
	mul.wide.u32 	%rd392, %r258, 8;
	add.s64 	%rd393, %rd2, %rd392;
	ld.global.u64 	%rd256, [%rd393];
	or.b64  	%rd394, %rd577, %rd256;
	and.b64  	%rd395, %rd394, -4294967296;
	setp.ne.s64 	%p26, %rd395, 0;
	@%p26 bra 	$L__BB52_113;
	cvt.u32.u64 	%r136, %rd256;
	cvt.u32.u64 	%r137, %rd577;
	rem.u32 	%r138, %r137, %r136;
	cvt.u64.u32 	%rd585, %r138;
	bra.uni 	$L__BB52_114;
$L__BB52_113:
	rem.s64 	%rd585, %rd577, %rd256;
$L__BB52_114:
	add.s64 	%rd397, %rd1, %rd392;
	ld.global.u64 	%rd398, [%rd397];
	mul.lo.s64 	%rd399, %rd398, %rd585;
	shl.b64 	%rd400, %rd399, 2;
	add.s64 	%rd586, %rd586, %rd400;
$L__BB52_115:
	ld.global.u32 	%r139, [%rd586];
	st.shared.u32 	[%r4], %r139;
$L__BB52_116:
	bar.sync 	0;
	setp.lt.u32 	%p49, %r260, 66;
	@%p49 bra 	$L__BB52_121;
$L__BB52_117:
	mov.u32 	%r50, %r260;
	shr.u32 	%r260, %r50, 1;
	setp.ge.u32 	%p50, %r3, %r260;
	@%p50 bra 	$L__BB52_120;
	ld.shared.u32 	%r213, [%r4];
	shl.b32 	%r214, %r260, 2;
	add.s32 	%r215, %r4, %r214;
	ld.shared.u32 	%r52, [%r215];
	setp.lt.u32 	%p51, %r52, %r213;
	@%p51 bra 	$L__BB52_120;
	st.shared.u32 	[%r4], %r52;
	shl.b32 	%r216, %r260, 3;
	add.s32 	%r217, %r5, %r216;
	ld.shared.u64 	%rd480, [%r217];
	st.shared.u64 	[%r5], %rd480;
$L__BB52_120:
	bar.sync 	0;
	setp.gt.u32 	%p52, %r50, 131;
	@%p52 bra 	$L__BB52_117;
$L__BB52_121:
	setp.gt.u32 	%p53, %r3, 31;
	@%p53 bra 	$L__BB52_136;
	ld.volatile.shared.u32 	%r218, [%r4];
	ld.volatile.shared.u32 	%r219, [%r4+128];
	max.u32 	%r220, %r218, %r219;
	ld.volatile.shared.u32 	%r221, [%r4+128];
	setp.ne.s32 	%p54, %r220, %r221;
	@%p54 bra 	$L__BB52_124;
	ld.volatile.shared.u64 	%rd481, [%r5+256];
	st.volatile.shared.u64 	[%r5], %rd481;
	ld.volatile.shared.u32 	%r222, [%r4+128];
	st.volatile.shared.u32 	[%r4], %r222;
$L__BB52_124:
	ld.volatile.shared.u32 	%r223, [%r4];
	ld.volatile.shared.u32 	%r224, [%r4+64];
	max.u32 	%r225, %r223, %r224;
	ld.volatile.shared.u32 	%r226, [%r4+64];
	setp.ne.s32 	%p55, %r225, %r226;
	@%p55 bra 	$L__BB52_126;
	ld.volatile.shared.u64 	%rd482, [%r5+128];
	st.volatile.shared.u64 	[%r5], %rd482;
	ld.volatile.shared.u32 	%r227, [%r4+64];
	st.volatile.shared.u32 	[%r4], %r227;
$L__BB52_126:
	ld.volatile.shared.u32 	%r228, [%r4];
	ld.volatile.shared.u32 	%r229, [%r4+32];
	max.u32 	%r230, %r228, %r229;
	ld.volatile.shared.u32 	%r231, [%r4+32];
	setp.ne.s32 	%p56, %r230, %r231;
	@%p56 bra 	$L__BB52_128;
	ld.volatile.shared.u64 	%rd483, [%r5+64];
	st.volatile.shared.u64 	[%r5], %rd483;
	ld.volatile.shared.u32 	%r232, [%r4+32];
	st.volatile.shared.u32 	[%r4], %r232;
$L__BB52_128:
	ld.volatile.shared.u32 	%r233, [%r4];
	ld.volatile.shared.u32 	%r234, [%r4+16];
	max.u32 	%r235, %r233, %r234;
	ld.volatile.shared.u32 	%r236, [%r4+16];
	setp.ne.s32 	%p57, %r235, %r236;
	@%p57 bra 	$L__BB52_130;
	ld.volatile.shared.u64 	%rd484, [%r5+32];
	st.volatile.shared.u64 	[%r5], %rd484;
	ld.volatile.shared.u32 	%r237, [%r4+16];
	st.volatile.shared.u32 	[%r4], %r237;
$L__BB52_130:
	ld.volatile.shared.u32 	%r238, [%r4];
	ld.volatile.shared.u32 	%r239, [%r4+8];
	max.u32 	%r240, %r238, %r239;
	ld.volatile.shared.u32 	%r241, [%r4+8];
	setp.ne.s32 	%p58, %r240, %r241;
	@%p58 bra 	$L__BB52_132;
	ld.volatile.shared.u64 	%rd485, [%r5+16];
	st.volatile.shared.u64 	[%r5], %rd485;
	ld.volatile.shared.u32 	%r242, [%r4+8];
	st.volatile.shared.u32 	[%r4], %r242;
$L__BB52_132:
	ld.volatile.shared.u32 	%r243, [%r4];
	ld.volatile.shared.u32 	%r244, [%r4+4];
	max.u32 	%r245, %r243, %r244;
	ld.volatile.shared.u32 	%r246, [%r4+4];
	setp.ne.s32 	%p59, %r245, %r246;
	@%p59 bra 	$L__BB52_134;
	ld.volatile.shared.u64 	%rd486, [%r5+8];
	st.volatile.shared.u64 	[%r5], %rd486;
	ld.volatile.shared.u32 	%r247, [%r4+4];
	st.volatile.shared.u32 	[%r4], %r247;
$L__BB52_134:
	setp.ne.s32 	%p60, %r3, 0;
	@%p60 bra 	$L__BB52_136;
	ld.param.u64 	%rd501, [contiguous_reduce3_u32_param_7];
	ld.param.u64 	%rd498, [contiguous_reduce3_u32_param_1];
	ld.param.u64 	%rd497, [contiguous_reduce3_u32_param_0];
	ld.shared.u32 	%r248, [sdata_u32];
	mov.u32 	%r249, %ctaid.x;
	cvt.u64.u32 	%rd487, %r249;
	mov.u32 	%r250, %ctaid.y;
	cvt.u64.u32 	%rd488, %r250;
	mad.lo.s64 	%rd489, %rd501, %rd488, %rd487;
	cvta.to.global.u64 	%rd490, %rd497;
	shl.b64 	%rd491, %rd489, 2;
	add.s64 	%rd492, %rd490, %rd491;
	st.global.u32 	[%rd492], %r248;
	ld.shared.u64 	%rd493, [%r2];
	cvta.to.global.u64 	%rd494, %rd498;
	shl.b64 	%rd495, %rd489, 3;
	add.s64 	%rd496, %rd494, %rd495;
	st.global.u64 	[%rd496], %rd493;
$L__BB52_136:
	ret;

}
	// .globl	contiguous_reduce33_u32
.visible .entry contiguous_reduce33_u32(
	.param .u64 .ptr .align 1 contiguous_reduce33_u32_param_0,
	.param .u64 .ptr .align 1 contiguous_reduce33_u32_param_1,
	.param .u64 .ptr .align 1 contiguous_reduce33_u32_param_2,
	.param .u64 .ptr .align 1 contiguous_reduce33_u32_param_3,
	.param .u64 contiguous_reduce33_u32_param_4,
	.param .u64 contiguous_reduce33_u32_param_5
)
{
	.reg .pred 	%p<16>;
	.reg .b32 	%r<62>;
	.reg .b64 	%rd<51>;

	ld.param.u64 	%rd7, [contiguous_reduce33_u32_param_0];
	ld.param.u64 	%rd8, [contiguous_reduce33_u32_param_1];
	ld.param.u64 	%rd11, [contiguous_reduce33_u32_param_2];
	ld.param.u64 	%rd12, [contiguous_reduce33_u32_param_3];
	ld.param.u64 	%rd9, [contiguous_reduce33_u32_param_4];
	ld.param.u64 	%rd10, [contiguous_reduce33_u32_param_5];
	cvta.to.global.u64 	%rd1, %rd12;
	cvta.to.global.u64 	%rd2, %rd11;
	mov.u32 	%r61, %ntid.x;
	shl.b32 	%r13, %r61, 2;
	mov.u32 	%r14, sdata_u32;
	add.s32 	%r2, %r14, %r13;
	mov.u32 	%r3, %tid.x;
	mov.u32 	%r4, %ctaid.x;
	mul.lo.s32 	%r15, %r4, %r61;
	shl.b32 	%r16, %r15, 1;
	add.s32 	%r5, %r16, %r3;
	shl.b32 	%r17, %r3, 2;
	add.s32 	%r6, %r14, %r17;
	mov.b32 	%r18, 0;
	st.shared.u32 	[%r6], %r18;
	shl.b32 	%r19, %r3, 3;
	add.s32 	%r7, %r2, %r19;
	mov.b64 	%rd13, -9223372036854775808;
	st.shared.u64 	[%r7], %rd13;
	add.s32 	%r20, %r5, %r61;
	cvt.u64.u32 	%rd3, %r20;
	setp.le.u64 	%p1, %rd9, %rd3;
	@%p1 bra 	$L__BB53_4;
	cvt.u64.u32 	%rd21, %r5;
	mov.u32 	%r23, %ctaid.y;
	cvt.u64.u32 	%rd22, %r23;
	mul.lo.s64 	%rd23, %rd9, %rd22;
	add.s64 	%rd4, %rd23, %rd21;
	shl.b64 	%rd24, %rd4, 2;
	add.s64 	%rd25, %rd2, %rd24;
	ld.global.u32 	%r8, [%rd25];
	add.s64 	%rd5, %rd23, %rd3;
	shl.b64 	%rd26, %rd5, 2;
	add.s64 	%rd27, %rd2, %rd26;
	ld.global.u32 	%r9, [%rd27];
	setp.lt.u32 	%p3, %r9, %r8;
	@%p3 bra 	$L__BB53_3;
	st.shared.u32 	[%r6], %r8;
	shl.b64 	%rd28, %rd4, 3;
	add.s64 	%rd29, %rd1, %rd28;
	ld.global.u64 	%rd30, [%rd29];
	st.shared.u64 	[%r7], %rd30;
	bra.uni 	$L__BB53_6;
$L__BB53_3:
	st.shared.u32 	[%r6], %r9;
	shl.b64 	%rd31, %rd5, 3;
	add.s64 	%rd32, %rd1, %rd31;
	ld.global.u64 	%rd33, [%rd32];
	st.shared.u64 	[%r7], %rd33;
	bra.uni 	$L__BB53_6;
$L__BB53_4:
	cvt.u64.u32 	%rd6, %r5;
	setp.le.u64 	%p2, %rd9, %rd6;
	@%p2 bra 	$L__BB53_6;
	mov.u32 	%r21, %ctaid.y;
	cvt.u64.u32 	%rd14, %r21;
	mad.lo.s64 	%rd15, %rd9, %rd14, %rd6;
	shl.b64 	%rd16, %rd15, 2;
	add.s64 	%rd17, %rd2, %rd16;
	ld.global.u32 	%r22, [%rd17];
	st.shared.u32 	[%r6], %r22;
	shl.b64 	%rd18, %rd15, 3;
	add.s64 	%rd19, %rd1, %rd18;
	ld.global.u64 	%rd20, [%rd19];
	st.shared.u64 	[%r7], %rd20;
$L__BB53_6:
	bar.sync 	0;
	setp.lt.u32 	%p4, %r61, 66;
	@%p4 bra 	$L__BB53_11;
$L__BB53_7:
	mov.u32 	%r10, %r61;
	shr.u32 	%r61, %r10, 1;
	setp.ge.u32 	%p5, %r3, %r61;
	@%p5 bra 	$L__BB53_10;
	ld.shared.u32 	%r24, [%r6];
	shl.b32 	%r25, %r61, 2;
	add.s32 	%r26, %r6, %r25;
	ld.shared.u32 	%r12, [%r26];
	setp.lt.u32 	%p6, %r12, %r24;
	@%p6 bra 	$L__BB53_10;
	st.shared.u32 	[%r6], %r12;
	shl.b32 	%r27, %r61, 3;
	add.s32 	%r28, %r7, %r27;
	ld.shared.u64 	%rd34, [%r28];
	st.shared.u64 	[%r7], %rd34;
$L__BB53_10:
	bar.sync 	0;
	setp.gt.u32 	%p7, %r10, 131;
	@%p7 bra 	$L__BB53_7;
$L__BB53_11:
	setp.gt.u32 	%p8, %r3, 31;
	@%p8 bra 	$L__BB53_26;
	ld.volatile.shared.u32 	%r29, [%r6];
	ld.volatile.shared.u32 	%r30, [%r6+128];
	max.u32 	%r31, %r29, %r30;
	ld.volatile.shared.u32 	%r32, [%r6+128];
	setp.ne.s32 	%p9, %r31, %r32;
	@%p9 bra 	$L__BB53_14;
	ld.volatile.shared.u64 	%rd35, [%r7+256];
	st.volatile.shared.u64 	[%r7], %rd35;
	ld.volatile.shared.u32 	%r33, [%r6+128];
	st.volatile.shared.u32 	[%r6], %r33;
$L__BB53_14:
	ld.volatile.shared.u32 	%r34, [%r6];
	ld.volatile.shared.u32 	%r35, [%r6+64];
	max.u32 	%r36, %r34, %r35;
	ld.volatile.shared.u32 	%r37, [%r6+64];
	setp.ne.s32 	%p10, %r36, %r37;
	@%p10 bra 	$L__BB53_16;
	ld.volatile.shared.u64 	%rd36, [%r7+128];
	st.volatile.shared.u64 	[%r7], %rd36;
	ld.volatile.shared.u32 	%r38, [%r6+64];
	st.volatile.shared.u32 	[%r6], %r38;
$L__BB53_16:
	ld.volatile.shared.u32 	%r39, [%r6];
	ld.volatile.shared.u32 	%r40, [%r6+32];
	max.u32 	%r41, %r39, %r40;
	ld.volatile.shared.u32 	%r42, [%r6+32];
	setp.ne.s32 	%p11, %r41, %r42;
	@%p11 bra 	$L__BB53_18;
	ld.volatile.shared.u64 	%rd37, [%r7+64];
	st.volatile.shared.u64 	[%r7], %rd37;
	ld.volatile.shared.u32 	%r43, [%r6+32];
	st.volatile.shared.u32 	[%r6], %r43;
$L__BB53_18:
	ld.volatile.shared.u32 	%r44, [%r6];
	ld.volatile.shared.u32 	%r45, [%r6+16];
	max.u32 	%r46, %r44, %r45;
	ld.volatile.shared.u32 	%r47, [%r6+16];
	setp.ne.s32 	%p12, %r46, %r47;
	@%p12 bra 	$L__BB53_20;
	ld.volatile.shared.u64 	%rd38, [%r7+32];
	st.volatile.shared.u64 	[%r7], %rd38;
	ld.volatile.shared.u32 	%r48, [%r6+16];
	st.volatile.shared.u32 	[%r6], %r48;
$L__BB53_20:
	ld.volatile.shared.u32 	%r49, [%r6];
	ld.volatile.shared.u32 	%r50, [%r6+8];
	max.u32 	%r51, %r49, %r50;
	ld.volatile.shared.u32 	%r52, [%r6+8];
	setp.ne.s32 	%p13, %r51, %r52;
	@%p13 bra 	$L__BB53_22;
	ld.volatile.shared.u64 	%rd39, [%r7+16];
	st.volatile.shared.u64 	[%r7], %rd39;
	ld.volatile.shared.u32 	%r53, [%r6+8];
	st.volatile.shared.u32 	[%r6], %r53;
$L__BB53_22:
	ld.volatile.shared.u32 	%r54, [%r6];
	ld.volatile.shared.u32 	%r55, [%r6+4];
	max.u32 	%r56, %r54, %r55;
	ld.volatile.shared.u32 	%r57, [%r6+4];
	setp.ne.s32 	%p14, %r56, %r57;
	@%p14 bra 	$L__BB53_24;
	ld.volatile.shared.u64 	%rd40, [%r7+8];
	st.volatile.shared.u64 	[%r7], %rd40;
	ld.volatile.shared.u32 	%r58, [%r6+4];
	st.volatile.shared.u32 	[%r6], %r58;
$L__BB53_24:
	setp.ne.s32 	%p15, %r3, 0;
	@%p15 bra 	$L__BB53_26;
	ld.shared.u32 	%r59, [sdata_u32];
	cvt.u64.u32 	%rd41, %r4;
	mov.u32 	%r60, %ctaid.y;
	cvt.u64.u32 	%rd42, %r60;
	mad.lo.s64 	%rd43, %rd10, %rd42, %rd41;
	cvta.to.global.u64 	%rd44, %rd7;
	shl.b64 	%rd45, %rd43, 2;
	add.s64 	%rd46, %rd44, %rd45;
	st.global.u32 	[%rd46], %r59;
	ld.shared.u64 	%rd47, [%r2];
	cvta.to.global.u64 	%rd48, %rd8;
	shl.b64 	%rd49, %rd43, 3;
	add.s64 	%rd50, %rd48, %rd49;
	st.global.u64 	[%rd50], %rd47;
$L__BB53_26:
	ret;

}
	// .globl	contiguous_reduce4_u32
.visible .entry contiguous_reduce4_u32(
	.param .u64 .ptr .align 1 contiguous_reduce4_u32_param_0,
	.param .u64 .ptr .align 1 contiguous_reduce4_u32_param_1,
	.param .u64 .ptr .align 1 contiguous_reduce4_u32_param_2,
	.param .u64 .ptr .align 1 contiguous_reduce4_u32_param_3,
	.param .u64 .ptr .align 1 contiguous_reduce4_u32_param_4,
	.param .u64 contiguous_reduce4_u32_param_5,
	.param .u64 contiguous_reduce4_u32_param_6,
	.param .u64 contiguous_reduce4_u32_param_7
)
{
	.reg .pred 	%p<39>;
	.reg .b32 	%r<231>;
	.reg .b64 	%rd<322>;

	ld.param.u64 	%rd147, [contiguous_reduce4_u32_param_3];
	ld.param.u64 	%rd148, [contiguous_reduce4_u32_param_4];
	ld.param.u64 	%rd145, [contiguous_reduce4_u32_param_5];
	ld.param.u64 	%rd146, [contiguous_reduce4_u32_param_6];
	ld.param.u64 	%rd149, [contiguous_reduce4_u32_param_7];
	cvta.to.global.u64 	%rd1, %rd148;
	cvta.to.global.u64 	%rd2, %rd147;
	mov.u32 	%r1, %ntid.x;
	mov.u32 	%r2, %ntid.y;
	mul.lo.s32 	%r91, %r1, %r2;
	shl.b32 	%r92, %r91, 2;
	mov.u32 	%r221, sdata_u32;
	add.s32 	%r3, %r221, %r92;
	mov.u32 	%r4, %tid.y;
	mov.u32 	%r5, %tid.x;
	mad.lo.s32 	%r94, %r4, %r1, %r5;
	mov.u32 	%r95, %ctaid.x;
	mad.lo.s32 	%r96, %r95, %r1, %r5;
	mov.u32 	%r6, %ctaid.y;
	mad.lo.s32 	%r97, %r6, %r2, %r4;
	shl.b32 	%r98, %r94, 2;
	add.s32 	%r8, %r221, %r98;
	mov.b32 	%r99, 0;
	st.shared.u32 	[%r8], %r99;
	cvt.u64.u32 	%rd151, %r97;
	cvt.u64.u32 	%rd3, %r96;
	mad.lo.s64 	%rd152, %rd146, %rd151, %rd3;
	shl.b32 	%r100, %r94, 3;
	add.s32 	%r101, %r3, %r100;
	st.shared.u64 	[%r101], %rd152;
	setp.le.u64 	%p1, %rd146, %rd3;
	setp.le.u64 	%p2, %rd149, %rd151;
	or.pred  	%p3, %p1, %p2;
	@%p3 bra 	$L__BB54_79;
	cvt.u32.u64 	%r102, %rd3;
	cvt.u32.u64 	%r103, %rd146;
	mad.lo.s32 	%r217, %r97, %r103, %r102;
	cvt.u32.u64 	%r10, %rd145;
	add.s32 	%r216, %r10, -1;
	setp.lt.s32 	%p4, %r216, 0;
	mov.b64 	%rd321, 0;
	@%p4 bra 	$L__BB54_59;
	setp.lt.u32 	%p5, %r216, 7;
	mov.b64 	%rd321, 0;
	@%p5 bra 	$L__BB54_30;
	add.s32 	%r212, %r10, -4;
	and.b32  	%r104, %r10, -8;
	neg.s32 	%r211, %r104;
	mov.b64 	%rd321, 0;
$L__BB54_4:
	.pragma "nounroll";
	add.s32 	%r17, %r212, 3;
	cvt.u64.u32 	%rd5, %r217;
	mul.wide.u32 	%rd157, %r17, 8;
	add.s64 	%rd158, %rd2, %rd157;
	ld.global.u64 	%rd6, [%rd158];
	and.b64  	%rd159, %rd6, -4294967296;
	setp.ne.s64 	%p6, %rd159, 0;
	@%p6 bra 	$L__BB54_6;
	cvt.u32.u64 	%r105, %rd6;
	cvt.u32.u64 	%r106, %rd5;
	div.u32 	%r107, %r106, %r105;
	mul.lo.s32 	%r108, %r107, %r105;
	sub.s32 	%r109, %r106, %r108;
	cvt.u64.u32 	%rd286, %r107;
	cvt.u64.u32 	%rd287, %r109;
	bra.uni 	$L__BB54_7;
$L__BB54_6:
	div.s64 	%rd286, %rd5, %rd6;
	mul.lo.s64 	%rd160, %rd286, %rd6;
	sub.s64 	%rd287, %rd5, %rd160;
$L__BB54_7:
	add.s64 	%rd162, %rd1, %rd157;
	ld.global.u64 	%rd163, [%rd162];
	mad.lo.s64 	%rd13, %rd163, %rd287, %rd321;
	add.s32 	%r18, %r212, 2;
	and.b64  	%rd14, %rd286, 4294967295;
	mul.wide.u32 	%rd164, %r18, 8;
	add.s64 	%rd165, %rd2, %rd164;
	ld.global.u64 	%rd15, [%rd165];
	and.b64  	%rd166, %rd15, -4294967296;
	setp.ne.s64 	%p7, %rd166, 0;
	@%p7 bra 	$L__BB54_9;
	cvt.u32.u64 	%r110, %rd15;
	cvt.u32.u64 	%r111, %rd14;
	div.u32 	%r112, %r111, %r110;
	mul.lo.s32 	%r113, %r112, %r110;
	sub.s32 	%r114, %r111, %r113;
	cvt.u64.u32 	%rd288, %r112;
	cvt.u64.u32 	%rd289, %r114;
	bra.uni 	$L__BB54_10;
$L__BB54_9:
	div.s64 	%rd288, %rd14, %rd15;
	mul.lo.s64 	%rd167, %rd288, %rd15;
	sub.s64 	%rd289, %rd14, %rd167;
$L__BB54_10:
	add.s64 	%rd169, %rd1, %rd164;
	ld.global.u64 	%rd170, [%rd169];
	mad.lo.s64 	%rd22, %rd170, %rd289, %rd13;
	add.s32 	%r19, %r212, 1;
	and.b64  	%rd23, %rd288, 4294967295;
	mul.wide.u32 	%rd171, %r19, 8;
	add.s64 	%rd172, %rd2, %rd171;
	ld.global.u64 	%rd24, [%rd172];
	and.b64  	%rd173, %rd24, -4294967296;
	setp.ne.s64 	%p8, %rd173, 0;
	@%p8 bra 	$L__BB54_12;
	cvt.u32.u64 	%r115, %rd24;
	cvt.u32.u64 	%r116, %rd23;
	div.u32 	%r117, %r116, %r115;
	mul.lo.s32 	%r118, %r117, %r115;
	sub.s32 	%r119, %r116, %r118;
	cvt.u64.u32 	%rd290, %r117;
	cvt.u64.u32 	%rd291, %r119;
	bra.uni 	$L__BB54_13;
$L__BB54_12:
	div.s64 	%rd290, %rd23, %rd24;
	mul.lo.s64 	%rd174, %rd290, %rd24;
	sub.s64 	%rd291, %rd23, %rd174;
$L__BB54_13:
	add.s64 	%rd176, %rd1, %rd171;
	ld.global.u64 	%rd177, [%rd176];
	mad.lo.s64 	%rd31, %rd177, %rd291, %rd22;
	add.s32 	%r20, %r212, -4;
	and.b64  	%rd32, %rd290, 4294967295;
	mul.wide.u32 	%rd178, %r212, 8;
	add.s64 	%rd179, %rd2, %rd178;
	ld.global.u64 	%rd33, [%rd179];
	and.b64  	%rd180, %rd33, -4294967296;
	setp.ne.s64 	%p9, %rd180, 0;
	@%p9 bra 	$L__BB54_15;
	cvt.u32.u64 	%r120, %rd33;
	cvt.u32.u64 	%r121, %rd32;
	div.u32 	%r122, %r121, %r120;
	mul.lo.s32 	%r123, %r122, %r120;
	sub.s32 	%r124, %r121, %r123;
	cvt.u64.u32 	%rd292, %r122;
	cvt.u64.u32 	%rd293, %r124;
	bra.uni 	$L__BB54_16;
$L__BB54_15:
	div.s64 	%rd292, %rd32, %rd33;
	mul.lo.s64 	%rd181, %rd292, %rd33;
	sub.s64 	%rd293, %rd32, %rd181;
$L__BB54_16:
	add.s64 	%rd183, %rd1, %rd178;
	ld.global.u64 	%rd184, [%rd183];
	mad.lo.s64 	%rd40, %rd184, %rd293, %rd31;
	add.s32 	%r21, %r212, -1;
	and.b64  	%rd41, %rd292, 4294967295;
	mul.wide.u32 	%rd185, %r21, 8;
	add.s64 	%rd186, %rd2, %rd185;
	ld.global.u64 	%rd42, [%rd186];
	and.b64  	%rd187, %rd42, -4294967296;
	setp.ne.s64 	%p10, %rd187, 0;
	@%p10 bra 	$L__BB54_18;
	cvt.u32.u64 	%r125, %rd42;
	cvt.u32.u64 	%r126, %rd41;
	div.u32 	%r127, %r126, %r125;
	mul.lo.s32 	%r128, %r127, %r125;
	sub.s32 	%r129, %r126, %r128;
	cvt.u64.u32 	%rd294, %r127;
	cvt.u64.u32 	%rd295, %r129;
	bra.uni 	$L__BB54_19;
$L__BB54_18:
	div.s64 	%rd294, %rd41, %rd42;
	mul.lo.s64 	%rd188, %rd294, %rd42;
	sub.s64 	%rd295, %rd41, %rd188;
$L__BB54_19:
	add.s64 	%rd190, %rd1, %rd185;
	ld.global.u64 	%rd191, [%rd190];
	mad.lo.s64 	%rd49, %rd191, %rd295, %rd40;
	add.s32 	%r22, %r212, -2;
	and.b64  	%rd50, %rd294, 4294967295;
	mul.wide.u32 	%rd192, %r22, 8;
	add.s64 	%rd193, %rd2, %rd192;
	ld.global.u64 	%rd51, [%rd193];
	and.b64  	%rd194, %rd51, -4294967296;
	setp.ne.s64 	%p11, %rd194, 0;
	@%p11 bra 	$L__BB54_21;
	cvt.u32.u64 	%r130, %rd51;
	cvt.u32.u64 	%r131, %rd50;
	div.u32 	%r132, %r131, %r130;
	mul.lo.s32 	%r133, %r132, %r130;
	sub.s32 	%r134, %r131, %r133;
	cvt.u64.u32 	%rd296, %r132;
	cvt.u64.u32 	%rd297, %r134;
	bra.uni 	$L__BB54_22;
$L__BB54_21:
	div.s64 	%rd296, %rd50, %rd51;
	mul.lo.s64 	%rd195, %rd296, %rd51;
	sub.s64 	%rd297, %rd50, %rd195;
$L__BB54_22:
	add.s64 	%rd197, %rd1, %rd192;
	ld.global.u64 	%rd198, [%rd197];
	mad.lo.s64 	%rd58, %rd198, %rd297, %rd49;
	add.s32 	%r23, %r212, -3;
	and.b64  	%rd59, %rd296, 4294967295;
	mul.wide.u32 	%rd199, %r23, 8;
	add.s64 	%rd200, %rd2, %rd199;
	ld.global.u64 	%rd60, [%rd200];
	and.b64  	%rd201, %rd60, -4294967296;
	setp.ne.s64 	%p12, %rd201, 0;
	@%p12 bra 	$L__BB54_24;
	cvt.u32.u64 	%r135, %rd60;
	cvt.u32.u64 	%r136, %rd59;
	div.u32 	%r137, %r136, %r135;
	mul.lo.s32 	%r138, %r137, %r135;
	sub.s32 	%r139, %r136, %r138;
	cvt.u64.u32 	%rd298, %r137;
	cvt.u64.u32 	%rd299, %r139;
	bra.uni 	$L__BB54_25;
$L__BB54_24:
	div.s64 	%rd298, %rd59, %rd60;
	mul.lo.s64 	%rd202, %rd298, %rd60;
	sub.s64 	%rd299, %rd59, %rd202;
$L__BB54_25:
	add.s64 	%rd204, %rd1, %rd199;
	ld.global.u64 	%rd205, [%rd204];
	mad.lo.s64 	%rd67, %rd205, %rd299, %rd58;
	and.b64  	%rd68, %rd298, 4294967295;
	mul.wide.u32 	%rd206, %r20, 8;
	add.s64 	%rd207, %rd2, %rd206;
	ld.global.u64 	%rd69, [%rd207];
	and.b64  	%rd208, %rd69, -4294967296;
	setp.ne.s64 	%p13, %rd208, 0;
	@%p13 bra 	$L__BB54_27;
	cvt.u32.u64 	%r140, %rd69;
	cvt.u32.u64 	%r141, %rd68;
	div.u32 	%r142, %r141, %r140;
	mul.lo.s32 	%r143, %r142, %r140;
	sub.s32 	%r144, %r141, %r143;
	cvt.u64.u32 	%rd300, %r142;
	cvt.u64.u32 	%rd301, %r144;
	bra.uni 	$L__BB54_28;
$L__BB54_27:
	div.s64 	%rd300, %rd68, %rd69;
	mul.lo.s64 	%rd209, %rd300, %rd69;
	sub.s64 	%rd301, %rd68, %rd209;
$L__BB54_28:
	add.s64 	%rd211, %rd1, %rd206;
	ld.global.u64 	%rd212, [%rd211];
	mad.lo.s64 	%rd321, %rd212, %rd301, %rd67;
	cvt.u32.u64 	%r217, %rd300;
	add.s32 	%r212, %r212, -8;
	add.s32 	%r211, %r211, 8;
	setp.ne.s32 	%p14, %r211, 0;
	@%p14 bra 	$L__BB54_4;
	add.s32 	%r216, %r212, 3;
$L__BB54_30:
	and.b32  	%r30, %r10, 7;
	setp.eq.s32 	%p15, %r30, 0;
	@%p15 bra 	$L__BB54_59;
	setp.lt.u32 	%p16, %r30, 4;
	@%p16 bra 	$L__BB54_45;
	mul.wide.u32 	%rd214, %r216, 8;
	add.s64 	%rd215, %rd2, %rd214;
	ld.global.u64 	%rd79, [%rd215];
	and.b64  	%rd216, %rd79, -4294967296;
	setp.ne.s64 	%p17, %rd216, 0;
	@%p17 bra 	$L__BB54_34;
	cvt.u32.u64 	%r145, %rd79;
	div.u32 	%r146, %r217, %r145;
	mul.lo.s32 	%r147, %r146, %r145;
	sub.s32 	%r148, %r217, %r147;
	cvt.u64.u32 	%rd304, %r146;
	cvt.u64.u32 	%rd305, %r148;
	bra.uni 	$L__BB54_35;
$L__BB54_34:
	cvt.u64.u32 	%rd217, %r217;
	div.s64 	%rd304, %rd217, %rd79;
	mul.lo.s64 	%rd218, %rd304, %rd79;
	sub.s64 	%rd305, %rd217, %rd218;
$L__BB54_35:
	add.s64 	%rd220, %rd1, %rd214;
	ld.global.u64 	%rd221, [%rd220];
	mad.lo.s64 	%rd86, %rd221, %rd305, %rd321;
	add.s32 	%r31, %r216, -1;
	and.b64  	%rd87, %rd304, 4294967295;
	mul.wide.u32 	%rd222, %r31, 8;
	add.s64 	%rd223, %rd2, %rd222;
	ld.global.u64 	%rd88, [%rd223];
	and.b64  	%rd224, %rd88, -4294967296;
	setp.ne.s64 	%p18, %rd224, 0;
	@%p18 bra 	$L__BB54_37;
	cvt.u32.u64 	%r149, %rd88;
	cvt.u32.u64 	%r150, %rd87;
	div.u32 	%r151, %r150, %r149;
	mul.lo.s32 	%r152, %r151, %r149;
	sub.s32 	%r153, %r150, %r152;
	cvt.u64.u32 	%rd306, %r151;
	cvt.u64.u32 	%rd307, %r153;
	bra.uni 	$L__BB54_38;
$L__BB54_37:
	div.s64 	%rd306, %rd87, %rd88;
	mul.lo.s64 	%rd225, %rd306, %rd88;
	sub.s64 	%rd307, %rd87, %rd225;
$L__BB54_38:
	add.s64 	%rd227, %rd1, %rd222;
	ld.global.u64 	%rd228, [%rd227];
	mad.lo.s64 	%rd95, %rd228, %rd307, %rd86;
	add.s32 	%r32, %r216, -2;
	and.b64  	%rd96, %rd306, 4294967295;
	mul.wide.u32 	%rd229, %r32, 8;
	add.s64 	%rd230, %rd2, %rd229;
	ld.global.u64 	%rd97, [%rd230];
	and.b64  	%rd231, %rd97, -4294967296;
	setp.ne.s64 	%p19, %rd231, 0;
	@%p19 bra 	$L__BB54_40;
	cvt.u32.u64 	%r154, %rd97;
	cvt.u32.u64 	%r155, %rd96;
	div.u32 	%r156, %r155, %r154;
	mul.lo.s32 	%r157, %r156, %r154;
	sub.s32 	%r158, %r155, %r157;
	cvt.u64.u32 	%rd308, %r156;
	cvt.u64.u32 	%rd309, %r158;
	bra.uni 	$L__BB54_41;
$L__BB54_40:
	div.s64 	%rd308, %rd96, %rd97;
	mul.lo.s64 	%rd232, %rd308, %rd97;
	sub.s64 	%rd309, %rd96, %rd232;
$L__BB54_41:
	add.s64 	%rd234, %rd1, %rd229;
	ld.global.u64 	%rd235, [%rd234];
	mad.lo.s64 	%rd104, %rd235, %rd309, %rd95;
	add.s32 	%r33, %r216, -3;
	and.b64  	%rd105, %rd308, 4294967295;
	mul.wide.u32 	%rd236, %r33, 8;
	add.s64 	%rd237, %rd2, %rd236;
	ld.global.u64 	%rd106, [%rd237];
	and.b64  	%rd238, %rd106, -4294967296;
	setp.ne.s64 	%p20, %rd238, 0;
	@%p20 bra 	$L__BB54_43;
	cvt.u32.u64 	%r159, %rd106;
	cvt.u32.u64 	%r160, %rd105;
	div.u32 	%r161, %r160, %r159;
	mul.lo.s32 	%r162, %r161, %r159;
	sub.s32 	%r163, %r160, %r162;
	cvt.u64.u32 	%rd310, %r161;
	cvt.u64.u32 	%rd311, %r163;
	bra.uni 	$L__BB54_44;
$L__BB54_43:
	div.s64 	%rd310, %rd105, %rd106;
	mul.lo.s64 	%rd239, %rd310, %rd106;
	sub.s64 	%rd311, %rd105, %rd239;
$L__BB54_44:
	add.s64 	%rd241, %rd1, %rd236;
	ld.global.u64 	%rd242, [%rd241];
	mad.lo.s64 	%rd321, %rd242, %rd311, %rd104;
	cvt.u32.u64 	%r217, %rd310;
	add.s32 	%r216, %r216, -4;
$L__BB54_45:
	and.b32  	%r38, %r10, 3;
	setp.eq.s32 	%p21, %r38, 0;
	@%p21 bra 	$L__BB54_59;
	setp.eq.s32 	%p22, %r38, 1;
	@%p22 bra 	$L__BB54_54;
	mul.wide.u32 	%rd244, %r216, 8;
	add.s64 	%rd245, %rd2, %rd244;
	ld.global.u64 	%rd116, [%rd245];
	and.b64  	%rd246, %rd116, -4294967296;
	setp.ne.s64 	%p23, %rd246, 0;
	@%p23 bra 	$L__BB54_49;
	cvt.u32.u64 	%r164, %rd116;
	div.u32 	%r165, %r217, %r164;
	mul.lo.s32 	%r166, %r165, %r164;
	sub.s32 	%r167, %r217, %r166;
	cvt.u64.u32 	%rd314, %r165;
	cvt.u64.u32 	%rd315, %r167;
	bra.uni 	$L__BB54_50;
$L__BB54_49:
	cvt.u64.u32 	%rd247, %r217;
	div.s64 	%rd314, %rd247, %rd116;
	mul.lo.s64 	%rd248, %rd314, %rd116;
	sub.s64 	%rd315, %rd247, %rd248;
$L__BB54_50:
	add.s64 	%rd250, %rd1, %rd244;
	ld.global.u64 	%rd251, [%rd250];
	mad.lo.s64 	%rd123, %rd251, %rd315, %rd321;
	add.s32 	%r39, %r216, -1;
	and.b64  	%rd124, %rd314, 4294967295;
	mul.wide.u32 	%rd252, %r39, 8;
	add.s64 	%rd253, %rd2, %rd252;
	ld.global.u64 	%rd125, [%rd253];
	and.b64  	%rd254, %rd125, -4294967296;
	setp.ne.s64 	%p24, %rd254, 0;
	@%p24 bra 	$L__BB54_52;
	cvt.u32.u64 	%r168, %rd125;
	cvt.u32.u64 	%r169, %rd124;
	div.u32 	%r170, %r169, %r168;
	mul.lo.s32 	%r171, %r170, %r168;
	sub.s32 	%r172, %r169, %r171;
	cvt.u64.u32 	%rd316, %r170;
	cvt.u64.u32 	%rd317, %r172;
	bra.uni 	$L__BB54_53;
$L__BB54_52:
	div.s64 	%rd316, %rd124, %rd125;
	mul.lo.s64 	%rd255, %rd316, %rd125;
	sub.s64 	%rd317, %rd124, %rd255;
$L__BB54_53:
	add.s64 	%rd257, %rd1, %rd252;
	ld.global.u64 	%rd258, [%rd257];
	mad.lo.s64 	%rd321, %rd258, %rd317, %rd123;
	cvt.u32.u64 	%r217, %rd316;
	add.s32 	%r216, %r216, -2;
$L__BB54_54:
	and.b32  	%r173, %r10, 1;
	setp.eq.b32 	%p25, %r173, 1;
	not.pred 	%p26, %p25;
	@%p26 bra 	$L__BB54_59;
	cvt.u64.u32 	%rd135, %r217;
	mul.wide.u32 	%rd259, %r216, 8;
	add.s64 	%rd260, %rd2, %rd259;
	ld.global.u64 	%rd136, [%rd260];
	and.b64  	%rd261, %rd136, -4294967296;
	setp.ne.s64 	%p27, %rd261, 0;
	@%p27 bra 	$L__BB54_57;
	cvt.u32.u64 	%r174, %rd136;
	cvt.u32.u64 	%r175, %rd135;
	rem.u32 	%r176, %r175, %r174;
	cvt.u64.u32 	%rd320, %r176;
	bra.uni 	$L__BB54_58;
$L__BB54_57:
	rem.s64 	%rd320, %rd135, %rd136;
$L__BB54_58:
	add.s64 	%rd263, %rd1, %rd259;
	ld.global.u64 	%rd264, [%rd263];
	mad.lo.s64 	%rd321, %rd264, %rd320, %rd321;
$L__BB54_59:
	ld.param.u64 	%rd284, [contiguous_reduce4_u32_param_2];
	cvta.to.global.u64 	%rd265, %rd284;
	shl.b64 	%rd266, %rd321, 2;
	add.s64 	%rd267, %rd265, %rd266;
	ld.global.u32 	%r177, [%rd267];
	st.shared.u32 	[%r8], %r177;
	bar.sync 	0;
	setp.ne.s32 	%p28, %r4, 0;
	@%p28 bra 	$L__BB54_79;
	setp.lt.u32 	%p29, %r2, 2;
	shl.b32 	%r178, %r5, 2;
	add.s32 	%r44, %r221, %r178;
	shl.b32 	%r180, %r5, 3;
	add.s32 	%r45, %r3, %r180;
	@%p29 bra 	$L__BB54_78;
	add.s32 	%r46, %r2, -1;
	add.s32 	%r182, %r2, -2;
	and.b32  	%r47, %r46, 3;
	setp.lt.u32 	%p30, %r182, 3;
	mov.b32 	%r227, 1;
	@%p30 bra 	$L__BB54_73;
	and.b32  	%r185, %r46, -4;
	neg.s32 	%r223, %r185;
	shl.b32 	%r186, %r2, 2;
	add.s32 	%r187, %r186, 8;
	mad.lo.s32 	%r49, %r1, %r187, %r180;
	shl.b32 	%r50, %r1, 5;
	shl.b32 	%r51, %r1, 2;
	shl.b32 	%r52, %r1, 4;
	shl.b32 	%r53, %r1, 3;
	mul.lo.s32 	%r54, %r1, 12;
	add.s32 	%r189, %r186, 16;
	mad.lo.s32 	%r55, %r1, %r189, %r180;
	add.s32 	%r190, %r186, 24;
	mad.lo.s32 	%r56, %r1, %r190, %r180;
	add.s32 	%r191, %r186, 32;
	mad.lo.s32 	%r57, %r1, %r191, %r180;
	mov.b32 	%r222, 0;
	mov.u32 	%r220, %r44;
$L__BB54_63:
	ld.shared.u32 	%r225, [%r44];
	add.s32 	%r192, %r220, %r51;
	ld.shared.u32 	%r63, [%r192];
	setp.lt.u32 	%p31, %r63, %r225;
	@%p31 bra 	$L__BB54_65;
	st.shared.u32 	[%r44], %r63;
	add.s32 	%r193, %r221, %r49;
	ld.shared.u64 	%rd268, [%r193];
	st.shared.u64 	[%r45], %rd268;
	ld.shared.u32 	%r225, [%r44];
$L__BB54_65:
	add.s32 	%r194, %r220, %r53;
	ld.shared.u32 	%r66, [%r194];
	setp.lt.u32 	%p32, %r66, %r225;
	@%p32 bra 	$L__BB54_67;
	st.shared.u32 	[%r44], %r66;
	add.s32 	%r195, %r221, %r55;
	ld.shared.u64 	%rd269, [%r195];
	st.shared.u64 	[%r45], %rd269;
	ld.shared.u32 	%r225, [%r44];
$L__BB54_67:
	add.s32 	%r196, %r220, %r54;
	ld.shared.u32 	%r69, [%r196];
	setp.lt.u32 	%p33, %r69, %r225;
	@%p33 bra 	$L__BB54_69;
	st.shared.u32 	[%r44], %r69;
	add.s32 	%r197, %r221, %r56;
	ld.shared.u64 	%rd270, [%r197];
	st.shared.u64 	[%r45], %rd270;
	ld.shared.u32 	%r225, [%r44];
$L__BB54_69:
	add.s32 	%r220, %r220, %r52;
	ld.shared.u32 	%r73, [%r220];
	setp.lt.u32 	%p34, %r73, %r225;
	@%p34 bra 	$L__BB54_71;
	st.shared.u32 	[%r44], %r73;
	add.s32 	%r198, %r221, %r57;
	ld.shared.u64 	%rd271, [%r198];
	st.shared.u64 	[%r45], %rd271;
$L__BB54_71:
	add.s32 	%r223, %r223, 4;
	add.s32 	%r222, %r222, 4;
	add.s32 	%r221, %r221, %r50;
	setp.ne.s32 	%p35, %r223, 0;
	@%p35 bra 	$L__BB54_63;
	add.s32 	%r227, %r222, 1;
$L__BB54_73:
	setp.eq.s32 	%p36, %r47, 0;
	@%p36 bra 	$L__BB54_78;
	shl.b32 	%r199, %r227, 3;
	shl.b32 	%r200, %r2, 2;
	add.s32 	%r201, %r199, %r200;
	mad.lo.s32 	%r203, %r1, %r201, %r180;
	mov.u32 	%r204, sdata_u32;
	add.s32 	%r230, %r204, %r203;
	shl.b32 	%r80, %r1, 3;
	mul.lo.s32 	%r205, %r1, %r227;
	shl.b32 	%r206, %r205, 2;
	add.s32 	%r208, %r206, %r178;
	add.s32 	%r229, %r204, %r208;
	shl.b32 	%r82, %r1, 2;
	neg.s32 	%r228, %r47;
$L__BB54_75:
	.pragma "nounroll";
	ld.shared.u32 	%r209, [%r44];
	ld.shared.u32 	%r87, [%r229];
	setp.lt.u32 	%p37, %r87, %r209;
	@%p37 bra 	$L__BB54_77;
	st.shared.u32 	[%r44], %r87;
	ld.shared.u64 	%rd272, [%r230];
	st.shared.u64 	[%r45], %rd272;
$L__BB54_77:
	add.s32 	%r230, %r230, %r80;
	add.s32 	%r229, %r229, %r82;
	add.s32 	%r228, %r228, 1;
	setp.ne.s32 	%p38, %r228, 0;
	@%p38 bra 	$L__BB54_75;
$L__BB54_78:
	ld.param.u64 	%rd283, [contiguous_reduce4_u32_param_1];
	ld.param.u64 	%rd282, [contiguous_reduce4_u32_param_0];
	ld.shared.u64 	%rd273, [%r45];
	cvt.u64.u32 	%rd274, %r6;
	mad.lo.s64 	%rd275, %rd146, %rd274, %rd3;
	cvta.to.global.u64 	%rd276, %rd283;
	shl.b64 	%rd277, %rd275, 3;
	add.s64 	%rd278, %rd276, %rd277;
	st.global.u64 	[%rd278], %rd273;
	ld.shared.u32 	%r210, [%r44];
	cvta.to.global.u64 	%rd279, %rd282;
	shl.b64 	%rd280, %rd275, 2;
	add.s64 	%rd281, %rd279, %rd280;
	st.global.u32 	[%rd281], %r210;
$L__BB54_79:
	ret;

}
	// .globl	contiguous_reduce44_u32
.visible .entry contiguous_reduce44_u32(
	.param .u64 .ptr .align 1 contiguous_reduce44_u32_param_0,
	.param .u64 .ptr .align 1 contiguous_reduce44_u32_param_1,
	.param .u64 .ptr .align 1 contiguous_reduce44_u32_param_2,
	.param .u64 .ptr .align 1 contiguous_reduce44_u32_param_3,
	.param .u64 contiguous_reduce44_u32_param_4,
	.param .u64 contiguous_reduce44_u32_param_5,
	.param .u64 contiguous_reduce44_u32_param_6
)
{
	.reg .pred 	%p<15>;
	.reg .b32 	%r<116>;
	.reg .b64 	%rd<31>;

	ld.param.u64 	%rd2, [contiguous_reduce44_u32_param_0];
	ld.param.u64 	%rd3, [contiguous_reduce44_u32_param_1];
	ld.param.u64 	%rd4, [contiguous_reduce44_u32_param_2];
	ld.param.u64 	%rd5, [contiguous_reduce44_u32_param_3];
	ld.param.u64 	%rd6, [contiguous_reduce44_u32_param_5];
	ld.param.u64 	%rd7, [contiguous_reduce44_u32_param_6];
	mov.u32 	%r1, %ntid.x;
	mov.u32 	%r2, %ntid.y;
	mov.u32 	%r3, %tid.y;
	mov.u32 	%r4, %tid.x;
	mad.lo.s32 	%r5, %r3, %r1, %r4;
	mov.u32 	%r57, %ctaid.x;
	mad.lo.s32 	%r58, %r57, %r1, %r4;
	mov.u32 	%r6, %ctaid.y;
	mad.lo.s32 	%r59, %r6, %r2, %r3;
	shl.b32 	%r60, %r5, 2;
	mov.u32 	%r106, sdata_u32;
	add.s32 	%r8, %r106, %r60;
	mov.b32 	%r62, 0;
	st.shared.u32 	[%r8], %r62;
	cvt.u64.u32 	%rd1, %r58;
	setp.le.u64 	%p1, %rd6, %rd1;
	cvt.u64.u32 	%rd9, %r59;
	setp.le.u64 	%p2, %rd7, %rd9;
	or.pred  	%p3, %p1, %p2;
	@%p3 bra 	$L__BB55_21;
	mul.lo.s32 	%r63, %r1, %r2;
	shl.b32 	%r64, %r63, 2;
	add.s32 	%r9, %r106, %r64;
	cvt.u32.u64 	%r66, %rd1;
	cvta.to.global.u64 	%rd10, %rd4;
	cvta.to.global.u64 	%rd11, %rd5;
	cvt.u32.u64 	%r67, %rd6;
	mad.lo.s32 	%r68, %r59, %r67, %r66;
	mul.wide.u32 	%rd12, %r68, 4;
	add.s64 	%rd13, %rd10, %rd12;
	ld.global.u32 	%r69, [%rd13];
	st.shared.u32 	[%r8], %r69;
	mul.wide.u32 	%rd14, %r68, 8;
	add.s64 	%rd15, %rd11, %rd14;
	ld.global.u64 	%rd16, [%rd15];
	shl.b32 	%r70, %r5, 3;
	add.s32 	%r71, %r9, %r70;
	st.shared.u64 	[%r71], %rd16;
	bar.sync 	0;
	setp.ne.s32 	%p4, %r3, 0;
	@%p4 bra 	$L__BB55_21;
	setp.lt.u32 	%p5, %r2, 2;
	shl.b32 	%r72, %r4, 2;
	add.s32 	%r10, %r106, %r72;
	shl.b32 	%r74, %r4, 3;
	add.s32 	%r11, %r9, %r74;
	@%p5 bra 	$L__BB55_20;
	add.s32 	%r12, %r2, -1;
	add.s32 	%r76, %r2, -2;
	and.b32  	%r13, %r12, 3;
	setp.lt.u32 	%p6, %r76, 3;
	mov.b32 	%r112, 1;
	@%p6 bra 	$L__BB55_15;
	and.b32  	%r79, %r12, -4;
	neg.s32 	%r108, %r79;
	shl.b32 	%r80, %r2, 2;
	add.s32 	%r81, %r80, 8;
	mad.lo.s32 	%r15, %r1, %r81, %r74;
	shl.b32 	%r16, %r1, 5;
	shl.b32 	%r17, %r1, 2;
	shl.b32 	%r18, %r1, 4;
	shl.b32 	%r19, %r1, 3;
	mul.lo.s32 	%r20, %r1, 12;
	add.s32 	%r83, %r80, 16;
	mad.lo.s32 	%r21, %r1, %r83, %r74;
	add.s32 	%r84, %r80, 24;
	mad.lo.s32 	%r22, %r1, %r84, %r74;
	add.s32 	%r85, %r80, 32;
	mad.lo.s32 	%r23, %r1, %r85, %r74;
	mov.b32 	%r107, 0;
	mov.u32 	%r105, %r10;
$L__BB55_5:
	ld.shared.u32 	%r110, [%r10];
	add.s32 	%r86, %r105, %r17;
	ld.shared.u32 	%r29, [%r86];
	setp.lt.u32 	%p7, %r29, %r110;
	@%p7 bra 	$L__BB55_7;
	st.shared.u32 	[%r10], %r29;
	add.s32 	%r87, %r106, %r15;
	ld.shared.u64 	%rd17, [%r87];
	st.shared.u64 	[%r11], %rd17;
	ld.shared.u32 	%r110, [%r10];
$L__BB55_7:
	add.s32 	%r88, %r105, %r19;
	ld.shared.u32 	%r32, [%r88];
	setp.lt.u32 	%p8, %r32, %r110;
	@%p8 bra 	$L__BB55_9;
	st.shared.u32 	[%r10], %r32;
	add.s32 	%r89, %r106, %r21;
	ld.shared.u64 	%rd18, [%r89];
	st.shared.u64 	[%r11], %rd18;
	ld.shared.u32 	%r110, [%r10];
$L__BB55_9:
	add.s32 	%r90, %r105, %r20;
	ld.shared.u32 	%r35, [%r90];
	setp.lt.u32 	%p9, %r35, %r110;
	@%p9 bra 	$L__BB55_11;
	st.shared.u32 	[%r10], %r35;
	add.s32 	%r91, %r106, %r22;
	ld.shared.u64 	%rd19, [%r91];
	st.shared.u64 	[%r11], %rd19;
	ld.shared.u32 	%r110, [%r10];
$L__BB55_11:
	add.s32 	%r105, %r105, %r18;
	ld.shared.u32 	%r39, [%r105];
	setp.lt.u32 	%p10, %r39, %r110;
	@%p10 bra 	$L__BB55_13;
	st.shared.u32 	[%r10], %r39;
	add.s32 	%r92, %r106, %r23;
	ld.shared.u64 	%rd20, [%r92];
	st.shared.u64 	[%r11], %rd20;
$L__BB55_13:
	add.s32 	%r108, %r108, 4;
	add.s32 	%r107, %r107, 4;
	add.s32 	%r106, %r106, %r16;
	setp.ne.s32 	%p11, %r108, 0;
	@%p11 bra 	$L__BB55_5;
	add.s32 	%r112, %r107, 1;
$L__BB55_15:
	setp.eq.s32 	%p12, %r13, 0;
	@%p12 bra 	$L__BB55_20;
	shl.b32 	%r93, %r112, 3;
	shl.b32 	%r94, %r2, 2;
	add.s32 	%r95, %r93, %r94;
	mad.lo.s32 	%r97, %r1, %r95, %r74;
	mov.u32 	%r98, sdata_u32;
	add.s32 	%r115, %r98, %r97;
	shl.b32 	%r46, %r1, 3;
	mul.lo.s32 	%r99, %r1, %r112;
	shl.b32 	%r100, %r99, 2;
	shl.b32 	%r101, %r4, 2;
	add.s32 	%r102, %r100, %r101;
	add.s32 	%r114, %r98, %r102;
	shl.b32 	%r48, %r1, 2;
	neg.s32 	%r113, %r13;
$L__BB55_17:
	.pragma "nounroll";
	ld.shared.u32 	%r103, [%r10];
	ld.shared.u32 	%r53, [%r114];
	setp.lt.u32 	%p13, %r53, %r103;
	@%p13 bra 	$L__BB55_19;
	st.shared.u32 	[%r10], %r53;
	ld.shared.u64 	%rd21, [%r115];
	st.shared.u64 	[%r11], %rd21;
$L__BB55_19:
	add.s32 	%r115, %r115, %r46;
	add.s32 	%r114, %r114, %r48;
	add.s32 	%r113, %r113, 1;
	setp.ne.s32 	%p14, %r113, 0;
	@%p14 bra 	$L__BB55_17;
$L__BB55_20:
	ld.shared.u64 	%rd22, [%r11];
	cvt.u64.u32 	%rd23, %r6;
	mad.lo.s64 	%rd24, %rd6, %rd23, %rd1;
	cvta.to.global.u64 	%rd25, %rd3;
	shl.b64 	%rd26, %rd24, 3;
	add.s64 	%rd27, %rd25, %rd26;
	st.global.u64 	[%rd27], %rd22;
	ld.shared.u32 	%r104, [%r10];
	cvta.to.global.u64 	%rd28, %rd2;
	shl.b64 	%rd29, %rd24, 2;
	add.s64 	%rd30, %rd28, %rd29;
	st.global.u32 	[%rd30], %r104;
$L__BB55_21:
	ret;

}
	// .globl	contiguous_reduce_u64
.visible .entry contiguous_reduce_u64(
	.param .u64 .ptr .align 1 contiguous_reduce_u64_param_0,
	.param .u64 .ptr .align 1 contiguous_reduce_u64_param_1,
	.param .u64 .ptr .align 1 contiguous_reduce_u64_param_2,
	.param .u64 contiguous_reduce_u64_param_3
)
{
	.reg .pred 	%p<16>;
	.reg .b32 	%r<20>;
	.reg .b64 	%rd<64>;

	ld.param.u64 	%rd7, [contiguous_reduce_u64_param_0];
	ld.param.u64 	%rd8, [contiguous_reduce_u64_param_1];
	ld.param.u64 	%rd10, [contiguous_reduce_u64_param_2];
	ld.param.u64 	%rd9, [contiguous_reduce_u64_param_3];
	cvta.to.global.u64 	%rd1, %rd10;
	mov.u32 	%r19, %ntid.x;
	shl.b32 	%r10, %r19, 3;
	mov.u32 	%r11, sdata_u64;
	add.s32 	%r2, %r11, %r10;
	mov.u32 	%r3, %tid.x;
	mov.u32 	%r4, %ctaid.x;
	mul.lo.s32 	%r12, %r4, %r19;
	shl.b32 	%r13, %r12, 1;
	add.s32 	%r14, %r13, %r3;
	cvt.u64.u32 	%rd2, %r14;
	shl.b32 	%r15, %r3, 3;
	add.s32 	%r5, %r2, %r15;
	st.shared.u64 	[%r5], %rd2;
	add.s32 	%r6, %r11, %r15;
	mov.b64 	%rd11, 0;
	st.shared.u64 	[%r6], %rd11;
	add.s32 	%r16, %r14, %r19;
	cvt.u64.u32 	%rd3, %r16;
	setp.le.u64 	%p1, %rd9, %rd3;
	@%p1 bra 	$L__BB56_4;
	shl.b64 	%rd15, %rd2, 3;
	add.s64 	%rd16, %rd1, %rd15;
	ld.global.u64 	%rd4, [%rd16];
	shl.b64 	%rd17, %rd3, 3;
	add.s64 	%rd18, %rd1, %rd17;
	ld.global.u64 	%rd5, [%rd18];
	setp.lt.u64 	%p3, %rd5, %rd4;
	@%p3 bra 	$L__BB56_3;
	st.shared.u64 	[%r6], %rd5;
	st.shared.u64 	[%r5], %rd3;
	bra.uni 	$L__BB56_6;
$L__BB56_3:
	st.shared.u64 	[%r6], %rd4;
	bra.uni 	$L__BB56_6;
$L__BB56_4:
	setp.le.u64 	%p2, %rd9, %rd2;
	@%p2 bra 	$L__BB56_6;
	shl.b64 	%rd12, %rd2, 3;
	add.s64 	%rd13, %rd1, %rd12;
	ld.global.u64 	%rd14, [%rd13];
	st.shared.u64 	[%r6], %rd14;
$L__BB56_6:
	bar.sync 	0;
	setp.lt.u32 	%p4, %r19, 66;
	@%p4 bra 	$L__BB56_11;
$L__BB56_7:
	mov.u32 	%r7, %r19;
	shr.u32 	%r19, %r7, 1;
	setp.ge.u32 	%p5, %r3, %r19;
	@%p5 bra 	$L__BB56_10;
	ld.shared.u64 	%rd19, [%r6];
	shl.b32 	%r9, %r19, 3;
	add.s32 	%r17, %r6, %r9;
	ld.shared.u64 	%rd6, [%r17];
	setp.lt.u64 	%p6, %rd6, %rd19;
	@%p6 bra 	$L__BB56_10;
	st.shared.u64 	[%r6], %rd6;
	add.s32 	%r18, %r5, %r9;
	ld.shared.u64 	%rd20, [%r18];
	st.shared.u64 	[%r5], %rd20;
$L__BB56_10:
	bar.sync 	0;
	setp.gt.u32 	%p7, %r7, 131;
	@%p7 bra 	$L__BB56_7;
$L__BB56_11:
	setp.gt.u32 	%p8, %r3, 31;
	@%p8 bra 	$L__BB56_26;
	ld.volatile.shared.u64 	%rd21, [%r6];
	ld.volatile.shared.u64 	%rd22, [%r6+256];
	max.u64 	%rd23, %rd21, %rd22;
	ld.volatile.shared.u64 	%rd24, [%r6+256];
	setp.ne.s64 	%p9, %rd23, %rd24;
	@%p9 bra 	$L__BB56_14;
	ld.volatile.shared.u64 	%rd25, [%r5+256];
	st.volatile.shared.u64 	[%r5], %rd25;
	ld.volatile.shared.u64 	%rd26, [%r6+256];
	st.volatile.shared.u64 	[%r6], %rd26;
$L__BB56_14:
	ld.volatile.shared.u64 	%rd27, [%r6];
	ld.volatile.shared.u64 	%rd28, [%r6+128];
	max.u64 	%rd29, %rd27, %rd28;
	ld.volatile.shared.u64 	%rd30, [%r6+128];
	setp.ne.s64 	%p10, %rd29, %rd30;
	@%p10 bra 	$L__BB56_16;
	ld.volatile.shared.u64 	%rd31, [%r5+128];
	st.volatile.shared.u64 	[%r5], %rd31;
	ld.volatile.shared.u64 	%rd32, [%r6+128];
	st.volatile.shared.u64 	[%r6], %rd32;
$L__BB56_16:
	ld.volatile.shared.u64 	%rd33, [%r6];
	ld.volatile.shared.u64 	%rd34, [%r6+64];
	max.u64 	%rd35, %rd33, %rd34;
	ld.volatile.shared.u64 	%rd36, [%r6+64];
	setp.ne.s64 	%p11, %rd35, %rd36;
	@%p11 bra 	$L__BB56_18;
	ld.volatile.shared.u64 	%rd37, [%r5+64];
	st.volatile.shared.u64 	[%r5], %rd37;
	ld.volatile.shared.u64 	%rd38, [%r6+64];
	st.volatile.shared.u64 	[%r6], %rd38;
$L__BB56_18:
	ld.volatile.shared.u64 	%rd39, [%r6];
	ld.volatile.shared.u64 	%rd40, [%r6+32];
	max.u64 	%rd41, %rd39, %rd40;
	ld.volatile.shared.u64 	%rd42, [%r6+32];
	setp.ne.s64 	%p12, %rd41, %rd42;
	@%p12 bra 	$L__BB56_20;
	ld.volatile.shared.u64 	%rd43, [%r5+32];
	st.volatile.shared.u64 	[%r5], %rd43;
	ld.volatile.shared.u64 	%rd44, [%r6+32];
	st.volatile.shared.u64 	[%r6], %rd44;
$L__BB56_20:
	ld.volatile.shared.u64 	%rd45, [%r6];
	ld.volatile.shared.u64 	%rd46, [%r6+16];
	max.u64 	%rd47, %rd45, %rd46;
	ld.volatile.shared.u64 	%rd48, [%r6+16];
	setp.ne.s64 	%p13, %rd47, %rd48;
	@%p13 bra 	$L__BB56_22;
	ld.volatile.shared.u64 	%rd49, [%r5+16];
	st.volatile.shared.u64 	[%r5], %rd49;
	ld.volatile.shared.u64 	%rd50, [%r6+16];
	st.volatile.shared.u64 	[%r6], %rd50;
$L__BB56_22:
	ld.volatile.shared.u64 	%rd51, [%r6];
	ld.volatile.shared.u64 	%rd52, [%r6+8];
	max.u64 	%rd53, %rd51, %rd52;
	ld.volatile.shared.u64 	%rd54, [%r6+8];
	setp.ne.s64 	%p14, %rd53, %rd54;
	@%p14 bra 	$L__BB56_24;
	ld.volatile.shared.u64 	%rd55, [%r5+8];
	st.volatile.shared.u64 	[%r5], %rd55;
	ld.volatile.shared.u64 	%rd56, [%r6+8];
	st.volatile.shared.u64 	[%r6], %rd56;
$L__BB56_24:
	setp.ne.s32 	%p15, %r3, 0;
	@%p15 bra 	$L__BB56_26;
	ld.shared.u64 	%rd57, [sdata_u64];
	cvta.to.global.u64 	%rd58, %rd7;
	mul.wide.u32 	%rd59, %r4, 8;
	add.s64 	%rd60, %rd58, %rd59;
	st.global.u64 	[%rd60], %rd57;
	ld.shared.u64 	%rd61, [%r2];
	cvta.to.global.u64 	%rd62, %rd8;
	add.s64 	%rd63, %rd62, %rd59;
	st.global.u64 	[%rd63], %rd61;
$L__BB56_26:
	ret;

}
	// .globl	contiguous_reduce2_u64
.visible .entry contiguous_reduce2_u64(
	.param .u64 .ptr .align 1 contiguous_reduce2_u64_param_0,
	.param .u64 .ptr .align 1 contiguous_reduce2_u64_param_1,
	.param .u64 .ptr .align 1 contiguous_reduce2_u64_param_2,
	.param .u64 .ptr .align 1 contiguous_reduce2_u64_param_3,
	.param .u64 contiguous_reduce2_u64_param_4
)
{
	.reg .pred 	%p<16>;
	.reg .b32 	%r<20>;
	.reg .b64 	%rd<75>;

	ld.param.u64 	%rd8, [contiguous_reduce2_u64_param_0];
	ld.param.u64 	%rd9, [contiguous_reduce2_u64_param_1];
	ld.param.u64 	%rd11, [contiguous_reduce2_u64_param_2];
	ld.param.u64 	%rd12, [contiguous_reduce2_u64_param_3];
	ld.param.u64 	%rd10, [contiguous_reduce2_u64_param_4];
	cvta.to.global.u64 	%rd1, %rd12;
	cvta.to.global.u64 	%rd2, %rd11;
	mov.u32 	%r19, %ntid.x;
	shl.b32 	%r11, %r19, 3;
	mov.u32 	%r12, sdata_u64;
	add.s32 	%r2, %r12, %r11;
	mov.u32 	%r3, %tid.x;
	mov.u32 	%r4, %ctaid.x;
	mul.lo.s32 	%r13, %r4, %r19;
	shl.b32 	%r14, %r13, 1;
	add.s32 	%r5, %r14, %r3;
	shl.b32 	%r15, %r3, 3;
	add.s32 	%r6, %r2, %r15;
	mov.b64 	%rd13, -9223372036854775808;
	st.shared.u64 	[%r6], %rd13;
	add.s32 	%r7, %r12, %r15;
	mov.b64 	%rd14, 0;
	st.shared.u64 	[%r7], %rd14;
	add.s32 	%r16, %r5, %r19;
	cvt.u64.u32 	%rd3, %r16;
	setp.le.u64 	%p1, %rd10, %rd3;
	@%p1 bra 	$L__BB57_4;
	mul.wide.u32 	%rd20, %r5, 8;
	add.s64 	%rd21, %rd2, %rd20;
	ld.global.u64 	%rd4, [%rd21];
	shl.b64 	%rd22, %rd3, 3;
	add.s64 	%rd23, %rd2, %rd22;
	ld.global.u64 	%rd5, [%rd23];
	setp.lt.u64 	%p3, %rd5, %rd4;
	@%p3 bra 	$L__BB57_3;
	st.shared.u64 	[%r7], %rd5;
	add.s64 	%rd25, %rd1, %rd22;
	ld.global.u64 	%rd26, [%rd25];
	st.shared.u64 	[%r6], %rd26;
	bra.uni 	$L__BB57_6;
$L__BB57_3:
	st.shared.u64 	[%r7], %rd4;
	add.s64 	%rd28, %rd1, %rd20;
	ld.global.u64 	%rd29, [%rd28];
	st.shared.u64 	[%r6], %rd29;
	bra.uni 	$L__BB57_6;
$L__BB57_4:
	cvt.u64.u32 	%rd6, %r5;
	setp.le.u64 	%p2, %rd10, %rd6;
	@%p2 bra 	$L__BB57_6;
	shl.b64 	%rd15, %rd6, 3;
	add.s64 	%rd16, %rd2, %rd15;
	ld.global.u64 	%rd17, [%rd16];
	st.shared.u64 	[%r7], %rd17;
	add.s64 	%rd18, %rd1, %rd15;
	ld.global.u64 	%rd19, [%rd18];
	st.shared.u64 	[%r6], %rd19;
$L__BB57_6:
	bar.sync 	0;
	setp.lt.u32 	%p4, %r19, 66;
	@%p4 bra 	$L__BB57_11;
$L__BB57_7:
	mov.u32 	%r8, %r19;
	shr.u32 	%r19, %r8, 1;
	setp.ge.u32 	%p5, %r3, %r19;
	@%p5 bra 	$L__BB57_10;
	ld.shared.u64 	%rd30, [%r7];
	shl.b32 	%r10, %r19, 3;
	add.s32 	%r17, %r7, %r10;
	ld.shared.u64 	%rd7, [%r17];
	setp.lt.u64 	%p6, %rd7, %rd30;
	@%p6 bra 	$L__BB57_10;
	st.shared.u64 	[%r7], %rd7;
	add.s32 	%r18, %r6, %r10;
	ld.shared.u64 	%rd31, [%r18];
	st.shared.u64 	[%r6], %rd31;
$L__BB57_10:
	bar.sync 	0;
	setp.gt.u32 	%p7, %r8, 131;
	@%p7 bra 	$L__BB57_7;
$L__BB57_11:
	setp.gt.u32 	%p8, %r3, 31;
	@%p8 bra 	$L__BB57_26;
	ld.volatile.shared.u64 	%rd32, [%r7];
	ld.volatile.shared.u64 	%rd33, [%r7+256];
	max.u64 	%rd34, %rd32, %rd33;
	ld.volatile.shared.u64 	%rd35, [%r7+256];
	setp.ne.s64 	%p9, %rd34, %rd35;
	@%p9 bra 	$L__BB57_14;
	ld.volatile.shared.u64 	%rd36, [%r6+256];
	st.volatile.shared.u64 	[%r6], %rd36;
	ld.volatile.shared.u64 	%rd37, [%r7+256];
	st.volatile.shared.u64 	[%r7], %rd37;
$L__BB57_14:
	ld.volatile.shared.u64 	%rd38, [%r7];
	ld.volatile.shared.u64 	%rd39, [%r7+128];
	max.u64 	%rd40, %rd38, %rd39;
	ld.volatile.shared.u64 	%rd41, [%r7+128];
	setp.ne.s64 	%p10, %rd40, %rd41;
	@%p10 bra 	$L__BB57_16;
	ld.volatile.shared.u64 	%rd42, [%r6+128];
	st.volatile.shared.u64 	[%r6], %rd42;
	ld.volatile.shared.u64 	%rd43, [%r7+128];
	st.volatile.shared.u64 	[%r7], %rd43;
$L__BB57_16:
	ld.volatile.shared.u64 	%rd44, [%r7];
	ld.volatile.shared.u64 	%rd45, [%r7+64];
	max.u64 	%rd46, %rd44, %rd45;
	ld.volatile.shared.u64 	%rd47, [%r7+64];
	setp.ne.s64 	%p11, %rd46, %rd47;
	@%p11 bra 	$L__BB57_18;
	ld.volatile.shared.u64 	%rd48, [%r6+64];
	st.volatile.shared.u64 	[%r6], %rd48;
	ld.volatile.shared.u64 	%rd49, [%r7+64];
	st.volatile.shared.u64 	[%r7], %rd49;
$L__BB57_18:
	ld.volatile.shared.u64 	%rd50, [%r7];
	ld.volatile.shared.u64 	%rd51, [%r7+32];
	max.u64 	%rd52, %rd50, %rd51;
	ld.volatile.shared.u64 	%rd53, [%r7+32];
	setp.ne.s64 	%p12, %rd52, %rd53;
	@%p12 bra 	$L__BB57_20;
	ld.volatile.shared.u64 	%rd54, [%r6+32];
	st.volatile.shared.u64 	[%r6], %rd54;
	ld.volatile.shared.u64 	%rd55, [%r7+32];
	st.volatile.shared.u64 	[%r7], %rd55;
$L__BB57_20:
	ld.volatile.shared.u64 	%rd56, [%r7];
	ld.volatile.shared.u64 	%rd57, [%r7+16];
	max.u64 	%rd58, %rd56, %rd57;
	ld.volatile.shared.u64 	%rd59, [%r7+16];
	setp.ne.s64 	%p13, %rd58, %rd59;
	@%p13 bra 	$L__BB57_22;
	ld.volatile.shared.u64 	%rd60, [%r6+16];
	st.volatile.shared.u64 	[%r6], %rd60;
	ld.volatile.shared.u64 	%rd61, [%r7+16];
	st.volatile.shared.u64 	[%r7], %rd61;
$L__BB57_22:
	ld.volatile.shared.u64 	%rd62, [%r7];
	ld.volatile.shared.u64 	%rd63, [%r7+8];
	max.u64 	%rd64, %rd62, %rd63;
	ld.volatile.shared.u64 	%rd65, [%r7+8];
	setp.ne.s64 	%p14, %rd64, %rd65;
	@%p14 bra 	$L__BB57_24;
	ld.volatile.shared.u64 	%rd66, [%r6+8];
	st.volatile.shared.u64 	[%r6], %rd66;
	ld.volatile.shared.u64 	%rd67, [%r7+8];
	st.volatile.shared.u64 	[%r7], %rd67;
$L__BB57_24:
	setp.ne.s32 	%p15, %r3, 0;
	@%p15 bra 	$L__BB57_26;
	ld.shared.u64 	%rd68, [sdata_u64];
	cvta.to.global.u64 	%rd69, %rd8;
	mul.wide.u32 	%rd70, %r4, 8;
	add.s64 	%rd71, %rd69, %rd70;
	st.global.u64 	[%rd71], %rd68;
	ld.shared.u64 	%rd72, [%r2];
	cvta.to.global.u64 	%rd73, %rd9;
	add.s64 	%rd74, %rd73, %rd70;
	st.global.u64 	[%rd74], %rd72;
$L__BB57_26:
	ret;

}
	// .globl	uncontiguous_reduce_u64
.visible .entry uncontiguous_reduce_u64(
	.param .u64 .ptr .align 1 uncontiguous_reduce_u64_param_0,
	.param .u64 .ptr .align 1 uncontiguous_reduce_u64_param_1,
	.param .u64 .ptr .align 1 uncontiguous_reduce_u64_param_2,
	.param .u64 .ptr .align 1 uncontiguous_reduce_u64_param_3,
	.param .u64 .ptr .align 1 uncontiguous_reduce_u64_param_4,
	.param .u64 uncontiguous_reduce_u64_param_5,
	.param .u64 uncontiguous_reduce_u64_param_6
)
{
	.reg .pred 	%p<60>;
	.reg .b32 	%r<218>;
	.reg .b64 	%rd<609>;

	ld.param.u64 	%rd264, [uncontiguous_reduce_u64_param_2];
	ld.param.u64 	%rd267, [uncontiguous_reduce_u64_param_3];
	ld.param.u64 	%rd268, [uncontiguous_reduce_u64_param_4];
	ld.param.u64 	%rd265, [uncontiguous_reduce_u64_param_5];
	ld.param.u64 	%rd266, [uncontiguous_reduce_u64_param_6];
	cvta.to.global.u64 	%rd1, %rd268;
	cvta.to.global.u64 	%rd2, %rd267;
	cvta.to.global.u64 	%rd3, %rd264;
	mov.u32 	%r217, %ntid.x;
	shl.b32 	%r52, %r217, 3;
	mov.u32 	%r53, sdata_u64;
	add.s32 	%r2, %r53, %r52;
	mov.u32 	%r3, %tid.x;
	mov.u32 	%r4, %ctaid.x;
	mul.lo.s32 	%r54, %r4, %r217;
	shl.b32 	%r55, %r54, 1;
	add.s32 	%r56, %r55, %r3;
	shl.b32 	%r57, %r3, 3;
	add.s32 	%r5, %r53, %r57;
	mov.b64 	%rd269, 0;
	st.shared.u64 	[%r5], %rd269;
	cvt.u64.u32 	%rd549, %r56;
	add.s32 	%r6, %r2, %r57;
	st.shared.u64 	[%r6], %rd549;
	add.s32 	%r58, %r56, %r217;
	cvt.u64.u32 	%rd5, %r58;
	setp.le.u64 	%p1, %rd266, %rd5;
	@%p1 bra 	$L__BB58_56;
	cvt.u32.u64 	%r7, %rd265;
	add.s32 	%r211, %r7, -1;
	setp.lt.s32 	%p27, %r211, 0;
	mov.b64 	%rd566, 0;
	mov.u64 	%rd567, %rd566;
	@%p27 bra 	$L__BB58_53;
	setp.lt.u32 	%p28, %r211, 3;
	mov.b64 	%rd567, 0;
	mov.u64 	%rd566, %rd567;
	mov.u64 	%rd562, %rd5;
	@%p28 bra 	$L__BB58_30;
	add.s32 	%r209, %r7, -2;
	and.b32  	%r134, %r7, -4;
	neg.s32 	%r208, %r134;
	mov.b64 	%rd567, 0;
	mov.u64 	%rd562, %rd5;
$L__BB58_4:
	.pragma "nounroll";
	add.s32 	%r13, %r209, 1;
	mul.wide.u32 	%rd402, %r13, 8;
	add.s64 	%rd403, %rd2, %rd402;
	ld.global.u64 	%rd10, [%rd403];
	or.b64  	%rd404, %rd549, %rd10;
	and.b64  	%rd405, %rd404, -4294967296;
	setp.ne.s64 	%p29, %rd405, 0;
	@%p29 bra 	$L__BB58_6;
	cvt.u32.u64 	%r135, %rd10;
	cvt.u32.u64 	%r136, %rd549;
	div.u32 	%r137, %r136, %r135;
	mul.lo.s32 	%r138, %r137, %r135;
	sub.s32 	%r139, %r136, %r138;
	cvt.u64.u32 	%rd528, %r137;
	cvt.u64.u32 	%rd529, %r139;
	bra.uni 	$L__BB58_7;
$L__BB58_6:
	div.s64 	%rd528, %rd549, %rd10;
	mul.lo.s64 	%rd406, %rd528, %rd10;
	sub.s64 	%rd529, %rd549, %rd406;
$L__BB58_7:
	mul.wide.u32 	%rd407, %r13, 8;
	add.s64 	%rd408, %rd1, %rd407;
	ld.global.u64 	%rd17, [%rd408];
	mad.lo.s64 	%rd18, %rd17, %rd529, %rd566;
	or.b64  	%rd409, %rd562, %rd10;
	and.b64  	%rd410, %rd409, -4294967296;
	setp.ne.s64 	%p30, %rd410, 0;
	@%p30 bra 	$L__BB58_9;
	cvt.u32.u64 	%r140, %rd10;
	cvt.u32.u64 	%r141, %rd562;
	div.u32 	%r142, %r141, %r140;
	mul.lo.s32 	%r143, %r142, %r140;
	sub.s32 	%r144, %r141, %r143;
	cvt.u64.u32 	%rd530, %r142;
	cvt.u64.u32 	%rd531, %r144;
	bra.uni 	$L__BB58_10;
$L__BB58_9:
	div.s64 	%rd530, %rd562, %rd10;
	mul.lo.s64 	%rd411, %rd530, %rd10;
	sub.s64 	%rd531, %rd562, %rd411;
$L__BB58_10:
	mad.lo.s64 	%rd25, %rd531, %rd17, %rd567;
	mul.wide.u32 	%rd412, %r209, 8;
	add.s64 	%rd413, %rd2, %rd412;
	ld.global.u64 	%rd26, [%rd413];
	or.b64  	%rd414, %rd528, %rd26;
	and.b64  	%rd415, %rd414, -4294967296;
	setp.ne.s64 	%p31, %rd415, 0;
	@%p31 bra 	$L__BB58_12;
	cvt.u32.u64 	%r145, %rd26;
	cvt.u32.u64 	%r146, %rd528;
	div.u32 	%r147, %r146, %r145;
	mul.lo.s32 	%r148, %r147, %r145;
	sub.s32 	%r149, %r146, %r148;
	cvt.u64.u32 	%rd532, %r147;
	cvt.u64.u32 	%rd533, %r149;
	bra.uni 	$L__BB58_13;
$L__BB58_12:
	div.s64 	%rd532, %rd528, %rd26;
	mul.lo.s64 	%rd416, %rd532, %rd26;
	sub.s64 	%rd533, %rd528, %rd416;
$L__BB58_13:
	mul.wide.u32 	%rd417, %r209, 8;
	add.s64 	%rd418, %rd1, %rd417;
	ld.global.u64 	%rd33, [%rd418];
	mad.lo.s64 	%rd34, %rd33, %rd533, %rd18;
	or.b64  	%rd419, %rd530, %rd26;
	and.b64  	%rd420, %rd419, -4294967296;
	setp.ne.s64 	%p32, %rd420, 0;
	@%p32 bra 	$L__BB58_15;
	cvt.u32.u64 	%r150, %rd26;
	cvt.u32.u64 	%r151, %rd530;
	div.u32 	%r152, %r151, %r150;
	mul.lo.s32 	%r153, %r152, %r150;
	sub.s32 	%r154, %r151, %r153;
	cvt.u64.u32 	%rd534, %r152;
	cvt.u64.u32 	%rd535, %r154;
	bra.uni 	$L__BB58_16;
$L__BB58_15:
	div.s64 	%rd534, %rd530, %rd26;
	mul.lo.s64 	%rd421, %rd534, %rd26;
	sub.s64 	%rd535, %rd530, %rd421;
$L__BB58_16:
	mad.lo.s64 	%rd41, %rd535, %rd33, %rd25;
	add.s32 	%r14, %r209, -1;
	mul.wide.u32 	%rd422, %r14, 8;
	add.s64 	%rd423, %rd2, %rd422;
	ld.global.u64 	%rd42, [%rd423];
	or.b64  	%rd424, %rd532, %rd42;
	and.b64  	%rd425, %rd424, -4294967296;
	setp.ne.s64 	%p33, %rd425, 0;
	@%p33 bra 	$L__BB58_18;
	cvt.u32.u64 	%r155, %rd42;
	cvt.u32.u64 	%r156, %rd532;
	div.u32 	%r157, %r156, %r155;
	mul.lo.s32 	%r158, %r157, %r155;
	sub.s32 	%r159, %r156, %r158;
	cvt.u64.u32 	%rd536, %r157;
	cvt.u64.u32 	%rd537, %r159;
	bra.uni 	$L__BB58_19;
$L__BB58_18:
	div.s64 	%rd536, %rd532, %rd42;
	mul.lo.s64 	%rd426, %rd536, %rd42;
	sub.s64 	%rd537, %rd532, %rd426;
$L__BB58_19:
	mul.wide.u32 	%rd427, %r14, 8;
	add.s64 	%rd428, %rd1, %rd427;
	ld.global.u64 	%rd49, [%rd428];
	mad.lo.s64 	%rd50, %rd49, %rd537, %rd34;
	or.b64  	%rd429, %rd534, %rd42;
	and.b64  	%rd430, %rd429, -4294967296;
	setp.ne.s64 	%p34, %rd430, 0;
	@%p34 bra 	$L__BB58_21;
	cvt.u32.u64 	%r160, %rd42;
	cvt.u32.u64 	%r161, %rd534;
	div.u32 	%r162, %r161, %r160;
	mul.lo.s32 	%r163, %r162, %r160;
	sub.s32 	%r164, %r161, %r163;
	cvt.u64.u32 	%rd538, %r162;
	cvt.u64.u32 	%rd539, %r164;
	bra.uni 	$L__BB58_22;
$L__BB58_21:
	div.s64 	%rd538, %rd534, %rd42;
	mul.lo.s64 	%rd431, %rd538, %rd42;
	sub.s64 	%rd539, %rd534, %rd431;
$L__BB58_22:
	mad.lo.s64 	%rd57, %rd539, %rd49, %rd41;
	add.s32 	%r165, %r209, -2;
	mul.wide.u32 	%rd432, %r165, 8;
	add.s64 	%rd433, %rd2, %rd432;
	ld.global.u64 	%rd58, [%rd433];
	or.b64  	%rd434, %rd536, %rd58;
	and.b64  	%rd435, %rd434, -4294967296;
	setp.ne.s64 	%p35, %rd435, 0;
	@%p35 bra 	$L__BB58_24;
	cvt.u32.u64 	%r166, %rd58;
	cvt.u32.u64 	%r167, %rd536;
	div.u32 	%r168, %r167, %r166;
	mul.lo.s32 	%r169, %r168, %r166;
	sub.s32 	%r170, %r167, %r169;
	cvt.u64.u32 	%rd549, %r168;
	cvt.u64.u32 	%rd541, %r170;
	bra.uni 	$L__BB58_25;
$L__BB58_24:
	div.s64 	%rd549, %rd536, %rd58;
	mul.lo.s64 	%rd436, %rd549, %rd58;
	sub.s64 	%rd541, %rd536, %rd436;
$L__BB58_25:
	mul.wide.u32 	%rd437, %r165, 8;
	add.s64 	%rd438, %rd1, %rd437;
	ld.global.u64 	%rd65, [%rd438];
	mad.lo.s64 	%rd566, %rd65, %rd541, %rd50;
	or.b64  	%rd439, %rd538, %rd58;
	and.b64  	%rd440, %rd439, -4294967296;
	setp.ne.s64 	%p36, %rd440, 0;
	@%p36 bra 	$L__BB58_27;
	cvt.u32.u64 	%r172, %rd58;
	cvt.u32.u64 	%r173, %rd538;
	div.u32 	%r174, %r173, %r172;
	mul.lo.s32 	%r175, %r174, %r172;
	sub.s32 	%r176, %r173, %r175;
	cvt.u64.u32 	%rd562, %r174;
	cvt.u64.u32 	%rd543, %r176;
	bra.uni 	$L__BB58_28;
$L__BB58_27:
	div.s64 	%rd562, %rd538, %rd58;
	mul.lo.s64 	%rd441, %rd562, %rd58;
	sub.s64 	%rd543, %rd538, %rd441;
$L__BB58_28:
	mad.lo.s64 	%rd567, %rd543, %rd65, %rd57;
	add.s32 	%r209, %r209, -4;
	add.s32 	%r208, %r208, 4;
	setp.ne.s32 	%p37, %r208, 0;
	@%p37 bra 	$L__BB58_4;
	add.s32 	%r211, %r209, 1;
$L__BB58_30:
	and.b32  	%r177, %r7, 3;
	setp.eq.s32 	%p38, %r177, 0;
	@%p38 bra 	$L__BB58_53;
	setp.eq.s32 	%p39, %r177, 1;
	@%p39 bra 	$L__BB58_45;
	mul.wide.u32 	%rd443, %r211, 8;
	add.s64 	%rd444, %rd2, %rd443;
	ld.global.u64 	%rd80, [%rd444];
	or.b64  	%rd445, %rd549, %rd80;
	and.b64  	%rd446, %rd445, -4294967296;
	setp.ne.s64 	%p40, %rd446, 0;
	@%p40 bra 	$L__BB58_34;
	cvt.u32.u64 	%r179, %rd80;
	cvt.u32.u64 	%r180, %rd549;
	div.u32 	%r181, %r180, %r179;
	mul.lo.s32 	%r182, %r181, %r179;
	sub.s32 	%r183, %r180, %r182;
	cvt.u64.u32 	%rd550, %r181;
	cvt.u64.u32 	%rd551, %r183;
	bra.uni 	$L__BB58_35;
$L__BB58_34:
	div.s64 	%rd550, %rd549, %rd80;
	mul.lo.s64 	%rd447, %rd550, %rd80;
	sub.s64 	%rd551, %rd549, %rd447;
$L__BB58_35:
	add.s64 	%rd449, %rd1, %rd443;
	ld.global.u64 	%rd87, [%rd449];
	mad.lo.s64 	%rd88, %rd87, %rd551, %rd566;
	or.b64  	%rd450, %rd562, %rd80;
	and.b64  	%rd451, %rd450, -4294967296;
	setp.ne.s64 	%p41, %rd451, 0;
	@%p41 bra 	$L__BB58_37;
	cvt.u32.u64 	%r184, %rd80;
	cvt.u32.u64 	%r185, %rd562;
	div.u32 	%r186, %r185, %r184;
	mul.lo.s32 	%r187, %r186, %r184;
	sub.s32 	%r188, %r185, %r187;
	cvt.u64.u32 	%rd552, %r186;
	cvt.u64.u32 	%rd553, %r188;
	bra.uni 	$L__BB58_38;
$L__BB58_37:
	div.s64 	%rd552, %rd562, %rd80;
	mul.lo.s64 	%rd452, %rd552, %rd80;
	sub.s64 	%rd553, %rd562, %rd452;
$L__BB58_38:
	mad.lo.s64 	%rd95, %rd553, %rd87, %rd567;
	add.s32 	%r19, %r211, -1;
	mul.wide.u32 	%rd453, %r19, 8;
	add.s64 	%rd454, %rd2, %rd453;
	ld.global.u64 	%rd96, [%rd454];
	or.b64  	%rd455, %rd550, %rd96;
	and.b64  	%rd456, %rd455, -4294967296;
	setp.ne.s64 	%p42, %rd456, 0;
	@%p42 bra 	$L__BB58_40;
	cvt.u32.u64 	%r189, %rd96;
	cvt.u32.u64 	%r190, %rd550;
	div.u32 	%r191, %r190, %r189;
	mul.lo.s32 	%r192, %r191, %r189;
	sub.s32 	%r193, %r190, %r192;
	cvt.u64.u32 	%rd549, %r191;
	cvt.u64.u32 	%rd555, %r193;
	bra.uni 	$L__BB58_41;
$L__BB58_40:
	div.s64 	%rd549, %rd550, %rd96;
	mul.lo.s64 	%rd457, %rd549, %rd96;
	sub.s64 	%rd555, %rd550, %rd457;
$L__BB58_41:
	add.s64 	%rd459, %rd1, %rd453;
	ld.global.u64 	%rd103, [%rd459];
	mad.lo.s64 	%rd566, %rd103, %rd555, %rd88;
	or.b64  	%rd460, %rd552, %rd96;
	and.b64  	%rd461, %rd460, -4294967296;
	setp.ne.s64 	%p43, %rd461, 0;
	@%p43 bra 	$L__BB58_43;
	cvt.u32.u64 	%r194, %rd96;
	cvt.u32.u64 	%r195, %rd552;
	div.u32 	%r196, %r195, %r194;
	mul.lo.s32 	%r197, %r196, %r194;
	sub.s32 	%r198, %r195, %r197;
	cvt.u64.u32 	%rd562, %r196;
	cvt.u64.u32 	%rd557, %r198;
	bra.uni 	$L__BB58_44;
$L__BB58_43:
	div.s64 	%rd562, %rd552, %rd96;
	mul.lo.s64 	%rd462, %rd562, %rd96;
	sub.s64 	%rd557, %rd552, %rd462;
$L__BB58_44:
	mad.lo.s64 	%rd567, %rd557, %rd103, %rd95;
	add.s32 	%r211, %r211, -2;
$L__BB58_45:
	and.b32  	%r199, %r7, 1;
	setp.eq.b32 	%p44, %r199, 1;
	not.pred 	%p45, %p44;
	@%p45 bra 	$L__BB58_53;
	mul.wide.u32 	%rd463, %r211, 8;
	add.s64 	%rd464, %rd2, %rd463;
	ld.global.u64 	%rd118, [%rd464];
	or.b64  	%rd465, %rd549, %rd118;
	and.b64  	%rd466, %rd465, -4294967296;
	setp.ne.s64 	%p46, %rd466, 0;
	@%p46 bra 	$L__BB58_48;
	cvt.u32.u64 	%r200, %rd118;
	cvt.u32.u64 	%r201, %rd549;
	rem.u32 	%r202, %r201, %r200;
	cvt.u64.u32 	%rd564, %r202;
	bra.uni 	$L__BB58_49;
$L__BB58_48:
	rem.s64 	%rd564, %rd549, %rd118;
$L__BB58_49:
	add.s64 	%rd468, %rd1, %rd463;
	ld.global.u64 	%rd122, [%rd468];
	mad.lo.s64 	%rd566, %rd122, %rd564, %rd566;
	or.b64  	%rd469, %rd562, %rd118;
	and.b64  	%rd470, %rd469, -4294967296;
	setp.ne.s64 	%p47, %rd470, 0;
	@%p47 bra 	$L__BB58_51;
	cvt.u32.u64 	%r203, %rd118;
	cvt.u32.u64 	%r204, %rd562;
	rem.u32 	%r205, %r204, %r203;
	cvt.u64.u32 	%rd565, %r205;
	bra.uni 	$L__BB58_52;
$L__BB58_51:
	rem.s64 	%rd565, %rd562, %rd118;
$L__BB58_52:
	mad.lo.s64 	%rd567, %rd565, %rd122, %rd567;
$L__BB58_53:
	ld.param.u64 	%rd523, [uncontiguous_reduce_u64_param_2];
	cvta.to.global.u64 	%rd471, %rd523;
	shl.b64 	%rd472, %rd566, 3;
	add.s64 	%rd473, %rd471, %rd472;
	ld.global.u64 	%rd130, [%rd473];
	shl.b64 	%rd474, %rd567, 3;
	add.s64 	%rd475, %rd471, %rd474;
	ld.global.u64 	%rd131, [%rd475];
	setp.lt.u64 	%p48, %rd131, %rd130;
	@%p48 bra 	$L__BB58_55;
	st.shared.u64 	[%r5], %rd131;
	st.shared.u64 	[%r6], %rd5;
	bra.uni 	$L__BB58_116;
$L__BB58_55:
	st.shared.u64 	[%r5], %rd130;
	bra.uni 	$L__BB58_116;
$L__BB58_56:
	setp.le.u64 	%p2, %rd266, %rd549;
	@%p2 bra 	$L__BB58_116;
	cvt.u32.u64 	%r22, %rd265;
	add.s32 	%r215, %r22, -1;
	setp.lt.s32 	%p3, %r215, 0;
	mov.b64 	%rd608, 0;
	@%p3 bra 	$L__BB58_115;
	and.b32  	%r24, %r22, 7;
	setp.lt.u32 	%p4, %r215, 7;
	mov.b64 	%rd608, 0;
	@%p4 bra 	$L__BB58_86;
	add.s32 	%r213, %r22, -4;
	and.b32  	%r59, %r22, -8;
	neg.s32 	%r212, %r59;
	mov.b64 	%rd608, 0;
$L__BB58_60:
	.pragma "nounroll";
	add.s32 	%r29, %r213, 3;
	mul.wide.u32 	%rd274, %r29, 8;
	add.s64 	%rd275, %rd2, %rd274;
	ld.global.u64 	%rd134, [%rd275];
	or.b64  	%rd276, %rd549, %rd134;
	and.b64  	%rd277, %rd276, -4294967296;
	setp.ne.s64 	%p5, %rd277, 0;
	@%p5 bra 	$L__BB58_62;
	cvt.u32.u64 	%r60, %rd134;
	cvt.u32.u64 	%r61, %rd549;
	div.u32 	%r62, %r61, %r60;
	mul.lo.s32 	%r63, %r62, %r60;
	sub.s32 	%r64, %r61, %r63;
	cvt.u64.u32 	%rd570, %r62;
	cvt.u64.u32 	%rd571, %r64;
	bra.uni 	$L__BB58_63;
$L__BB58_62:
	div.s64 	%rd570, %rd549, %rd134;
	mul.lo.s64 	%rd278, %rd570, %rd134;
	sub.s64 	%rd571, %rd549, %rd278;
$L__BB58_63:
	add.s64 	%rd280, %rd1, %rd274;
	ld.global.u64 	%rd281, [%rd280];
	mad.lo.s64 	%rd141, %rd281, %rd571, %rd608;
	add.s32 	%r30, %r213, 2;
	mul.wide.u32 	%rd282, %r30, 8;
	add.s64 	%rd283, %rd2, %rd282;
	ld.global.u64 	%rd142, [%rd283];
	or.b64  	%rd284, %rd570, %rd142;
	and.b64  	%rd285, %rd284, -4294967296;
	setp.ne.s64 	%p6, %rd285, 0;
	@%p6 bra 	$L__BB58_65;
	cvt.u32.u64 	%r65, %rd142;
	cvt.u32.u64 	%r66, %rd570;
	div.u32 	%r67, %r66, %r65;
	mul.lo.s32 	%r68, %r67, %r65;
	sub.s32 	%r69, %r66, %r68;
	cvt.u64.u32 	%rd572, %r67;
	cvt.u64.u32 	%rd573, %r69;
	bra.uni 	$L__BB58_66;
$L__BB58_65:
	div.s64 	%rd572, %rd570, %rd142;
	mul.lo.s64 	%rd286, %rd572, %rd142;
	sub.s64 	%rd573, %rd570, %rd286;
$L__BB58_66:
	add.s64 	%rd288, %rd1, %rd282;
	ld.global.u64 	%rd289, [%rd288];
	mad.lo.s64 	%rd149, %rd289, %rd573, %rd141;
	add.s32 	%r31, %r213, 1;
	mul.wide.u32 	%rd290, %r31, 8;
	add.s64 	%rd291, %rd2, %rd290;
	ld.global.u64 	%rd150, [%rd291];
	or.b64  	%rd292, %rd572, %rd150;
	and.b64  	%rd293, %rd292, -4294967296;
	setp.ne.s64 	%p7, %rd293, 0;
	@%p7 bra 	$L__BB58_68;
	cvt.u32.u64 	%r70, %rd150;
	cvt.u32.u64 	%r71, %rd572;
	div.u32 	%r72, %r71, %r70;
	mul.lo.s32 	%r73, %r72, %r70;
	sub.s32 	%r74, %r71, %r73;
	cvt.u64.u32 	%rd574, %r72;
	cvt.u64.u32 	%rd575, %r74;
	bra.uni 	$L__BB58_69;
$L__BB58_68:
	div.s64 	%rd574, %rd572, %rd150;
	mul.lo.s64 	%rd294, %rd574, %rd150;
	sub.s64 	%rd575, %rd572, %rd294;
$L__BB58_69:
	add.s64 	%rd296, %rd1, %rd290;
	ld.global.u64 	%rd297, [%rd296];
	mad.lo.s64 	%rd157, %rd297, %rd575, %rd149;
	add.s32 	%r32, %r213, -4;
	mul.wide.u32 	%rd298, %r213, 8;
	add.s64 	%rd299, %rd2, %rd298;
	ld.global.u64 	%rd158, [%rd299];
	or.b64  	%rd300, %rd574, %rd158;
	and.b64  	%rd301, %rd300, -4294967296;
	setp.ne.s64 	%p8, %rd301, 0;
	@%p8 bra 	$L__BB58_71;
	cvt.u32.u64 	%r75, %rd158;
	cvt.u32.u64 	%r76, %rd574;
	div.u32 	%r77, %r76, %r75;
	mul.lo.s32 	%r78, %r77, %r75;
	sub.s32 	%r79, %r76, %r78;
	cvt.u64.u32 	%rd576, %r77;
	cvt.u64.u32 	%rd577, %r79;
	bra.uni 	$L__BB58_72;
$L__BB58_71:
	div.s64 	%rd576, %rd574, %rd158;
	mul.lo.s64 	%rd302, %rd576, %rd158;
	sub.s64 	%rd577, %rd574, %rd302;
$L__BB58_72:
	add.s64 	%rd304, %rd1, %rd298;
	ld.global.u64 	%rd305, [%rd304];
	mad.lo.s64 	%rd165, %rd305, %rd577, %rd157;
	add.s32 	%r33, %r213, -1;
	mul.wide.u32 	%rd306, %r33, 8;
	add.s64 	%rd307, %rd2, %rd306;
	ld.global.u64 	%rd166, [%rd307];
	or.b64  	%rd308, %rd576, %rd166;
	and.b64  	%rd309, %rd308, -4294967296;
	setp.ne.s64 	%p9, %rd309, 0;
	@%p9 bra 	$L__BB58_74;
	cvt.u32.u64 	%r80, %rd166;
	cvt.u32.u64 	%r81, %rd576;
	div.u32 	%r82, %r81, %r80;
	mul.lo.s32 	%r83, %r82, %r80;
	sub.s32 	%r84, %r81, %r83;
	cvt.u64.u32 	%rd578, %r82;
	cvt.u64.u32 	%rd579, %r84;
	bra.uni 	$L__BB58_75;
$L__BB58_74:
	div.s64 	%rd578, %rd576, %rd166;
	mul.lo.s64 	%rd310, %rd578, %rd166;
	sub.s64 	%rd579, %rd576, %rd310;
$L__BB58_75:
	add.s64 	%rd312, %rd1, %rd306;
	ld.global.u64 	%rd313, [%rd312];
	mad.lo.s64 	%rd173, %rd313, %rd579, %rd165;
	add.s32 	%r34, %r213, -2;
	mul.wide.u32 	%rd314, %r34, 8;
	add.s64 	%rd315, %rd2, %rd314;
	ld.global.u64 	%rd174, [%rd315];
	or.b64  	%rd316, %rd578, %rd174;
	and.b64  	%rd317, %rd316, -4294967296;
	setp.ne.s64 	%p10, %rd317, 0;
	@%p10 bra 	$L__BB58_77;
	cvt.u32.u64 	%r85, %rd174;
	cvt.u32.u64 	%r86, %rd578;
	div.u32 	%r87, %r86, %r85;
	mul.lo.s32 	%r88, %r87, %r85;
	sub.s32 	%r89, %r86, %r88;
	cvt.u64.u32 	%rd580, %r87;
	cvt.u64.u32 	%rd581, %r89;
	bra.uni 	$L__BB58_78;
$L__BB58_77:
	div.s64 	%rd580, %rd578, %rd174;
	mul.lo.s64 	%rd318, %rd580, %rd174;
	sub.s64 	%rd581, %rd578, %rd318;
$L__BB58_78:
	add.s64 	%rd320, %rd1, %rd314;
	ld.global.u64 	%rd321, [%rd320];
	mad.lo.s64 	%rd181, %rd321, %rd581, %rd173;
	add.s32 	%r35, %r213, -3;
	mul.wide.u32 	%rd322, %r35, 8;
	add.s64 	%rd323, %rd2, %rd322;
	ld.global.u64 	%rd182, [%rd323];
	or.b64  	%rd324, %rd580, %rd182;
	and.b64  	%rd325, %rd324, -4294967296;
	setp.ne.s64 	%p11, %rd325, 0;
	@%p11 bra 	$L__BB58_80;
	cvt.u32.u64 	%r90, %rd182;
	cvt.u32.u64 	%r91, %rd580;
	div.u32 	%r92, %r91, %r90;
	mul.lo.s32 	%r93, %r92, %r90;
	sub.s32 	%r94, %r91, %r93;
	cvt.u64.u32 	%rd582, %r92;
	cvt.u64.u32 	%rd583, %r94;
	bra.uni 	$L__BB58_81;
$L__BB58_80:
	div.s64 	%rd582, %rd580, %rd182;
	mul.lo.s64 	%rd326, %rd582, %rd182;
	sub.s64 	%rd583, %rd580, %rd326;
$L__BB58_81:
	add.s64 	%rd328, %rd1, %rd322;
	ld.global.u64 	%rd329, [%rd328];
	mad.lo.s64 	%rd189, %rd329, %rd583, %rd181;
	mul.wide.u32 	%rd330, %r32, 8;
	add.s64 	%rd331, %rd2, %rd330;
	ld.global.u64 	%rd190, [%rd331];
	or.b64  	%rd332, %rd582, %rd190;
	and.b64  	%rd333, %rd332, -4294967296;
	setp.ne.s64 	%p12, %rd333, 0;
	@%p12 bra 	$L__BB58_83;
	cvt.u32.u64 	%r95, %rd190;
	cvt.u32.u64 	%r96, %rd582;
	div.u32 	%r97, %r96, %r95;
	mul.lo.s32 	%r98, %r97, %r95;
	sub.s32 	%r99, %r96, %r98;
	cvt.u64.u32 	%rd549, %r97;
	cvt.u64.u32 	%rd585, %r99;
	bra.uni 	$L__BB58_84;
$L__BB58_83:
	div.s64 	%rd549, %rd582, %rd190;
	mul.lo.s64 	%rd334, %rd549, %rd190;
	sub.s64 	%rd585, %rd582, %rd334;
$L__BB58_84:
	add.s64 	%rd336, %rd1, %rd330;
	ld.global.u64 	%rd337, [%rd336];
	mad.lo.s64 	%rd608, %rd337, %rd585, %rd189;
	add.s32 	%r213, %r213, -8;
	add.s32 	%r212, %r212, 8;
	setp.ne.s32 	%p13, %r212, 0;
	@%p13 bra 	$L__BB58_60;
	add.s32 	%r215, %r213, 3;
$L__BB58_86:
	setp.eq.s32 	%p14, %r24, 0;
	@%p14 bra 	$L__BB58_115;
	and.b32  	%r40, %r22, 3;
	setp.lt.u32 	%p15, %r24, 4;
	@%p15 bra 	$L__BB58_101;
	mul.wide.u32 	%rd339, %r215, 8;
	add.s64 	%rd340, %rd2, %rd339;
	ld.global.u64 	%rd201, [%rd340];
	or.b64  	%rd341, %rd549, %rd201;
	and.b64  	%rd342, %rd341, -4294967296;
	setp.ne.s64 	%p16, %rd342, 0;
	@%p16 bra 	$L__BB58_90;
	cvt.u32.u64 	%r100, %rd201;
	cvt.u32.u64 	%r101, %rd549;
	div.u32 	%r102, %r101, %r100;
	mul.lo.s32 	%r103, %r102, %r100;
	sub.s32 	%r104, %r101, %r103;
	cvt.u64.u32 	%rd589, %r102;
	cvt.u64.u32 	%rd590, %r104;
	bra.uni 	$L__BB58_91;
$L__BB58_90:
	div.s64 	%rd589, %rd549, %rd201;
	mul.lo.s64 	%rd343, %rd589, %rd201;
	sub.s64 	%rd590, %rd549, %rd343;
$L__BB58_91:
	add.s64 	%rd345, %rd1, %rd339;
	ld.global.u64 	%rd346, [%rd345];
	mad.lo.s64 	%rd208, %rd346, %rd590, %rd608;
	add.s32 	%r41, %r215, -1;
	mul.wide.u32 	%rd347, %r41, 8;
	add.s64 	%rd348, %rd2, %rd347;
	ld.global.u64 	%rd209, [%rd348];
	or.b64  	%rd349, %rd589, %rd209;
	and.b64  	%rd350, %rd349, -4294967296;
	setp.ne.s64 	%p17, %rd350, 0;
	@%p17 bra 	$L__BB58_93;
	cvt.u32.u64 	%r105, %rd209;
	cvt.u32.u64 	%r106, %rd589;
	div.u32 	%r107, %r106, %r105;
	mul.lo.s32 	%r108, %r107, %r105;
	sub.s32 	%r109, %r106, %r108;
	cvt.u64.u32 	%rd591, %r107;
	cvt.u64.u32 	%rd592, %r109;
	bra.uni 	$L__BB58_94;
$L__BB58_93:
	div.s64 	%rd591, %rd589, %rd209;
	mul.lo.s64 	%rd351, %rd591, %rd209;
	sub.s64 	%rd592, %rd589, %rd351;
$L__BB58_94:
	add.s64 	%rd353, %rd1, %rd347;
	ld.global.u64 	%rd354, [%rd353];
	mad.lo.s64 	%rd216, %rd354, %rd592, %rd208;
	add.s32 	%r42, %r215, -2;
	mul.wide.u32 	%rd355, %r42, 8;
	add.s64 	%rd356, %rd2, %rd355;
	ld.global.u64 	%rd217, [%rd356];
	or.b64  	%rd357, %rd591, %rd217;
	and.b64  	%rd358, %rd357, -4294967296;
	setp.ne.s64 	%p18, %rd358, 0;
	@%p18 bra 	$L__BB58_96;
	cvt.u32.u64 	%r110, %rd217;
	cvt.u32.u64 	%r111, %rd591;
	div.u32 	%r112, %r111, %r110;
	mul.lo.s32 	%r113, %r112, %r110;
	sub.s32 	%r114, %r111, %r113;
	cvt.u64.u32 	%rd593, %r112;
	cvt.u64.u32 	%rd594, %r114;
	bra.uni 	$L__BB58_97;
$L__BB58_96:
	div.s64 	%rd593, %rd591, %rd217;
	mul.lo.s64 	%rd359, %rd593, %rd217;
	sub.s64 	%rd594, %rd591, %rd359;
$L__BB58_97:
	add.s64 	%rd361, %rd1, %rd355;
	ld.global.u64 	%rd362, [%rd361];
	mad.lo.s64 	%rd224, %rd362, %rd594, %rd216;
	add.s32 	%r43, %r215, -3;
	mul.wide.u32 	%rd363, %r43, 8;
	add.s64 	%rd364, %rd2, %rd363;
	ld.global.u64 	%rd225, [%rd364];
	or.b64  	%rd365, %rd593, %rd225;
	and.b64  	%rd366, %rd365, -4294967296;
	setp.ne.s64 	%p19, %rd366, 0;
	@%p19 bra 	$L__BB58_99;
	cvt.u32.u64 	%r115, %rd225;
	cvt.u32.u64 	%r116, %rd593;
	div.u32 	%r117, %r116, %r115;
	mul.lo.s32 	%r118, %r117, %r115;
	sub.s32 	%r119, %r116, %r118;
	cvt.u64.u32 	%rd549, %r117;
	cvt.u64.u32 	%rd596, %r119;
	bra.uni 	$L__BB58_100;
$L__BB58_99:
	div.s64 	%rd549, %rd593, %rd225;
	mul.lo.s64 	%rd367, %rd549, %rd225;
	sub.s64 	%rd596, %rd593, %rd367;
$L__BB58_100:
	add.s64 	%rd369, %rd1, %rd363;
	ld.global.u64 	%rd370, [%rd369];
	mad.lo.s64 	%rd608, %rd370, %rd596, %rd224;
	add.s32 	%r215, %r215, -4;
$L__BB58_101:
	setp.eq.s32 	%p20, %r40, 0;
	@%p20 bra 	$L__BB58_115;
	setp.eq.s32 	%p21, %r40, 1;
	@%p21 bra 	$L__BB58_110;
	mul.wide.u32 	%rd372, %r215, 8;
	add.s64 	%rd373, %rd2, %rd372;
	ld.global.u64 	%rd236, [%rd373];
	or.b64  	%rd374, %rd549, %rd236;
	and.b64  	%rd375, %rd374, -4294967296;
	setp.ne.s64 	%p22, %rd375, 0;
	@%p22 bra 	$L__BB58_105;
	cvt.u32.u64 	%r120, %rd236;
	cvt.u32.u64 	%r121, %rd549;
	div.u32 	%r122, %r121, %r120;
	mul.lo.s32 	%r123, %r122, %r120;
	sub.s32 	%r124, %r121, %r123;
	cvt.u64.u32 	%rd600, %r122;
	cvt.u64.u32 	%rd601, %r124;
	bra.uni 	$L__BB58_106;
$L__BB58_105:
	div.s64 	%rd600, %rd549, %rd236;
	mul.lo.s64 	%rd376, %rd600, %rd236;
	sub.s64 	%rd601, %rd549, %rd376;
$L__BB58_106:
	add.s64 	%rd378, %rd1, %rd372;
	ld.global.u64 	%rd379, [%rd378];
	mad.lo.s64 	%rd243, %rd379, %rd601, %rd608;
	add.s32 	%r46, %r215, -1;
	mul.wide.u32 	%rd380, %r46, 8;
	add.s64 	%rd381, %rd2, %rd380;
	ld.global.u64 	%rd244, [%rd381];
	or.b64  	%rd382, %rd600, %rd244;
	and.b64  	%rd383, %rd382, -4294967296;
	setp.ne.s64 	%p23, %rd383, 0;
	@%p23 bra 	$L__BB58_108;
	cvt.u32.u64 	%r125, %rd244;
	cvt.u32.u64 	%r126, %rd600;
	div.u32 	%r127, %r126, %r125;
	mul.lo.s32 	%r128, %r127, %r125;
	sub.s32 	%r129, %r126, %r128;
	cvt.u64.u32 	%rd549, %r127;
	cvt.u64.u32 	%rd603, %r129;
	bra.uni 	$L__BB58_109;
$L__BB58_108:
	div.s64 	%rd549, %rd600, %rd244;
	mul.lo.s64 	%rd384, %rd549, %rd244;
	sub.s64 	%rd603, %rd600, %rd384;
$L__BB58_109:
	add.s64 	%rd386, %rd1, %rd380;
	ld.global.u64 	%rd387, [%rd386];
	mad.lo.s64 	%rd608, %rd387, %rd603, %rd243;
	add.s32 	%r215, %r215, -2;
$L__BB58_110:
	and.b32  	%r130, %r22, 1;
	setp.eq.b32 	%p24, %r130, 1;
	not.pred 	%p25, %p24;
	@%p25 bra 	$L__BB58_115;
	mul.wide.u32 	%rd388, %r215, 8;
	add.s64 	%rd389, %rd2, %rd388;
	ld.global.u64 	%rd255, [%rd389];
	or.b64  	%rd390, %rd549, %rd255;
	and.b64  	%rd391, %rd390, -4294967296;
	setp.ne.s64 	%p26, %rd391, 0;
	@%p26 bra 	$L__BB58_113;
	cvt.u32.u64 	%r131, %rd255;
	cvt.u32.u64 	%r132, %rd549;
	rem.u32 	%r133, %r132, %r131;
	cvt.u64.u32 	%rd607, %r133;
	bra.uni 	$L__BB58_114;
$L__BB58_113:
	rem.s64 	%rd607, %rd549, %rd255;
$L__BB58_114:
	add.s64 	%rd393, %rd1, %rd388;
	ld.global.u64 	%rd394, [%rd393];
	mad.lo.s64 	%rd608, %rd394, %rd607, %rd608;
$L__BB58_115:
	shl.b64 	%rd395, %rd608, 3;
	add.s64 	%rd396, %rd3, %rd395;
	ld.global.u64 	%rd397, [%rd396];
	st.shared.u64 	[%r5], %rd397;
$L__BB58_116:
	bar.sync 	0;
	setp.lt.u32 	%p49, %r217, 66;
	@%p49 bra 	$L__BB58_120;
$L__BB58_117:
	shr.u32 	%r50, %r217, 1;
	ld.shared.u64 	%rd476, [%r5];
	shl.b32 	%r51, %r50, 3;
	add.s32 	%r206, %r5, %r51;
	ld.shared.u64 	%rd261, [%r206];
	setp.lt.u64 	%p50, %rd261, %rd476;
	@%p50 bra 	$L__BB58_119;
	st.shared.u64 	[%r5], %rd261;
	add.s32 	%r207, %r6, %r51;
	ld.shared.u64 	%rd477, [%r207];
	st.shared.u64 	[%r6], %rd477;
$L__BB58_119:
	bar.sync 	0;
	setp.gt.u32 	%p51, %r217, 131;
	mov.u32 	%r217, %r50;
	@%p51 bra 	$L__BB58_117;
$L__BB58_120:
	setp.gt.u32 	%p52, %r3, 31;
	@%p52 bra 	$L__BB58_135;
	ld.volatile.shared.u64 	%rd478, [%r5];
	ld.volatile.shared.u64 	%rd479, [%r5+256];
	max.u64 	%rd480, %rd478, %rd479;
	ld.volatile.shared.u64 	%rd481, [%r5+256];
	setp.ne.s64 	%p53, %rd480, %rd481;
	@%p53 bra 	$L__BB58_123;
	ld.volatile.shared.u64 	%rd482, [%r6+256];
	st.volatile.shared.u64 	[%r6], %rd482;
	ld.volatile.shared.u64 	%rd483, [%r5+256];
	st.volatile.shared.u64 	[%r5], %rd483;
$L__BB58_123:
	ld.volatile.shared.u64 	%rd484, [%r5];
	ld.volatile.shared.u64 	%rd485, [%r5+128];
	max.u64 	%rd486, %rd484, %rd485;
	ld.volatile.shared.u64 	%rd487, [%r5+128];
	setp.ne.s64 	%p54, %rd486, %rd487;
	@%p54 bra 	$L__BB58_125;
	ld.volatile.shared.u64 	%rd488, [%r6+128];
	st.volatile.shared.u64 	[%r6], %rd488;
	ld.volatile.shared.u64 	%rd489, [%r5+128];
	st.volatile.shared.u64 	[%r5], %rd489;
$L__BB58_125:
	ld.volatile.shared.u64 	%rd490, [%r5];
	ld.volatile.shared.u64 	%rd491, [%r5+64];
	max.u64 	%rd492, %rd490, %rd491;
	ld.volatile.shared.u64 	%rd493, [%r5+64];
	setp.ne.s64 	%p55, %rd492, %rd493;
	@%p55 bra 	$L__BB58_127;
	ld.volatile.shared.u64 	%rd494, [%r6+64];
	st.volatile.shared.u64 	[%r6], %rd494;
	ld.volatile.shared.u64 	%rd495, [%r5+64];
	st.volatile.shared.u64 	[%r5], %rd495;
$L__BB58_127:
	ld.volatile.shared.u64 	%rd496, [%r5];
	ld.volatile.shared.u64 	%rd497, [%r5+32];
	max.u64 	%rd498, %rd496, %rd497;
	ld.volatile.shared.u64 	%rd499, [%r5+32];
	setp.ne.s64 	%p56, %rd498, %rd499;
	@%p56 bra 	$L__BB58_129;
	ld.volatile.shared.u64 	%rd500, [%r6+32];
	st.volatile.shared.u64 	[%r6], %rd500;
	ld.volatile.shared.u64 	%rd501, [%r5+32];
	st.volatile.shared.u64 	[%r5], %rd501;
$L__BB58_129:
	ld.volatile.shared.u64 	%rd502, [%r5];
	ld.volatile.shared.u64 	%rd503, [%r5+16];
	max.u64 	%rd504, %rd502, %rd503;
	ld.volatile.shared.u64 	%rd505, [%r5+16];
	setp.ne.s64 	%p57, %rd504, %rd505;
	@%p57 bra 	$L__BB58_131;
	ld.volatile.shared.u64 	%rd506, [%r6+16];
	st.volatile.shared.u64 	[%r6], %rd506;
	ld.volatile.shared.u64 	%rd507, [%r5+16];
	st.volatile.shared.u64 	[%r5], %rd507;
$L__BB58_131:
	ld.volatile.shared.u64 	%rd508, [%r5];
	ld.volatile.shared.u64 	%rd509, [%r5+8];
	max.u64 	%rd510, %rd508, %rd509;
	ld.volatile.shared.u64 	%rd511, [%r5+8];
	setp.ne.s64 	%p58, %rd510, %rd511;
	@%p58 bra 	$L__BB58_133;
	ld.volatile.shared.u64 	%rd512, [%r6+8];
	st.volatile.shared.u64 	[%r6], %rd512;
	ld.volatile.shared.u64 	%rd513, [%r5+8];
	st.volatile.shared.u64 	[%r5], %rd513;
$L__BB58_133:
	setp.ne.s32 	%p59, %r3, 0;
	@%p59 bra 	$L__BB58_135;
	ld.param.u64 	%rd522, [uncontiguous_reduce_u64_param_1];
	ld.param.u64 	%rd521, [uncontiguous_reduce_u64_param_0];
	ld.shared.u64 	%rd514, [sdata_u64];
	cvta.to.global.u64 	%rd515, %rd521;
	mul.wide.u32 	%rd516, %r4, 8;
	add.s64 	%rd517, %rd515, %rd516;
	st.global.u64 	[%rd517], %rd514;
	ld.shared.u64 	%rd518, [%r2];
	cvta.to.global.u64 	%rd519, %rd522;
	add.s64 	%rd520, %rd519, %rd516;
	st.global.u64 	[%rd520], %rd518;
$L__BB58_135:
	ret;

}
	// .globl	contiguous_reduce3_u64
.visible .entry contiguous_reduce3_u64(
	.param .u64 .ptr .align 1 contiguous_reduce3_u64_param_0,
	.param .u64 .ptr .align 1 contiguous_reduce3_u64_param_1,
	.param .u64 .ptr .align 1 contiguous_reduce3_u64_param_2,
	.param .u64 .ptr .align 1 contiguous_reduce3_u64_param_3,
	.param .u64 .ptr .align 1 contiguous_reduce3_u64_param_4,
	.param .u64 contiguous_reduce3_u64_param_5,
	.param .u64 contiguous_reduce3_u64_param_6,
	.param .u64 contiguous_reduce3_u64_param_7
)
{
	.reg .pred 	%p<61>;
	.reg .b32 	%r<222>;
	.reg .b64 	%rd<623>;

	ld.param.u64 	%rd270, [contiguous_reduce3_u64_param_2];
	ld.param.u64 	%rd271, [contiguous_reduce3_u64_param_3];
	ld.param.u64 	%rd272, [contiguous_reduce3_u64_param_4];
	ld.param.u64 	%rd268, [contiguous_reduce3_u64_param_6];
	cvta.to.global.u64 	%rd1, %rd272;
	cvta.to.global.u64 	%rd2, %rd271;
	cvta.to.global.u64 	%rd622, %rd270;
	mov.u32 	%r221, %ntid.x;
	shl.b32 	%r51, %r221, 3;
	mov.u32 	%r52, sdata_u64;
	add.s32 	%r2, %r52, %r51;
	mov.u32 	%r3, %tid.x;
	mov.u32 	%r53, %ctaid.x;
	mul.lo.s32 	%r54, %r53, %r221;
	shl.b32 	%r55, %r54, 1;
	add.s32 	%r56, %r55, %r3;
	shl.b32 	%r57, %r3, 3;
	add.s32 	%r4, %r52, %r57;
	mov.b64 	%rd273, 0;
	st.shared.u64 	[%r4], %rd273;
	cvt.u64.u32 	%rd4, %r56;
	add.s32 	%r5, %r2, %r57;
	st.shared.u64 	[%r5], %rd4;
	add.s32 	%r58, %r56, %r221;
	cvt.u64.u32 	%rd5, %r58;
	setp.le.u64 	%p1, %rd268, %rd5;
	@%p1 bra 	$L__BB59_56;
	ld.param.u64 	%rd536, [contiguous_reduce3_u64_param_5];
	mov.u32 	%r135, %ctaid.y;
	cvt.u64.u32 	%rd407, %r135;
	mul.lo.s64 	%rd408, %rd268, %rd407;
	add.s64 	%rd576, %rd408, %rd4;
	add.s64 	%rd574, %rd408, %rd5;
	cvt.u32.u64 	%r6, %rd536;
	add.s32 	%r215, %r6, -1;
	setp.lt.s32 	%p27, %r215, 0;
	mov.b64 	%rd580, 0;
	mov.u64 	%rd581, %rd580;
	@%p27 bra 	$L__BB59_53;
	setp.lt.u32 	%p28, %r215, 3;
	mov.b64 	%rd581, 0;
	mov.u64 	%rd580, %rd581;
	@%p28 bra 	$L__BB59_30;
	add.s32 	%r213, %r6, -2;
	and.b32  	%r136, %r6, -4;
	neg.s32 	%r212, %r136;
	mov.b64 	%rd581, 0;
$L__BB59_4:
	.pragma "nounroll";
	add.s32 	%r12, %r213, 1;
	mul.wide.u32 	%rd412, %r12, 8;
	add.s64 	%rd413, %rd2, %rd412;
	ld.global.u64 	%rd12, [%rd413];
	or.b64  	%rd414, %rd576, %rd12;
	and.b64  	%rd415, %rd414, -4294967296;
	setp.ne.s64 	%p29, %rd415, 0;
	@%p29 bra 	$L__BB59_6;
	cvt.u32.u64 	%r137, %rd12;
	cvt.u32.u64 	%r138, %rd576;
	div.u32 	%r139, %r138, %r137;
	mul.lo.s32 	%r140, %r139, %r137;
	sub.s32 	%r141, %r138, %r140;
	cvt.u64.u32 	%rd542, %r139;
	cvt.u64.u32 	%rd543, %r141;
	bra.uni 	$L__BB59_7;
$L__BB59_6:
	div.s64 	%rd542, %rd576, %rd12;
	mul.lo.s64 	%rd416, %rd542, %rd12;
	sub.s64 	%rd543, %rd576, %rd416;
$L__BB59_7:
	mul.wide.u32 	%rd417, %r12, 8;
	add.s64 	%rd418, %rd1, %rd417;
	ld.global.u64 	%rd19, [%rd418];
	mad.lo.s64 	%rd20, %rd19, %rd543, %rd580;
	or.b64  	%rd419, %rd574, %rd12;
	and.b64  	%rd420, %rd419, -4294967296;
	setp.ne.s64 	%p30, %rd420, 0;
	@%p30 bra 	$L__BB59_9;
	cvt.u32.u64 	%r142, %rd12;
	cvt.u32.u64 	%r143, %rd574;
	div.u32 	%r144, %r143, %r142;
	mul.lo.s32 	%r145, %r144, %r142;
	sub.s32 	%r146, %r143, %r145;
	cvt.u64.u32 	%rd544, %r144;
	cvt.u64.u32 	%rd545, %r146;
	bra.uni 	$L__BB59_10;
$L__BB59_9:
	div.s64 	%rd544, %rd574, %rd12;
	mul.lo.s64 	%rd421, %rd544, %rd12;
	sub.s64 	%rd545, %rd574, %rd421;
$L__BB59_10:
	mad.lo.s64 	%rd27, %rd545, %rd19, %rd581;
	mul.wide.u32 	%rd422, %r213, 8;
	add.s64 	%rd423, %rd2, %rd422;
	ld.global.u64 	%rd28, [%rd423];
	or.b64  	%rd424, %rd542, %rd28;
	and.b64  	%rd425, %rd424, -4294967296;
	setp.ne.s64 	%p31, %rd425, 0;
	@%p31 bra 	$L__BB59_12;
	cvt.u32.u64 	%r147, %rd28;
	cvt.u32.u64 	%r148, %rd542;
	div.u32 	%r149, %r148, %r147;
	mul.lo.s32 	%r150, %r149, %r147;
	sub.s32 	%r151, %r148, %r150;
	cvt.u64.u32 	%rd546, %r149;
	cvt.u64.u32 	%rd547, %r151;
	bra.uni 	$L__BB59_13;
$L__BB59_12:
	div.s64 	%rd546, %rd542, %rd28;
	mul.lo.s64 	%rd426, %rd546, %rd28;
	sub.s64 	%rd547, %rd542, %rd426;
$L__BB59_13:
	mul.wide.u32 	%rd427, %r213, 8;
	add.s64 	%rd428, %rd1, %rd427;
	ld.global.u64 	%rd35, [%rd428];
	mad.lo.s64 	%rd36, %rd35, %rd547, %rd20;
	or.b64  	%rd429, %rd544, %rd28;
	and.b64  	%rd430, %rd429, -4294967296;
	setp.ne.s64 	%p32, %rd430, 0;
	@%p32 bra 	$L__BB59_15;
	cvt.u32.u64 	%r152, %rd28;
	cvt.u32.u64 	%r153, %rd544;
	div.u32 	%r154, %r153, %r152;
	mul.lo.s32 	%r155, %r154, %r152;
	sub.s32 	%r156, %r153, %r155;
	cvt.u64.u32 	%rd548, %r154;
	cvt.u64.u32 	%rd549, %r156;
	bra.uni 	$L__BB59_16;
$L__BB59_15:
	div.s64 	%rd548, %rd544, %rd28;
	mul.lo.s64 	%rd431, %rd548, %rd28;
	sub.s64 	%rd549, %rd544, %rd431;
$L__BB59_16:
	mad.lo.s64 	%rd43, %rd549, %rd35, %rd27;
	add.s32 	%r13, %r213, -1;
	mul.wide.u32 	%rd432, %r13, 8;
	add.s64 	%rd433, %rd2, %rd432;
	ld.global.u64 	%rd44, [%rd433];
	or.b64  	%rd434, %rd546, %rd44;
	and.b64  	%rd435, %rd434, -4294967296;
	setp.ne.s64 	%p33, %rd435, 0;
	@%p33 bra 	$L__BB59_18;
	cvt.u32.u64 	%r157, %rd44;
	cvt.u32.u64 	%r158, %rd546;
	div.u32 	%r159, %r158, %r157;
	mul.lo.s32 	%r160, %r159, %r157;
	sub.s32 	%r161, %r158, %r160;
	cvt.u64.u32 	%rd550, %r159;
	cvt.u64.u32 	%rd551, %r161;
	bra.uni 	$L__BB59_19;
$L__BB59_18:
	div.s64 	%rd550, %rd546, %rd44;
	mul.lo.s64 	%rd436, %rd550, %rd44;
	sub.s64 	%rd551, %rd546, %rd436;
$L__BB59_19:
	mul.wide.u32 	%rd437, %r13, 8;
	add.s64 	%rd438, %rd1, %rd437;
	ld.global.u64 	%rd51, [%rd438];
	mad.lo.s64 	%rd52, %rd51, %rd551, %rd36;
	or.b64  	%rd439, %rd548, %rd44;
	and.b64  	%rd440, %rd439, -4294967296;
	setp.ne.s64 	%p34, %rd440, 0;
	@%p34 bra 	$L__BB59_21;
	cvt.u32.u64 	%r162, %rd44;
	cvt.u32.u64 	%r163, %rd548;
	div.u32 	%r164, %r163, %r162;
	mul.lo.s32 	%r165, %r164, %r162;
	sub.s32 	%r166, %r163, %r165;
	cvt.u64.u32 	%rd552, %r164;
	cvt.u64.u32 	%rd553, %r166;
	bra.uni 	$L__BB59_22;
$L__BB59_21:
	div.s64 	%rd552, %rd548, %rd44;
	mul.lo.s64 	%rd441, %rd552, %rd44;
	sub.s64 	%rd553, %rd548, %rd441;
$L__BB59_22:
	mad.lo.s64 	%rd59, %rd553, %rd51, %rd43;
	add.s32 	%r167, %r213, -2;
	mul.wide.u32 	%rd442, %r167, 8;
	add.s64 	%rd443, %rd2, %rd442;
	ld.global.u64 	%rd60, [%rd443];
	or.b64  	%rd444, %rd550, %rd60;
	and.b64  	%rd445, %rd444, -4294967296;
	setp.ne.s64 	%p35, %rd445, 0;
	@%p35 bra 	$L__BB59_24;
	cvt.u32.u64 	%r168, %rd60;
	cvt.u32.u64 	%r169, %rd550;
	div.u32 	%r170, %r169, %r168;
	mul.lo.s32 	%r171, %r170, %r168;
	sub.s32 	%r172, %r169, %r171;
	cvt.u64.u32 	%rd576, %r170;
	cvt.u64.u32 	%rd555, %r172;
	bra.uni 	$L__BB59_25;
$L__BB59_24:
	div.s64 	%rd576, %rd550, %rd60;
	mul.lo.s64 	%rd446, %rd576, %rd60;
	sub.s64 	%rd555, %rd550, %rd446;
$L__BB59_25:
	add.s32 	%r173, %r213, -2;
	mul.wide.u32 	%rd447, %r173, 8;
	add.s64 	%rd448, %rd1, %rd447;
	ld.global.u64 	%rd67, [%rd448];
	mad.lo.s64 	%rd580, %rd67, %rd555, %rd52;
	or.b64  	%rd449, %rd552, %rd60;
	and.b64  	%rd450, %rd449, -4294967296;
	setp.ne.s64 	%p36, %rd450, 0;
	@%p36 bra 	$L__BB59_27;
	cvt.u32.u64 	%r174, %rd60;
	cvt.u32.u64 	%r175, %rd552;
	div.u32 	%r176, %r175, %r174;
	mul.lo.s32 	%r177, %r176, %r174;
	sub.s32 	%r178, %r175, %r177;
	cvt.u64.u32 	%rd574, %r176;
	cvt.u64.u32 	%rd557, %r178;
	bra.uni 	$L__BB59_28;
$L__BB59_27:
	div.s64 	%rd574, %rd552, %rd60;
	mul.lo.s64 	%rd451, %rd574, %rd60;
	sub.s64 	%rd557, %rd552, %rd451;
$L__BB59_28:
	mad.lo.s64 	%rd581, %rd557, %rd67, %rd59;
	add.s32 	%r213, %r213, -4;
	add.s32 	%r212, %r212, 4;
	setp.ne.s32 	%p37, %r212, 0;
	@%p37 bra 	$L__BB59_4;
	add.s32 	%r215, %r213, 1;
$L__BB59_30:
	and.b32  	%r179, %r6, 3;
	setp.eq.s32 	%p38, %r179, 0;
	@%p38 bra 	$L__BB59_53;
	setp.eq.s32 	%p39, %r179, 1;
	@%p39 bra 	$L__BB59_45;
	mul.wide.u32 	%rd453, %r215, 8;
	add.s64 	%rd454, %rd2, %rd453;
	ld.global.u64 	%rd82, [%rd454];
	or.b64  	%rd455, %rd576, %rd82;
	and.b64  	%rd456, %rd455, -4294967296;
	setp.ne.s64 	%p40, %rd456, 0;
	@%p40 bra 	$L__BB59_34;
	cvt.u32.u64 	%r181, %rd82;
	cvt.u32.u64 	%r182, %rd576;
	div.u32 	%r183, %r182, %r181;
	mul.lo.s32 	%r184, %r183, %r181;
	sub.s32 	%r185, %r182, %r184;
	cvt.u64.u32 	%rd564, %r183;
	cvt.u64.u32 	%rd565, %r185;
	bra.uni 	$L__BB59_35;
$L__BB59_34:
	div.s64 	%rd564, %rd576, %rd82;
	mul.lo.s64 	%rd457, %rd564, %rd82;
	sub.s64 	%rd565, %rd576, %rd457;
$L__BB59_35:
	mul.wide.u32 	%rd458, %r215, 8;
	add.s64 	%rd459, %rd1, %rd458;
	ld.global.u64 	%rd89, [%rd459];
	mad.lo.s64 	%rd90, %rd89, %rd565, %rd580;
	or.b64  	%rd460, %rd574, %rd82;
	and.b64  	%rd461, %rd460, -4294967296;
	setp.ne.s64 	%p41, %rd461, 0;
	@%p41 bra 	$L__BB59_37;
	cvt.u32.u64 	%r186, %rd82;
	cvt.u32.u64 	%r187, %rd574;
	div.u32 	%r188, %r187, %r186;
	mul.lo.s32 	%r189, %r188, %r186;
	sub.s32 	%r190, %r187, %r189;
	cvt.u64.u32 	%rd566, %r188;
	cvt.u64.u32 	%rd567, %r190;
	bra.uni 	$L__BB59_38;
$L__BB59_37:
	div.s64 	%rd566, %rd574, %rd82;
	mul.lo.s64 	%rd462, %rd566, %rd82;
	sub.s64 	%rd567, %rd574, %rd462;
$L__BB59_38:
	mad.lo.s64 	%rd97, %rd567, %rd89, %rd581;
	add.s32 	%r18, %r215, -1;
	mul.wide.u32 	%rd463, %r18, 8;
	add.s64 	%rd464, %rd2, %rd463;
	ld.global.u64 	%rd98, [%rd464];
	or.b64  	%rd465, %rd564, %rd98;
	and.b64  	%rd466, %rd465, -4294967296;
	setp.ne.s64 	%p42, %rd466, 0;
	@%p42 bra 	$L__BB59_40;
	cvt.u32.u64 	%r191, %rd98;
	cvt.u32.u64 	%r192, %rd564;
	div.u32 	%r193, %r192, %r191;
	mul.lo.s32 	%r194, %r193, %r191;
	sub.s32 	%r195, %r192, %r194;
	cvt.u64.u32 	%rd576, %r193;
	cvt.u64.u32 	%rd569, %r195;
	bra.uni 	$L__BB59_41;
$L__BB59_40:
	div.s64 	%rd576, %rd564, %rd98;
	mul.lo.s64 	%rd467, %rd576, %rd98;
	sub.s64 	%rd569, %rd564, %rd467;
$L__BB59_41:
	mul.wide.u32 	%rd468, %r18, 8;
	add.s64 	%rd469, %rd1, %rd468;
	ld.global.u64 	%rd105, [%rd469];
	mad.lo.s64 	%rd580, %rd105, %rd569, %rd90;
	or.b64  	%rd470, %rd566, %rd98;
	and.b64  	%rd471, %rd470, -4294967296;
	setp.ne.s64 	%p43, %rd471, 0;
	@%p43 bra 	$L__BB59_43;
	cvt.u32.u64 	%r196, %rd98;
	cvt.u32.u64 	%r197, %rd566;
	div.u32 	%r198, %r197, %r196;
	mul.lo.s32 	%r199, %r198, %r196;
	sub.s32 	%r200, %r197, %r199;
	cvt.u64.u32 	%rd574, %r198;
	cvt.u64.u32 	%rd571, %r200;
	bra.uni 	$L__BB59_44;
$L__BB59_43:
	div.s64 	%rd574, %rd566, %rd98;
	mul.lo.s64 	%rd472, %rd574, %rd98;
	sub.s64 	%rd571, %rd566, %rd472;
$L__BB59_44:
	mad.lo.s64 	%rd581, %rd571, %rd105, %rd97;
	add.s32 	%r215, %r215, -2;
$L__BB59_45:
	and.b32  	%r201, %r6, 1;
	setp.eq.b32 	%p44, %r201, 1;
	not.pred 	%p45, %p44;
	@%p45 bra 	$L__BB59_53;
	mul.wide.u32 	%rd473, %r215, 8;
	add.s64 	%rd474, %rd2, %rd473;
	ld.global.u64 	%rd120, [%rd474];
	or.b64  	%rd475, %rd576, %rd120;
	and.b64  	%rd476, %rd475, -4294967296;
	setp.ne.s64 	%p46, %rd476, 0;
	@%p46 bra 	$L__BB59_48;
	cvt.u32.u64 	%r202, %rd120;
	cvt.u32.u64 	%r203, %rd576;
	rem.u32 	%r204, %r203, %r202;
	cvt.u64.u32 	%rd578, %r204;
	bra.uni 	$L__BB59_49;
$L__BB59_48:
	rem.s64 	%rd578, %rd576, %rd120;
$L__BB59_49:
	add.s64 	%rd478, %rd1, %rd473;
	ld.global.u64 	%rd124, [%rd478];
	mad.lo.s64 	%rd580, %rd124, %rd578, %rd580;
	or.b64  	%rd479, %rd574, %rd120;
	and.b64  	%rd480, %rd479, -4294967296;
	setp.ne.s64 	%p47, %rd480, 0;
	@%p47 bra 	$L__BB59_51;
	cvt.u32.u64 	%r205, %rd120;
	cvt.u32.u64 	%r206, %rd574;
	rem.u32 	%r207, %r206, %r205;
	cvt.u64.u32 	%rd579, %r207;
	bra.uni 	$L__BB59_52;
$L__BB59_51:
	rem.s64 	%rd579, %rd574, %rd120;
$L__BB59_52:
	mad.lo.s64 	%rd581, %rd579, %rd124, %rd581;
$L__BB59_53:
	shl.b64 	%rd481, %rd580, 3;
	add.s64 	%rd482, %rd622, %rd481;
	ld.global.u64 	%rd132, [%rd482];
	shl.b64 	%rd483, %rd581, 3;
	add.s64 	%rd484, %rd622, %rd483;
	ld.global.u64 	%rd133, [%rd484];
	setp.lt.u64 	%p48, %rd133, %rd132;
	@%p48 bra 	$L__BB59_55;
	st.shared.u64 	[%r4], %rd133;
	st.shared.u64 	[%r5], %rd5;
	bra.uni 	$L__BB59_116;
$L__BB59_55:
	st.shared.u64 	[%r4], %rd132;
	bra.uni 	$L__BB59_116;
$L__BB59_56:
	setp.le.u64 	%p2, %rd268, %rd4;
	@%p2 bra 	$L__BB59_116;
	ld.param.u64 	%rd535, [contiguous_reduce3_u64_param_5];
	mov.u32 	%r59, %ctaid.y;
	cvt.u64.u32 	%rd274, %r59;
	mad.lo.s64 	%rd613, %rd268, %rd274, %rd4;
	cvt.u32.u64 	%r21, %rd535;
	add.s32 	%r219, %r21, -1;
	setp.lt.s32 	%p3, %r219, 0;
	@%p3 bra 	$L__BB59_115;
	setp.lt.u32 	%p4, %r219, 7;
	@%p4 bra 	$L__BB59_86;
	add.s32 	%r217, %r21, -4;
	and.b32  	%r60, %r21, -8;
	neg.s32 	%r216, %r60;
$L__BB59_60:
	.pragma "nounroll";
	add.s32 	%r27, %r217, 3;
	mul.wide.u32 	%rd276, %r27, 8;
	add.s64 	%rd277, %rd2, %rd276;
	ld.global.u64 	%rd137, [%rd277];
	or.b64  	%rd278, %rd613, %rd137;
	and.b64  	%rd279, %rd278, -4294967296;
	setp.ne.s64 	%p5, %rd279, 0;
	@%p5 bra 	$L__BB59_62;
	cvt.u32.u64 	%r61, %rd137;
	cvt.u32.u64 	%r62, %rd613;
	div.u32 	%r63, %r62, %r61;
	mul.lo.s32 	%r64, %r63, %r61;
	sub.s32 	%r65, %r62, %r64;
	cvt.u64.u32 	%rd584, %r63;
	cvt.u64.u32 	%rd585, %r65;
	bra.uni 	$L__BB59_63;
$L__BB59_62:
	div.s64 	%rd584, %rd613, %rd137;
	mul.lo.s64 	%rd280, %rd584, %rd137;
	sub.s64 	%rd585, %rd613, %rd280;
$L__BB59_63:
	add.s64 	%rd282, %rd1, %rd276;
	ld.global.u64 	%rd283, [%rd282];
	mul.lo.s64 	%rd144, %rd283, %rd585;
	add.s32 	%r28, %r217, 2;
	mul.wide.u32 	%rd284, %r28, 8;
	add.s64 	%rd285, %rd2, %rd284;
	ld.global.u64 	%rd145, [%rd285];
	or.b64  	%rd286, %rd584, %rd145;
	and.b64  	%rd287, %rd286, -4294967296;
	setp.ne.s64 	%p6, %rd287, 0;
	@%p6 bra 	$L__BB59_65;
	cvt.u32.u64 	%r66, %rd145;
	cvt.u32.u64 	%r67, %rd584;
	div.u32 	%r68, %r67, %r66;
	mul.lo.s32 	%r69, %r68, %r66;
	sub.s32 	%r70, %r67, %r69;
	cvt.u64.u32 	%rd586, %r68;
	cvt.u64.u32 	%rd587, %r70;
	bra.uni 	$L__BB59_66;
$L__BB59_65:
	div.s64 	%rd586, %rd584, %rd145;
	mul.lo.s64 	%rd288, %rd586, %rd145;
	sub.s64 	%rd587, %rd584, %rd288;
$L__BB59_66:
	add.s64 	%rd290, %rd1, %rd284;
	ld.global.u64 	%rd291, [%rd290];
	mad.lo.s64 	%rd152, %rd291, %rd587, %rd144;
	add.s32 	%r29, %r217, 1;
	mul.wide.u32 	%rd292, %r29, 8;
	add.s64 	%rd293, %rd2, %rd292;
	ld.global.u64 	%rd153, [%rd293];
	or.b64  	%rd294, %rd586, %rd153;
	and.b64  	%rd295, %rd294, -4294967296;
	setp.ne.s64 	%p7, %rd295, 0;
	@%p7 bra 	$L__BB59_68;
	cvt.u32.u64 	%r71, %rd153;
	cvt.u32.u64 	%r72, %rd586;
	div.u32 	%r73, %r72, %r71;
	mul.lo.s32 	%r74, %r73, %r71;
	sub.s32 	%r75, %r72, %r74;
	cvt.u64.u32 	%rd588, %r73;
	cvt.u64.u32 	%rd589, %r75;
	bra.uni 	$L__BB59_69;
$L__BB59_68:
	div.s64 	%rd588, %rd586, %rd153;
	mul.lo.s64 	%rd296, %rd588, %rd153;
	sub.s64 	%rd589, %rd586, %rd296;
$L__BB59_69:
	add.s64 	%rd298, %rd1, %rd292;
	ld.global.u64 	%rd299, [%rd298];
	mad.lo.s64 	%rd160, %rd299, %rd589, %rd152;
	add.s32 	%r30, %r217, -4;
	mul.wide.u32 	%rd300, %r217, 8;
	add.s64 	%rd301, %rd2, %rd300;
	ld.global.u64 	%rd161, [%rd301];
	or.b64  	%rd302, %rd588, %rd161;
	and.b64  	%rd303, %rd302, -4294967296;
	setp.ne.s64 	%p8, %rd303, 0;
	@%p8 bra 	$L__BB59_71;
	cvt.u32.u64 	%r76, %rd161;
	cvt.u32.u64 	%r77, %rd588;
	div.u32 	%r78, %r77, %r76;
	mul.lo.s32 	%r79, %r78, %r76;
	sub.s32 	%r80, %r77, %r79;
	cvt.u64.u32 	%rd590, %r78;
	cvt.u64.u32 	%rd591, %r80;
	bra.uni 	$L__BB59_72;
$L__BB59_71:
	div.s64 	%rd590, %rd588, %rd161;
	mul.lo.s64 	%rd304, %rd590, %rd161;
	sub.s64 	%rd591, %rd588, %rd304;
$L__BB59_72:
	add.s64 	%rd306, %rd1, %rd300;
	ld.global.u64 	%rd307, [%rd306];
	mad.lo.s64 	%rd168, %rd307, %rd591, %rd160;
	add.s32 	%r31, %r217, -1;
	mul.wide.u32 	%rd308, %r31, 8;
	add.s64 	%rd309, %rd2, %rd308;
	ld.global.u64 	%rd169, [%rd309];
	or.b64  	%rd310, %rd590, %rd169;
	and.b64  	%rd311, %rd310, -4294967296;
	setp.ne.s64 	%p9, %rd311, 0;
	@%p9 bra 	$L__BB59_74;
	cvt.u32.u64 	%r81, %rd169;
	cvt.u32.u64 	%r82, %rd590;
	div.u32 	%r83, %r82, %r81;
	mul.lo.s32 	%r84, %r83, %r81;
	sub.s32 	%r85, %r82, %r84;
	cvt.u64.u32 	%rd592, %r83;
	cvt.u64.u32 	%rd593, %r85;
	bra.uni 	$L__BB59_75;
$L__BB59_74:
	div.s64 	%rd592, %rd590, %rd169;
	mul.lo.s64 	%rd312, %rd592, %rd169;
	sub.s64 	%rd593, %rd590, %rd312;
$L__BB59_75:
	add.s64 	%rd314, %rd1, %rd308;
	ld.global.u64 	%rd315, [%rd314];
	mad.lo.s64 	%rd176, %rd315, %rd593, %rd168;
	add.s32 	%r32, %r217, -2;
	mul.wide.u32 	%rd316, %r32, 8;
	add.s64 	%rd317, %rd2, %rd316;
	ld.global.u64 	%rd177, [%rd317];
	or.b64  	%rd318, %rd592, %rd177;
	and.b64  	%rd319, %rd318, -4294967296;
	setp.ne.s64 	%p10, %rd319, 0;
	@%p10 bra 	$L__BB59_77;
	cvt.u32.u64 	%r86, %rd177;
	cvt.u32.u64 	%r87, %rd592;
	div.u32 	%r88, %r87, %r86;
	mul.lo.s32 	%r89, %r88, %r86;
	sub.s32 	%r90, %r87, %r89;
	cvt.u64.u32 	%rd594, %r88;
	cvt.u64.u32 	%rd595, %r90;
	bra.uni 	$L__BB59_78;
$L__BB59_77:
	div.s64 	%rd594, %rd592, %rd177;
	mul.lo.s64 	%rd320, %rd594, %rd177;
	sub.s64 	%rd595, %rd592, %rd320;
$L__BB59_78:
	add.s64 	%rd322, %rd1, %rd316;
	ld.global.u64 	%rd323, [%rd322];
	mad.lo.s64 	%rd184, %rd323, %rd595, %rd176;
	add.s32 	%r33, %r217, -3;
	mul.wide.u32 	%rd324, %r33, 8;
	add.s64 	%rd325, %rd2, %rd324;
	ld.global.u64 	%rd185, [%rd325];
	or.b64  	%rd326, %rd594, %rd185;
	and.b64  	%rd327, %rd326, -4294967296;
	setp.ne.s64 	%p11, %rd327, 0;
	@%p11 bra 	$L__BB59_80;
	cvt.u32.u64 	%r91, %rd185;
	cvt.u32.u64 	%r92, %rd594;
	div.u32 	%r93, %r92, %r91;
	mul.lo.s32 	%r94, %r93, %r91;
	sub.s32 	%r95, %r92, %r94;
	cvt.u64.u32 	%rd596, %r93;
	cvt.u64.u32 	%rd597, %r95;
	bra.uni 	$L__BB59_81;
$L__BB59_80:
	div.s64 	%rd596, %rd594, %rd185;
	mul.lo.s64 	%rd328, %rd596, %rd185;
	sub.s64 	%rd597, %rd594, %rd328;
$L__BB59_81:
	add.s64 	%rd330, %rd1, %rd324;
	ld.global.u64 	%rd331, [%rd330];
	mad.lo.s64 	%rd192, %rd331, %rd597, %rd184;
	mul.wide.u32 	%rd332, %r30, 8;
	add.s64 	%rd333, %rd2, %rd332;
	ld.global.u64 	%rd193, [%rd333];
	or.b64  	%rd334, %rd596, %rd193;
	and.b64  	%rd335, %rd334, -4294967296;
	setp.ne.s64 	%p12, %rd335, 0;
	@%p12 bra 	$L__BB59_83;
	cvt.u32.u64 	%r96, %rd193;
	cvt.u32.u64 	%r97, %rd596;
	div.u32 	%r98, %r97, %r96;
	mul.lo.s32 	%r99, %r98, %r96;
	sub.s32 	%r100, %r97, %r99;
	cvt.u64.u32 	%rd613, %r98;
	cvt.u64.u32 	%rd599, %r100;
	bra.uni 	$L__BB59_84;
$L__BB59_83:
	div.s64 	%rd613, %rd596, %rd193;
	mul.lo.s64 	%rd336, %rd613, %rd193;
	sub.s64 	%rd599, %rd596, %rd336;
$L__BB59_84:
	add.s64 	%rd338, %rd1, %rd332;
	ld.global.u64 	%rd339, [%rd338];
	mad.lo.s64 	%rd340, %rd339, %rd599, %rd192;
	shl.b64 	%rd341, %rd340, 3;
	add.s64 	%rd622, %rd622, %rd341;
	add.s32 	%r217, %r217, -8;
	add.s32 	%r216, %r216, 8;
	setp.ne.s32 	%p13, %r216, 0;
	@%p13 bra 	$L__BB59_60;
	add.s32 	%r219, %r217, 3;
$L__BB59_86:
	and.b32  	%r38, %r21, 7;
	setp.eq.s32 	%p14, %r38, 0;
	@%p14 bra 	$L__BB59_115;
	and.b32  	%r39, %r21, 3;
	setp.lt.u32 	%p15, %r38, 4;
	@%p15 bra 	$L__BB59_101;
	mul.wide.u32 	%rd343, %r219, 8;
	add.s64 	%rd344, %rd2, %rd343;
	ld.global.u64 	%rd204, [%rd344];
	or.b64  	%rd345, %rd613, %rd204;
	and.b64  	%rd346, %rd345, -4294967296;
	setp.ne.s64 	%p16, %rd346, 0;
	@%p16 bra 	$L__BB59_90;
	cvt.u32.u64 	%r101, %rd204;
	cvt.u32.u64 	%r102, %rd613;
	div.u32 	%r103, %r102, %r101;
	mul.lo.s32 	%r104, %r103, %r101;
	sub.s32 	%r105, %r102, %r104;
	cvt.u64.u32 	%rd603, %r103;
	cvt.u64.u32 	%rd604, %r105;
	bra.uni 	$L__BB59_91;
$L__BB59_90:
	div.s64 	%rd603, %rd613, %rd204;
	mul.lo.s64 	%rd347, %rd603, %rd204;
	sub.s64 	%rd604, %rd613, %rd347;
$L__BB59_91:
	add.s64 	%rd349, %rd1, %rd343;
	ld.global.u64 	%rd350, [%rd349];
	mul.lo.s64 	%rd211, %rd350, %rd604;
	add.s32 	%r40, %r219, -1;
	mul.wide.u32 	%rd351, %r40, 8;
	add.s64 	%rd352, %rd2, %rd351;
	ld.global.u64 	%rd212, [%rd352];
	or.b64  	%rd353, %rd603, %rd212;
	and.b64  	%rd354, %rd353, -4294967296;
	setp.ne.s64 	%p17, %rd354, 0;
	@%p17 bra 	$L__BB59_93;
	cvt.u32.u64 	%r106, %rd212;
	cvt.u32.u64 	%r107, %rd603;
	div.u32 	%r108, %r107, %r106;
	mul.lo.s32 	%r109, %r108, %r106;
	sub.s32 	%r110, %r107, %r109;
	cvt.u64.u32 	%rd605, %r108;
	cvt.u64.u32 	%rd606, %r110;
	bra.uni 	$L__BB59_94;
$L__BB59_93:
	div.s64 	%rd605, %rd603, %rd212;
	mul.lo.s64 	%rd355, %rd605, %rd212;
	sub.s64 	%rd606, %rd603, %rd355;
$L__BB59_94:
	add.s64 	%rd357, %rd1, %rd351;
	ld.global.u64 	%rd358, [%rd357];
	mad.lo.s64 	%rd219, %rd358, %rd606, %rd211;
	add.s32 	%r41, %r219, -2;
	mul.wide.u32 	%rd359, %r41, 8;
	add.s64 	%rd360, %rd2, %rd359;
	ld.global.u64 	%rd220, [%rd360];
	or.b64  	%rd361, %rd605, %rd220;
	and.b64  	%rd362, %rd361, -4294967296;
	setp.ne.s64 	%p18, %rd362, 0;
	@%p18 bra 	$L__BB59_96;
	cvt.u32.u64 	%r111, %rd220;
	cvt.u32.u64 	%r112, %rd605;
	div.u32 	%r113, %r112, %r111;
	mul.lo.s32 	%r114, %r113, %r111;
	sub.s32 	%r115, %r112, %r114;
	cvt.u64.u32 	%rd607, %r113;
	cvt.u64.u32 	%rd608, %r115;
	bra.uni 	$L__BB59_97;
$L__BB59_96:
	div.s64 	%rd607, %rd605, %rd220;
	mul.lo.s64 	%rd363, %rd607, %rd220;
	sub.s64 	%rd608, %rd605, %rd363;
$L__BB59_97:
	add.s64 	%rd365, %rd1, %rd359;
	ld.global.u64 	%rd366, [%rd365];
	mad.lo.s64 	%rd227, %rd366, %rd608, %rd219;
	add.s32 	%r42, %r219, -3;
	mul.wide.u32 	%rd367, %r42, 8;
	add.s64 	%rd368, %rd2, %rd367;
	ld.global.u64 	%rd228, [%rd368];
	or.b64  	%rd369, %rd607, %rd228;
	and.b64  	%rd370, %rd369, -4294967296;
	setp.ne.s64 	%p19, %rd370, 0;
	@%p19 bra 	$L__BB59_99;
	cvt.u32.u64 	%r116, %rd228;
	cvt.u32.u64 	%r117, %rd607;
	div.u32 	%r118, %r117, %r116;
	mul.lo.s32 	%r119, %r118, %r116;
	sub.s32 	%r120, %r117, %r119;
	cvt.u64.u32 	%rd613, %r118;
	cvt.u64.u32 	%rd610, %r120;
	bra.uni 	$L__BB59_100;
$L__BB59_99:
	div.s64 	%rd613, %rd607, %rd228;
	mul.lo.s64 	%rd371, %rd613, %rd228;
	sub.s64 	%rd610, %rd607, %rd371;
$L__BB59_100:
	add.s64 	%rd373, %rd1, %rd367;
	ld.global.u64 	%rd374, [%rd373];
	mad.lo.s64 	%rd375, %rd374, %rd610, %rd227;
	shl.b64 	%rd376, %rd375, 3;
	add.s64 	%rd622, %rd622, %rd376;
	add.s32 	%r219, %r219, -4;
$L__BB59_101:
	setp.eq.s32 	%p20, %r39, 0;
	@%p20 bra 	$L__BB59_115;
	setp.eq.s32 	%p21, %r39, 1;
	@%p21 bra 	$L__BB59_110;
	mul.wide.u32 	%rd378, %r219, 8;
	add.s64 	%rd379, %rd2, %rd378;
	ld.global.u64 	%rd239, [%rd379];
	or.b64  	%rd380, %rd613, %rd239;
	and.b64  	%rd381, %rd380, -4294967296;
	setp.ne.s64 	%p22, %rd381, 0;
	@%p22 bra 	$L__BB59_105;
	cvt.u32.u64 	%r121, %rd239;
	cvt.u32.u64 	%r122, %rd613;
	div.u32 	%r123, %r122, %r121;
	mul.lo.s32 	%r124, %r123, %r121;
	sub.s32 	%r125, %r122, %r124;
	cvt.u64.u32 	%rd614, %r123;
	cvt.u64.u32 	%rd615, %r125;
	bra.uni 	$L__BB59_106;
$L__BB59_105:
	div.s64 	%rd614, %rd613, %rd239;
	mul.lo.s64 	%rd382, %rd614, %rd239;
	sub.s64 	%rd615, %rd613, %rd382;
$L__BB59_106:
	add.s64 	%rd384, %rd1, %rd378;
	ld.global.u64 	%rd385, [%rd384];
	mul.lo.s64 	%rd246, %rd385, %rd615;
	add.s32 	%r45, %r219, -1;
	mul.wide.u32 	%rd386, %r45, 8;
	add.s64 	%rd387, %rd2, %rd386;
	ld.global.u64 	%rd247, [%rd387];
	or.b64  	%rd388, %rd614, %rd247;
	and.b64  	%rd389, %rd388, -4294967296;
	setp.ne.s64 	%p23, %rd389, 0;
	@%p23 bra 	$L__BB59_108;
	cvt.u32.u64 	%r126, %rd247;
	cvt.u32.u64 	%r127, %rd614;
	div.u32 	%r128, %r127, %r126;
	mul.lo.s32 	%r129, %r128, %r126;
	sub.s32 	%r130, %r127, %r129;
	cvt.u64.u32 	%rd613, %r128;
	cvt.u64.u32 	%rd617, %r130;
	bra.uni 	$L__BB59_109;
$L__BB59_108:
	div.s64 	%rd613, %rd614, %rd247;
	mul.lo.s64 	%rd390, %rd613, %rd247;
	sub.s64 	%rd617, %rd614, %rd390;
$L__BB59_109:
	add.s64 	%rd392, %rd1, %rd386;
	ld.global.u64 	%rd393, [%rd392];
	mad.lo.s64 	%rd394, %rd393, %rd617, %rd246;
	shl.b64 	%rd395, %rd394, 3;
	add.s64 	%rd622, %rd622, %rd395;
	add.s32 	%r219, %r219, -2;
$L__BB59_110:
	and.b32  	%r131, %r21, 1;
	setp.eq.b32 	%p24, %r131, 1;
	not.pred 	%p25, %p24;
	@%p25 bra 	$L__BB59_115;
	mul.wide.u32 	%rd396, %r219, 8;
	add.s64 	%rd397, %rd2, %rd396;
	ld.global.u64 	%rd258, [%rd397];
	or.b64  	%rd398, %rd613, %rd258;
	and.b64  	%rd399, %rd398, -4294967296;
	setp.ne.s64 	%p26, %rd399, 0;
	@%p26 bra 	$L__BB59_113;
	cvt.u32.u64 	%r132, %rd258;
	cvt.u32.u64 	%r133, %rd613;
	rem.u32 	%r134, %r133, %r132;
	cvt.u64.u32 	%rd621, %r134;
	bra.uni 	$L__BB59_114;
$L__BB59_113:
	rem.s64 	%rd621, %rd613, %rd258;
$L__BB59_114:
	add.s64 	%rd401, %rd1, %rd396;
	ld.global.u64 	%rd402, [%rd401];
	mul.lo.s64 	%rd403, %rd402, %rd621;
	shl.b64 	%rd404, %rd403, 3;
	add.s64 	%rd622, %rd622, %rd404;
$L__BB59_115:
	ld.global.u64 	%rd405, [%rd622];
	st.shared.u64 	[%r4], %rd405;
$L__BB59_116:
	bar.sync 	0;
	setp.lt.u32 	%p49, %r221, 66;
	@%p49 bra 	$L__BB59_121;
$L__BB59_117:
	mov.u32 	%r48, %r221;
	shr.u32 	%r221, %r48, 1;
	setp.ge.u32 	%p50, %r3, %r221;
	@%p50 bra 	$L__BB59_120;
	ld.shared.u64 	%rd485, [%r4];
	shl.b32 	%r50, %r221, 3;
	add.s32 	%r208, %r4, %r50;
	ld.shared.u64 	%rd264, [%r208];
	setp.lt.u64 	%p51, %rd264, %rd485;
	@%p51 bra 	$L__BB59_120;
	st.shared.u64 	[%r4], %rd264;
	add.s32 	%r209, %r5, %r50;
	ld.shared.u64 	%rd486, [%r209];
	st.shared.u64 	[%r5], %rd486;
$L__BB59_120:
	bar.sync 	0;
	setp.gt.u32 	%p52, %r48, 131;
	@%p52 bra 	$L__BB59_117;
$L__BB59_121:
	setp.gt.u32 	%p53, %r3, 31;
	@%p53 bra 	$L__BB59_136;
	ld.volatile.shared.u64 	%rd487, [%r4];
	ld.volatile.shared.u64 	%rd488, [%r4+256];
	max.u64 	%rd489, %rd487, %rd488;
	ld.volatile.shared.u64 	%rd490, [%r4+256];
	setp.ne.s64 	%p54, %rd489, %rd490;
	@%p54 bra 	$L__BB59_124;
	ld.volatile.shared.u64 	%rd491, [%r5+256];
	st.volatile.shared.u64 	[%r5], %rd491;
	ld.volatile.shared.u64 	%rd492, [%r4+256];
	st.volatile.shared.u64 	[%r4], %rd492;
$L__BB59_124:
	ld.volatile.shared.u64 	%rd493, [%r4];
	ld.volatile.shared.u64 	%rd494, [%r4+128];
	max.u64 	%rd495, %rd493, %rd494;
	ld.volatile.shared.u64 	%rd496, [%r4+128];
	setp.ne.s64 	%p55, %rd495, %rd496;
	@%p55 bra 	$L__BB59_126;
	ld.volatile.shared.u64 	%rd497, [%r5+128];
	st.volatile.shared.u64 	[%r5], %rd497;
	ld.volatile.shared.u64 	%rd498, [%r4+128];
	st.volatile.shared.u64 	[%r4], %rd498;
$L__BB59_126:
	ld.volatile.shared.u64 	%rd499, [%r4];
	ld.volatile.shared.u64 	%rd500, [%r4+64];
	max.u64 	%rd501, %rd499, %rd500;
	ld.volatile.shared.u64 	%rd502, [%r4+64];
	setp.ne.s64 	%p56, %rd501, %rd502;
	@%p56 bra 	$L__BB59_128;
	ld.volatile.shared.u64 	%rd503, [%r5+64];
	st.volatile.shared.u64 	[%r5], %rd503;
	ld.volatile.shared.u64 	%rd504, [%r4+64];
	st.volatile.shared.u64 	[%r4], %rd504;
$L__BB59_128:
	ld.volatile.shared.u64 	%rd505, [%r4];
	ld.volatile.shared.u64 	%rd506, [%r4+32];
	max.u64 	%rd507, %rd505, %rd506;
	ld.volatile.shared.u64 	%rd508, [%r4+32];
	setp.ne.s64 	%p57, %rd507, %rd508;
	@%p57 bra 	$L__BB59_130;
	ld.volatile.shared.u64 	%rd509, [%r5+32];
	st.volatile.shared.u64 	[%r5], %rd509;
	ld.volatile.shared.u64 	%rd510, [%r4+32];
	st.volatile.shared.u64 	[%r4], %rd510;
$L__BB59_130:
	ld.volatile.shared.u64 	%rd511, [%r4];
	ld.volatile.shared.u64 	%rd512, [%r4+16];
	max.u64 	%rd513, %rd511, %rd512;
	ld.volatile.shared.u64 	%rd514, [%r4+16];
	setp.ne.s64 	%p58, %rd513, %rd514;
	@%p58 bra 	$L__BB59_132;
	ld.volatile.shared.u64 	%rd515, [%r5+16];
	st.volatile.shared.u64 	[%r5], %rd515;
	ld.volatile.shared.u64 	%rd516, [%r4+16];
	st.volatile.shared.u64 	[%r4], %rd516;
$L__BB59_132:
	ld.volatile.shared.u64 	%rd517, [%r4];
	ld.volatile.shared.u64 	%rd518, [%r4+8];
	max.u64 	%rd519, %rd517, %rd518;
	ld.volatile.shared.u64 	%rd520, [%r4+8];
	setp.ne.s64 	%p59, %rd519, %rd520;
	@%p59 bra 	$L__BB59_134;
	ld.volatile.shared.u64 	%rd521, [%r5+8];
	st.volatile.shared.u64 	[%r5], %rd521;
	ld.volatile.shared.u64 	%rd522, [%r4+8];
	st.volatile.shared.u64 	[%r4], %rd522;
$L__BB59_134:
	setp.ne.s32 	%p60, %r3, 0;
	@%p60 bra 	$L__BB59_136;
	ld.param.u64 	%rd537, [contiguous_reduce3_u64_param_7];
	ld.param.u64 	%rd534, [contiguous_reduce3_u64_param_1];
	ld.param.u64 	%rd533, [contiguous_reduce3_u64_param_0];
	ld.shared.u64 	%rd523, [sdata_u64];
	mov.u32 	%r210, %ctaid.x;
	cvt.u64.u32 	%rd524, %r210;
	mov.u32 	%r211, %ctaid.y;
	cvt.u64.u32 	%rd525, %r211;
	mad.lo.s64 	%rd526, %rd537, %rd525, %rd524;
	cvta.to.global.u64 	%rd527, %rd533;
	shl.b64 	%rd528, %rd526, 3;
	add.s64 	%rd529, %rd527, %rd528;
	st.global.u64 	[%rd529], %rd523;
	ld.shared.u64 	%rd530, [%r2];
	cvta.to.global.u64 	%rd531, %rd534;
	add.s64 	%rd532, %rd531, %rd528;
	st.global.u64 	[%rd532], %rd530;
$L__BB59_136:
	ret;

}
	// .globl	contiguous_reduce33_u64
.visible .entry contiguous_reduce33_u64(
	.param .u64 .ptr .align 1 contiguous_reduce33_u64_param_0,
	.param .u64 .ptr .align 1 contiguous_reduce33_u64_param_1,
	.param .u64 .ptr .align 1 contiguous_reduce33_u64_param_2,
	.param .u64 .ptr .align 1 contiguous_reduce33_u64_param_3,
	.param .u64 contiguous_reduce33_u64_param_4,
	.param .u64 contiguous_reduce33_u64_param_5
)
{
	.reg .pred 	%p<16>;
	.reg .b32 	%r<23>;
	.reg .b64 	%rd<86>;

	ld.param.u64 	%rd10, [contiguous_reduce33_u64_param_0];
	ld.param.u64 	%rd11, [contiguous_reduce33_u64_param_1];
	ld.param.u64 	%rd14, [contiguous_reduce33_u64_param_2];
	ld.param.u64 	%rd15, [contiguous_reduce33_u64_param_3];
	ld.param.u64 	%rd12, [contiguous_reduce33_u64_param_4];
	ld.param.u64 	%rd13, [contiguous_reduce33_u64_param_5];
	cvta.to.global.u64 	%rd1, %rd15;
	cvta.to.global.u64 	%rd2, %rd14;
	mov.u32 	%r22, %ntid.x;
	shl.b32 	%r11, %r22, 3;
	mov.u32 	%r12, sdata_u64;
	add.s32 	%r2, %r12, %r11;
	mov.u32 	%r3, %tid.x;
	mov.u32 	%r4, %ctaid.x;
	mul.lo.s32 	%r13, %r4, %r22;
	shl.b32 	%r14, %r13, 1;
	add.s32 	%r5, %r14, %r3;
	shl.b32 	%r15, %r3, 3;
	add.s32 	%r6, %r12, %r15;
	mov.b64 	%rd16, 0;
	st.shared.u64 	[%r6], %rd16;
	add.s32 	%r7, %r2, %r15;
	mov.b64 	%rd17, -9223372036854775808;
	st.shared.u64 	[%r7], %rd17;
	add.s32 	%r16, %r5, %r22;
	cvt.u64.u32 	%rd3, %r16;
	setp.le.u64 	%p1, %rd12, %rd3;
	@%p1 bra 	$L__BB60_4;
	cvt.u64.u32 	%rd25, %r5;
	mov.u32 	%r18, %ctaid.y;
	cvt.u64.u32 	%rd26, %r18;
	mul.lo.s64 	%rd27, %rd12, %rd26;
	add.s64 	%rd4, %rd27, %rd25;
	shl.b64 	%rd28, %rd4, 3;
	add.s64 	%rd29, %rd2, %rd28;
	ld.global.u64 	%rd5, [%rd29];
	add.s64 	%rd6, %rd27, %rd3;
	shl.b64 	%rd30, %rd6, 3;
	add.s64 	%rd31, %rd2, %rd30;
	ld.global.u64 	%rd7, [%rd31];
	setp.lt.u64 	%p3, %rd7, %rd5;
	@%p3 bra 	$L__BB60_3;
	st.shared.u64 	[%r6], %rd5;
	add.s64 	%rd33, %rd1, %rd28;
	ld.global.u64 	%rd34, [%rd33];
	st.shared.u64 	[%r7], %rd34;
	bra.uni 	$L__BB60_6;
$L__BB60_3:
	st.shared.u64 	[%r6], %rd7;
	add.s64 	%rd36, %rd1, %rd30;
	ld.global.u64 	%rd37, [%rd36];
	st.shared.u64 	[%r7], %rd37;
	bra.uni 	$L__BB60_6;
$L__BB60_4:
	cvt.u64.u32 	%rd8, %r5;
	setp.le.u64 	%p2, %rd12, %rd8;
	@%p2 bra 	$L__BB60_6;
	mov.u32 	%r17, %ctaid.y;
	cvt.u64.u32 	%rd18, %r17;
	mad.lo.s64 	%rd19, %rd12, %rd18, %rd8;
	shl.b64 	%rd20, %rd19, 3;
	add.s64 	%rd21, %rd2, %rd20;
	ld.global.u64 	%rd22, [%rd21];
	st.shared.u64 	[%r6], %rd22;
	add.s64 	%rd23, %rd1, %rd20;
	ld.global.u64 	%rd24, [%rd23];
	st.shared.u64 	[%r7], %rd24;
$L__BB60_6:
	bar.sync 	0;
	setp.lt.u32 	%p4, %r22, 66;
	@%p4 bra 	$L__BB60_11;
$L__BB60_7:
	mov.u32 	%r8, %r22;
	shr.u32 	%r22, %r8, 1;
	setp.ge.u32 	%p5, %r3, %r22;
	@%p5 bra 	$L__BB60_10;
	ld.shared.u64 	%rd38, [%r6];
	shl.b32 	%r10, %r22, 3;
	add.s32 	%r19, %r6, %r10;
	ld.shared.u64 	%rd9, [%r19];
	setp.lt.u64 	%p6, %rd9, %rd38;
	@%p6 bra 	$L__BB60_10;
	st.shared.u64 	[%r6], %rd9;
	add.s32 	%r20, %r7, %r10;
	ld.shared.u64 	%rd39, [%r20];
	st.shared.u64 	[%r7], %rd39;
$L__BB60_10:
	bar.sync 	0;
	setp.gt.u32 	%p7, %r8, 131;
	@%p7 bra 	$L__BB60_7;
$L__BB60_11:
	setp.gt.u32 	%p8, %r3, 31;
	@%p8 bra 	$L__BB60_26;
	ld.volatile.shared.u64 	%rd40, [%r6];
	ld.volatile.shared.u64 	%rd41, [%r6+256];
	max.u64 	%rd42, %rd40, %rd41;
	ld.volatile.shared.u64 	%rd43, [%r6+256];
	setp.ne.s64 	%p9, %rd42, %rd43;
	@%p9 bra 	$L__BB60_14;
	ld.volatile.shared.u64 	%rd44, [%r7+256];
	st.volatile.shared.u64 	[%r7], %rd44;
	ld.volatile.shared.u64 	%rd45, [%r6+256];
	st.volatile.shared.u64 	[%r6], %rd45;
$L__BB60_14:
	ld.volatile.shared.u64 	%rd46, [%r6];
	ld.volatile.shared.u64 	%rd47, [%r6+128];
	max.u64 	%rd48, %rd46, %rd47;
	ld.volatile.shared.u64 	%rd49, [%r6+128];
	setp.ne.s64 	%p10, %rd48, %rd49;
	@%p10 bra 	$L__BB60_16;
	ld.volatile.shared.u64 	%rd50, [%r7+128];
	st.volatile.shared.u64 	[%r7], %rd50;
	ld.volatile.shared.u64 	%rd51, [%r6+128];
	st.volatile.shared.u64 	[%r6], %rd51;
$L__BB60_16:
	ld.volatile.shared.u64 	%rd52, [%r6];
	ld.volatile.shared.u64 	%rd53, [%r6+64];
	max.u64 	%rd54, %rd52, %rd53;
	ld.volatile.shared.u64 	%rd55, [%r6+64];
	setp.ne.s64 	%p11, %rd54, %rd55;
	@%p11 bra 	$L__BB60_18;
	ld.volatile.shared.u64 	%rd56, [%r7+64];
	st.volatile.shared.u64 	[%r7], %rd56;
	ld.volatile.shared.u64 	%rd57, [%r6+64];
	st.volatile.shared.u64 	[%r6], %rd57;
$L__BB60_18:
	ld.volatile.shared.u64 	%rd58, [%r6];
	ld.volatile.shared.u64 	%rd59, [%r6+32];
	max.u64 	%rd60, %rd58, %rd59;
	ld.volatile.shared.u64 	%rd61, [%r6+32];
	setp.ne.s64 	%p12, %rd60, %rd61;
	@%p12 bra 	$L__BB60_20;
	ld.volatile.shared.u64 	%rd62, [%r7+32];
	st.volatile.shared.u64 	[%r7], %rd62;
	ld.volatile.shared.u64 	%rd63, [%r6+32];
	st.volatile.shared.u64 	[%r6], %rd63;
$L__BB60_20:
	ld.volatile.shared.u64 	%rd64, [%r6];
	ld.volatile.shared.u64 	%rd65, [%r6+16];
	max.u64 	%rd66, %rd64, %rd65;
	ld.volatile.shared.u64 	%rd67, [%r6+16];
	setp.ne.s64 	%p13, %rd66, %rd67;
	@%p13 bra 	$L__BB60_22;
	ld.volatile.shared.u64 	%rd68, [%r7+16];
	st.volatile.shared.u64 	[%r7], %rd68;
	ld.volatile.shared.u64 	%rd69, [%r6+16];
	st.volatile.shared.u64 	[%r6], %rd69;
$L__BB60_22:
	ld.volatile.shared.u64 	%rd70, [%r6];
	ld.volatile.shared.u64 	%rd71, [%r6+8];
	max.u64 	%rd72, %rd70, %rd71;
	ld.volatile.shared.u64 	%rd73, [%r6+8];
	setp.ne.s64 	%p14, %rd72, %rd73;
	@%p14 bra 	$L__BB60_24;
	ld.volatile.shared.u64 	%rd74, [%r7+8];
	st.volatile.shared.u64 	[%r7], %rd74;
	ld.volatile.shared.u64 	%rd75, [%r6+8];
	st.volatile.shared.u64 	[%r6], %rd75;
$L__BB60_24:
	setp.ne.s32 	%p15, %r3, 0;
	@%p15 bra 	$L__BB60_26;
	ld.shared.u64 	%rd76, [sdata_u64];
	cvt.u64.u32 	%rd77, %r4;
	mov.u32 	%r21, %ctaid.y;
	cvt.u64.u32 	%rd78, %r21;
	mad.lo.s64 	%rd79, %rd13, %rd78, %rd77;
	cvta.to.global.u64 	%rd80, %rd10;
	shl.b64 	%rd81, %rd79, 3;
	add.s64 	%rd82, %rd80, %rd81;
	st.global.u64 	[%rd82], %rd76;
	ld.shared.u64 	%rd83, [%r2];
	cvta.to.global.u64 	%rd84, %rd11;
	add.s64 	%rd85, %rd84, %rd81;
	st.global.u64 	[%rd85], %rd83;
$L__BB60_26:
	ret;

}
	// .globl	contiguous_reduce4_u64
.visible .entry contiguous_reduce4_u64(
	.param .u64 .ptr .align 1 contiguous_reduce4_u64_param_0,
	.param .u64 .ptr .align 1 contiguous_reduce4_u64_param_1,
	.param .u64 .ptr .align 1 contiguous_reduce4_u64_param_2,
	.param .u64 .ptr .align 1 contiguous_reduce4_u64_param_3,
	.param .u64 .ptr .align 1 contiguous_reduce4_u64_param_4,
	.param .u64 contiguous_reduce4_u64_param_5,
	.param .u64 contiguous_reduce4_u64_param_6,
	.param .u64 contiguous_reduce4_u64_param_7
)
{
	.reg .pred 	%p<39>;
	.reg .b32 	%r<206>;
	.reg .b64 	%rd<348>;

	ld.param.u64 	%rd163, [contiguous_reduce4_u64_param_3];
	ld.param.u64 	%rd164, [contiguous_reduce4_u64_param_4];
	ld.param.u64 	%rd161, [contiguous_reduce4_u64_param_5];
	ld.param.u64 	%rd162, [contiguous_reduce4_u64_param_6];
	ld.param.u64 	%rd165, [contiguous_reduce4_u64_param_7];
	cvta.to.global.u64 	%rd1, %rd164;
	cvta.to.global.u64 	%rd2, %rd163;
	mov.u32 	%r1, %ntid.x;
	mov.u32 	%r2, %ntid.y;
	mul.lo.s32 	%r74, %r1, %r2;
	shl.b32 	%r75, %r74, 3;
	mov.u32 	%r200, sdata_u64;
	add.s32 	%r3, %r200, %r75;
	mov.u32 	%r4, %tid.y;
	mov.u32 	%r5, %tid.x;
	mad.lo.s32 	%r77, %r4, %r1, %r5;
	mov.u32 	%r78, %ctaid.x;
	mad.lo.s32 	%r79, %r78, %r1, %r5;
	mov.u32 	%r6, %ctaid.y;
	mad.lo.s32 	%r80, %r6, %r2, %r4;
	shl.b32 	%r81, %r77, 3;
	add.s32 	%r8, %r200, %r81;
	mov.b64 	%rd167, 0;
	st.shared.u64 	[%r8], %rd167;
	cvt.u64.u32 	%rd168, %r80;
	cvt.u64.u32 	%rd3, %r79;
	mad.lo.s64 	%rd169, %rd162, %rd168, %rd3;
	add.s32 	%r82, %r3, %r81;
	st.shared.u64 	[%r82], %rd169;
	setp.le.u64 	%p1, %rd162, %rd3;
	setp.le.u64 	%p2, %rd165, %rd168;
	or.pred  	%p3, %p1, %p2;
	@%p3 bra 	$L__BB61_80;
	cvt.u32.u64 	%r83, %rd3;
	cvt.u32.u64 	%r84, %rd162;
	mad.lo.s32 	%r197, %r80, %r84, %r83;
	cvt.u32.u64 	%r10, %rd161;
	add.s32 	%r196, %r10, -1;
	setp.lt.s32 	%p4, %r196, 0;
	mov.b64 	%rd338, 0;
	@%p4 bra 	$L__BB61_59;
	setp.lt.u32 	%p5, %r196, 7;
	mov.b64 	%rd338, 0;
	@%p5 bra 	$L__BB61_30;
	add.s32 	%r192, %r10, -4;
	and.b32  	%r85, %r10, -8;
	neg.s32 	%r191, %r85;
	mov.b64 	%rd338, 0;
$L__BB61_4:
	.pragma "nounroll";
	add.s32 	%r17, %r192, 3;
	cvt.u64.u32 	%rd5, %r197;
	mul.wide.u32 	%rd174, %r17, 8;
	add.s64 	%rd175, %rd2, %rd174;
	ld.global.u64 	%rd6, [%rd175];
	and.b64  	%rd176, %rd6, -4294967296;
	setp.ne.s64 	%p6, %rd176, 0;
	@%p6 bra 	$L__BB61_6;
	cvt.u32.u64 	%r86, %rd6;
	cvt.u32.u64 	%r87, %rd5;
	div.u32 	%r88, %r87, %r86;
	mul.lo.s32 	%r89, %r88, %r86;
	sub.s32 	%r90, %r87, %r89;
	cvt.u64.u32 	%rd303, %r88;
	cvt.u64.u32 	%rd304, %r90;
	bra.uni 	$L__BB61_7;
$L__BB61_6:
	div.s64 	%rd303, %rd5, %rd6;
	mul.lo.s64 	%rd177, %rd303, %rd6;
	sub.s64 	%rd304, %rd5, %rd177;
$L__BB61_7:
	add.s64 	%rd179, %rd1, %rd174;
	ld.global.u64 	%rd180, [%rd179];
	mad.lo.s64 	%rd13, %rd180, %rd304, %rd338;
	add.s32 	%r18, %r192, 2;
	and.b64  	%rd14, %rd303, 4294967295;
	mul.wide.u32 	%rd181, %r18, 8;
	add.s64 	%rd182, %rd2, %rd181;
	ld.global.u64 	%rd15, [%rd182];
	and.b64  	%rd183, %rd15, -4294967296;
	setp.ne.s64 	%p7, %rd183, 0;
	@%p7 bra 	$L__BB61_9;
	cvt.u32.u64 	%r91, %rd15;
	cvt.u32.u64 	%r92, %rd14;
	div.u32 	%r93, %r92, %r91;
	mul.lo.s32 	%r94, %r93, %r91;
	sub.s32 	%r95, %r92, %r94;
	cvt.u64.u32 	%rd305, %r93;
	cvt.u64.u32 	%rd306, %r95;
	bra.uni 	$L__BB61_10;
$L__BB61_9:
	div.s64 	%rd305, %rd14, %rd15;
	mul.lo.s64 	%rd184, %rd305, %rd15;
	sub.s64 	%rd306, %rd14, %rd184;
$L__BB61_10:
	add.s64 	%rd186, %rd1, %rd181;
	ld.global.u64 	%rd187, [%rd186];
	mad.lo.s64 	%rd22, %rd187, %rd306, %rd13;
	add.s32 	%r19, %r192, 1;
	and.b64  	%rd23, %rd305, 4294967295;
	mul.wide.u32 	%rd188, %r19, 8;
	add.s64 	%rd189, %rd2, %rd188;
	ld.global.u64 	%rd24, [%rd189];
	and.b64  	%rd190, %rd24, -4294967296;
	setp.ne.s64 	%p8, %rd190, 0;
	@%p8 bra 	$L__BB61_12;
	cvt.u32.u64 	%r96, %rd24;
	cvt.u32.u64 	%r97, %rd23;
	div.u32 	%r98, %r97, %r96;
	mul.lo.s32 	%r99, %r98, %r96;
	sub.s32 	%r100, %r97, %r99;
	cvt.u64.u32 	%rd307, %r98;
	cvt.u64.u32 	%rd308, %r100;
	bra.uni 	$L__BB61_13;
$L__BB61_12:
	div.s64 	%rd307, %rd23, %rd24;
	mul.lo.s64 	%rd191, %rd307, %rd24;
	sub.s64 	%rd308, %rd23, %rd191;
$L__BB61_13:
	add.s64 	%rd193, %rd1, %rd188;
	ld.global.u64 	%rd194, [%rd193];
	mad.lo.s64 	%rd31, %rd194, %rd308, %rd22;
	add.s32 	%r20, %r192, -4;
	and.b64  	%rd32, %rd307, 4294967295;
	mul.wide.u32 	%rd195, %r192, 8;
	add.s64 	%rd196, %rd2, %rd195;
	ld.global.u64 	%rd33, [%rd196];
	and.b64  	%rd197, %rd33, -4294967296;
	setp.ne.s64 	%p9, %rd197, 0;
	@%p9 bra 	$L__BB61_15;
	cvt.u32.u64 	%r101, %rd33;
	cvt.u32.u64 	%r102, %rd32;
	div.u32 	%r103, %r102, %r101;
	mul.lo.s32 	%r104, %r103, %r101;
	sub.s32 	%r105, %r102, %r104;
	cvt.u64.u32 	%rd309, %r103;
	cvt.u64.u32 	%rd310, %r105;
	bra.uni 	$L__BB61_16;
$L__BB61_15:
	div.s64 	%rd309, %rd32, %rd33;
	mul.lo.s64 	%rd198, %rd309, %rd33;
	sub.s64 	%rd310, %rd32, %rd198;
$L__BB61_16:
	add.s64 	%rd200, %rd1, %rd195;
	ld.global.u64 	%rd201, [%rd200];
	mad.lo.s64 	%rd40, %rd201, %rd310, %rd31;
	add.s32 	%r21, %r192, -1;
	and.b64  	%rd41, %rd309, 4294967295;
	mul.wide.u32 	%rd202, %r21, 8;
	add.s64 	%rd203, %rd2, %rd202;
	ld.global.u64 	%rd42, [%rd203];
	and.b64  	%rd204, %rd42, -4294967296;
	setp.ne.s64 	%p10, %rd204, 0;
	@%p10 bra 	$L__BB61_18;
	cvt.u32.u64 	%r106, %rd42;
	cvt.u32.u64 	%r107, %rd41;
	div.u32 	%r108, %r107, %r106;
	mul.lo.s32 	%r109, %r108, %r106;
	sub.s32 	%r110, %r107, %r109;
	cvt.u64.u32 	%rd311, %r108;
	cvt.u64.u32 	%rd312, %r110;
	bra.uni 	$L__BB61_19;
$L__BB61_18:
	div.s64 	%rd311, %rd41, %rd42;
	mul.lo.s64 	%rd205, %rd311, %rd42;
	sub.s64 	%rd312, %rd41, %rd205;
$L__BB61_19:
	add.s64 	%rd207, %rd1, %rd202;
	ld.global.u64 	%rd208, [%rd207];
	mad.lo.s64 	%rd49, %rd208, %rd312, %rd40;
	add.s32 	%r22, %r192, -2;
	and.b64  	%rd50, %rd311, 4294967295;
	mul.wide.u32 	%rd209, %r22, 8;
	add.s64 	%rd210, %rd2, %rd209;
	ld.global.u64 	%rd51, [%rd210];
	and.b64  	%rd211, %rd51, -4294967296;
	setp.ne.s64 	%p11, %rd211, 0;
	@%p11 bra 	$L__BB61_21;
	cvt.u32.u64 	%r111, %rd51;
	cvt.u32.u64 	%r112, %rd50;
	div.u32 	%r113, %r112, %r111;
	mul.lo.s32 	%r114, %r113, %r111;
	sub.s32 	%r115, %r112, %r114;
	cvt.u64.u32 	%rd313, %r113;
	cvt.u64.u32 	%rd314, %r115;
	bra.uni 	$L__BB61_22;
$L__BB61_21:
	div.s64 	%rd313, %rd50, %rd51;
	mul.lo.s64 	%rd212, %rd313, %rd51;
	sub.s64 	%rd314, %rd50, %rd212;
$L__BB61_22:
	add.s64 	%rd214, %rd1, %rd209;
	ld.global.u64 	%rd215, [%rd214];
	mad.lo.s64 	%rd58, %rd215, %rd314, %rd49;
	add.s32 	%r23, %r192, -3;
	and.b64  	%rd59, %rd313, 4294967295;
	mul.wide.u32 	%rd216, %r23, 8;
	add.s64 	%rd217, %rd2, %rd216;
	ld.global.u64 	%rd60, [%rd217];
	and.b64  	%rd218, %rd60, -4294967296;
	setp.ne.s64 	%p12, %rd218, 0;
	@%p12 bra 	$L__BB61_24;
	cvt.u32.u64 	%r116, %rd60;
	cvt.u32.u64 	%r117, %rd59;
	div.u32 	%r118, %r117, %r116;
	mul.lo.s32 	%r119, %r118, %r116;
	sub.s32 	%r120, %r117, %r119;
	cvt.u64.u32 	%rd315, %r118;
	cvt.u64.u32 	%rd316, %r120;
	bra.uni 	$L__BB61_25;
$L__BB61_24:
	div.s64 	%rd315, %rd59, %rd60;
	mul.lo.s64 	%rd219, %rd315, %rd60;
	sub.s64 	%rd316, %rd59, %rd219;
$L__BB61_25:
	add.s64 	%rd221, %rd1, %rd216;
	ld.global.u64 	%rd222, [%rd221];
	mad.lo.s64 	%rd67, %rd222, %rd316, %rd58;
	and.b64  	%rd68, %rd315, 4294967295;
	mul.wide.u32 	%rd223, %r20, 8;
	add.s64 	%rd224, %rd2, %rd223;
	ld.global.u64 	%rd69, [%rd224];
	and.b64  	%rd225, %rd69, -4294967296;
	setp.ne.s64 	%p13, %rd225, 0;
	@%p13 bra 	$L__BB61_27;
	cvt.u32.u64 	%r121, %rd69;
	cvt.u32.u64 	%r122, %rd68;
	div.u32 	%r123, %r122, %r121;
	mul.lo.s32 	%r124, %r123, %r121;
	sub.s32 	%r125, %r122, %r124;
	cvt.u64.u32 	%rd317, %r123;
	cvt.u64.u32 	%rd318, %r125;
	bra.uni 	$L__BB61_28;
$L__BB61_27:
	div.s64 	%rd317, %rd68, %rd69;
	mul.lo.s64 	%rd226, %rd317, %rd69;
	sub.s64 	%rd318, %rd68, %rd226;
$L__BB61_28:
	add.s64 	%rd228, %rd1, %rd223;
	ld.global.u64 	%rd229, [%rd228];
	mad.lo.s64 	%rd338, %rd229, %rd318, %rd67;
	cvt.u32.u64 	%r197, %rd317;
	add.s32 	%r192, %r192, -8;
	add.s32 	%r191, %r191, 8;
	setp.ne.s32 	%p14, %r191, 0;
	@%p14 bra 	$L__BB61_4;
	add.s32 	%r196, %r192, 3;
$L__BB61_30:
	and.b32  	%r30, %r10, 7;
	setp.eq.s32 	%p15, %r30, 0;
	@%p15 bra 	$L__BB61_59;
	setp.lt.u32 	%p16, %r30, 4;
	@%p16 bra 	$L__BB61_45;
	mul.wide.u32 	%rd231, %r196, 8;
	add.s64 	%rd232, %rd2, %rd231;
	ld.global.u64 	%rd79, [%rd232];
	and.b64  	%rd233, %rd79, -4294967296;
	setp.ne.s64 	%p17, %rd233, 0;
	@%p17 bra 	$L__BB61_34;
	cvt.u32.u64 	%r126, %rd79;
	div.u32 	%r127, %r197, %r126;
	mul.lo.s32 	%r128, %r127, %r126;
	sub.s32 	%r129, %r197, %r128;
	cvt.u64.u32 	%rd321, %r127;
	cvt.u64.u32 	%rd322, %r129;
	bra.uni 	$L__BB61_35;
$L__BB61_34:
	cvt.u64.u32 	%rd234, %r197;
	div.s64 	%rd321, %rd234, %rd79;
	mul.lo.s64 	%rd235, %rd321, %rd79;
	sub.s64 	%rd322, %rd234, %rd235;
$L__BB61_35:
	add.s64 	%rd237, %rd1, %rd231;
	ld.global.u64 	%rd238, [%rd237];
	mad.lo.s64 	%rd86, %rd238, %rd322, %rd338;
	add.s32 	%r31, %r196, -1;
	and.b64  	%rd87, %rd321, 4294967295;
	mul.wide.u32 	%rd239, %r31, 8;
	add.s64 	%rd240, %rd2, %rd239;
	ld.global.u64 	%rd88, [%rd240];
	and.b64  	%rd241, %rd88, -4294967296;
	setp.ne.s64 	%p18, %rd241, 0;
	@%p18 bra 	$L__BB61_37;
	cvt.u32.u64 	%r130, %rd88;
	cvt.u32.u64 	%r131, %rd87;
	div.u32 	%r132, %r131, %r130;
	mul.lo.s32 	%r133, %r132, %r130;
	sub.s32 	%r134, %r131, %r133;
	cvt.u64.u32 	%rd323, %r132;
	cvt.u64.u32 	%rd324, %r134;
	bra.uni 	$L__BB61_38;
$L__BB61_37:
	div.s64 	%rd323, %rd87, %rd88;
	mul.lo.s64 	%rd242, %rd323, %rd88;
	sub.s64 	%rd324, %rd87, %rd242;
$L__BB61_38:
	add.s64 	%rd244, %rd1, %rd239;
	ld.global.u64 	%rd245, [%rd244];
	mad.lo.s64 	%rd95, %rd245, %rd324, %rd86;
	add.s32 	%r32, %r196, -2;
	and.b64  	%rd96, %rd323, 4294967295;
	mul.wide.u32 	%rd246, %r32, 8;
	add.s64 	%rd247, %rd2, %rd246;
	ld.global.u64 	%rd97, [%rd247];
	and.b64  	%rd248, %rd97, -4294967296;
	setp.ne.s64 	%p19, %rd248, 0;
	@%p19 bra 	$L__BB61_40;
	cvt.u32.u64 	%r135, %rd97;
	cvt.u32.u64 	%r136, %rd96;
	div.u32 	%r137, %r136, %r135;
	mul.lo.s32 	%r138, %r137, %r135;
	sub.s32 	%r139, %r136, %r138;
	cvt.u64.u32 	%rd325, %r137;
	cvt.u64.u32 	%rd326, %r139;
	bra.uni 	$L__BB61_41;
$L__BB61_40:
	div.s64 	%rd325, %rd96, %rd97;
	mul.lo.s64 	%rd249, %rd325, %rd97;
	sub.s64 	%rd326, %rd96, %rd249;
$L__BB61_41:
	add.s64 	%rd251, %rd1, %rd246;
	ld.global.u64 	%rd252, [%rd251];
	mad.lo.s64 	%rd104, %rd252, %rd326, %rd95;
	add.s32 	%r33, %r196, -3;
	and.b64  	%rd105, %rd325, 4294967295;
	mul.wide.u32 	%rd253, %r33, 8;
	add.s64 	%rd254, %rd2, %rd253;
	ld.global.u64 	%rd106, [%rd254];
	and.b64  	%rd255, %rd106, -4294967296;
	setp.ne.s64 	%p20, %rd255, 0;
	@%p20 bra 	$L__BB61_43;
	cvt.u32.u64 	%r140, %rd106;
	cvt.u32.u64 	%r141, %rd105;
	div.u32 	%r142, %r141, %r140;
	mul.lo.s32 	%r143, %r142, %r140;
	sub.s32 	%r144, %r141, %r143;
	cvt.u64.u32 	%rd327, %r142;
	cvt.u64.u32 	%rd328, %r144;
	bra.uni 	$L__BB61_44;
$L__BB61_43:
	div.s64 	%rd327, %rd105, %rd106;
	mul.lo.s64 	%rd256, %rd327, %rd106;
	sub.s64 	%rd328, %rd105, %rd256;
$L__BB61_44:
	add.s64 	%rd258, %rd1, %rd253;
	ld.global.u64 	%rd259, [%rd258];
	mad.lo.s64 	%rd338, %rd259, %rd328, %rd104;
	cvt.u32.u64 	%r197, %rd327;
	add.s32 	%r196, %r196, -4;
$L__BB61_45:
	and.b32  	%r38, %r10, 3;
	setp.eq.s32 	%p21, %r38, 0;
	@%p21 bra 	$L__BB61_59;
	setp.eq.s32 	%p22, %r38, 1;
	@%p22 bra 	$L__BB61_54;
	mul.wide.u32 	%rd261, %r196, 8;
	add.s64 	%rd262, %rd2, %rd261;
	ld.global.u64 	%rd116, [%rd262];
	and.b64  	%rd263, %rd116, -4294967296;
	setp.ne.s64 	%p23, %rd263, 0;
	@%p23 bra 	$L__BB61_49;
	cvt.u32.u64 	%r145, %rd116;
	div.u32 	%r146, %r197, %r145;
	mul.lo.s32 	%r147, %r146, %r145;
	sub.s32 	%r148, %r197, %r147;
	cvt.u64.u32 	%rd331, %r146;
	cvt.u64.u32 	%rd332, %r148;
	bra.uni 	$L__BB61_50;
$L__BB61_49:
	cvt.u64.u32 	%rd264, %r197;
	div.s64 	%rd331, %rd264, %rd116;
	mul.lo.s64 	%rd265, %rd331, %rd116;
	sub.s64 	%rd332, %rd264, %rd265;
$L__BB61_50:
	add.s64 	%rd267, %rd1, %rd261;
	ld.global.u64 	%rd268, [%rd267];
	mad.lo.s64 	%rd123, %rd268, %rd332, %rd338;
	add.s32 	%r39, %r196, -1;
	and.b64  	%rd124, %rd331, 4294967295;
	mul.wide.u32 	%rd269, %r39, 8;
	add.s64 	%rd270, %rd2, %rd269;
	ld.global.u64 	%rd125, [%rd270];
	and.b64  	%rd271, %rd125, -4294967296;
	setp.ne.s64 	%p24, %rd271, 0;
	@%p24 bra 	$L__BB61_52;
	cvt.u32.u64 	%r149, %rd125;
	cvt.u32.u64 	%r150, %rd124;
	div.u32 	%r151, %r150, %r149;
	mul.lo.s32 	%r152, %r151, %r149;
	sub.s32 	%r153, %r150, %r152;
	cvt.u64.u32 	%rd333, %r151;
	cvt.u64.u32 	%rd334, %r153;
	bra.uni 	$L__BB61_53;
$L__BB61_52:
	div.s64 	%rd333, %rd124, %rd125;
	mul.lo.s64 	%rd272, %rd333, %rd125;
	sub.s64 	%rd334, %rd124, %rd272;
$L__BB61_53:
	add.s64 	%rd274, %rd1, %rd269;
	ld.global.u64 	%rd275, [%rd274];
	mad.lo.s64 	%rd338, %rd275, %rd334, %rd123;
	cvt.u32.u64 	%r197, %rd333;
	add.s32 	%r196, %r196, -2;
$L__BB61_54:
	and.b32  	%r154, %r10, 1;
	setp.eq.b32 	%p25, %r154, 1;
	not.pred 	%p26, %p25;
	@%p26 bra 	$L__BB61_59;
	cvt.u64.u32 	%rd135, %r197;
	mul.wide.u32 	%rd276, %r196, 8;
	add.s64 	%rd277, %rd2, %rd276;
	ld.global.u64 	%rd136, [%rd277];
	and.b64  	%rd278, %rd136, -4294967296;
	setp.ne.s64 	%p27, %rd278, 0;
	@%p27 bra 	$L__BB61_57;
	cvt.u32.u64 	%r155, %rd136;
	cvt.u32.u64 	%r156, %rd135;
	rem.u32 	%r157, %r156, %r155;
	cvt.u64.u32 	%rd337, %r157;
	bra.uni 	$L__BB61_58;
$L__BB61_57:
	rem.s64 	%rd337, %rd135, %rd136;
$L__BB61_58:
	add.s64 	%rd280, %rd1, %rd276;
	ld.global.u64 	%rd281, [%rd280];
	mad.lo.s64 	%rd338, %rd281, %rd337, %rd338;
$L__BB61_59:
	ld.param.u64 	%rd301, [contiguous_reduce4_u64_param_2];
	cvta.to.global.u64 	%rd282, %rd301;
	shl.b64 	%rd283, %rd338, 3;
	add.s64 	%rd284, %rd282, %rd283;
	ld.global.u64 	%rd285, [%rd284];
	st.shared.u64 	[%r8], %rd285;
	bar.sync 	0;
	setp.ne.s32 	%p28, %r4, 0;
	@%p28 bra 	$L__BB61_80;
	setp.gt.u32 	%p29, %r2, 1;
	shl.b32 	%r158, %r5, 3;
	add.s32 	%r44, %r3, %r158;
	@%p29 bra 	$L__BB61_62;
	add.s32 	%r161, %r200, %r158;
	ld.shared.u64 	%rd340, [%r161];
	bra.uni 	$L__BB61_79;
$L__BB61_62:
	add.s32 	%r45, %r200, %r158;
	ld.shared.u64 	%rd340, [%r45];
	add.s32 	%r46, %r2, -1;
	add.s32 	%r165, %r2, -2;
	and.b32  	%r47, %r46, 3;
	setp.lt.u32 	%p30, %r165, 3;
	mov.b32 	%r203, 1;
	@%p30 bra 	$L__BB61_74;
	and.b32  	%r168, %r46, -4;
	neg.s32 	%r202, %r168;
	shl.b32 	%r169, %r2, 3;
	add.s32 	%r170, %r169, 8;
	mad.lo.s32 	%r49, %r1, %r170, %r158;
	shl.b32 	%r50, %r1, 5;
	shl.b32 	%r172, %r1, 3;
	add.s32 	%r51, %r172, %r158;
	shl.b32 	%r173, %r1, 4;
	add.s32 	%r52, %r173, %r158;
	mad.lo.s32 	%r53, %r1, 24, %r158;
	add.s32 	%r54, %r50, %r158;
	add.s32 	%r174, %r169, 16;
	mad.lo.s32 	%r55, %r1, %r174, %r158;
	add.s32 	%r175, %r169, 24;
	mad.lo.s32 	%r56, %r1, %r175, %r158;
	add.s32 	%r176, %r169, 32;
	mad.lo.s32 	%r57, %r1, %r176, %r158;
	mov.b32 	%r201, 0;
$L__BB61_64:
	add.s32 	%r177, %r200, %r51;
	ld.shared.u64 	%rd145, [%r177];
	setp.lt.u64 	%p31, %rd145, %rd340;
	@%p31 bra 	$L__BB61_66;
	st.shared.u64 	[%r45], %rd145;
	add.s32 	%r178, %r200, %r49;
	ld.shared.u64 	%rd286, [%r178];
	st.shared.u64 	[%r44], %rd286;
	mov.u64 	%rd340, %rd145;
$L__BB61_66:
	add.s32 	%r179, %r200, %r52;
	ld.shared.u64 	%rd147, [%r179];
	setp.lt.u64 	%p32, %rd147, %rd340;
	@%p32 bra 	$L__BB61_68;
	st.shared.u64 	[%r45], %rd147;
	add.s32 	%r180, %r200, %r55;
	ld.shared.u64 	%rd287, [%r180];
	st.shared.u64 	[%r44], %rd287;
	mov.u64 	%rd340, %rd147;
$L__BB61_68:
	add.s32 	%r181, %r200, %r53;
	ld.shared.u64 	%rd149, [%r181];
	setp.lt.u64 	%p33, %rd149, %rd340;
	@%p33 bra 	$L__BB61_70;
	st.shared.u64 	[%r45], %rd149;
	add.s32 	%r182, %r200, %r56;
	ld.shared.u64 	%rd288, [%r182];
	st.shared.u64 	[%r44], %rd288;
	mov.u64 	%rd340, %rd149;
$L__BB61_70:
	add.s32 	%r183, %r200, %r54;
	ld.shared.u64 	%rd151, [%r183];
	setp.lt.u64 	%p34, %rd151, %rd340;
	@%p34 bra 	$L__BB61_72;
	st.shared.u64 	[%r45], %rd151;
	add.s32 	%r184, %r200, %r57;
	ld.shared.u64 	%rd289, [%r184];
	st.shared.u64 	[%r44], %rd289;
	mov.u64 	%rd340, %rd151;
$L__BB61_72:
	add.s32 	%r202, %r202, 4;
	add.s32 	%r201, %r201, 4;
	add.s32 	%r200, %r200, %r50;
	setp.ne.s32 	%p35, %r202, 0;
	@%p35 bra 	$L__BB61_64;
	add.s32 	%r203, %r201, 1;
$L__BB61_74:
	setp.eq.s32 	%p36, %r47, 0;
	@%p36 bra 	$L__BB61_79;
	shl.b32 	%r185, %r2, 3;
	shl.b32 	%r186, %r203, 3;
	add.s32 	%r187, %r185, %r186;
	mul.lo.s32 	%r66, %r1, %r187;
	shl.b32 	%r67, %r1, 3;
	mul.lo.s32 	%r188, %r1, %r203;
	shl.b32 	%r68, %r188, 3;
	neg.s32 	%r204, %r47;
	mov.u32 	%r205, %r45;
$L__BB61_76:
	.pragma "nounroll";
	add.s32 	%r189, %r205, %r68;
	ld.shared.u64 	%rd155, [%r189];
	setp.lt.u64 	%p37, %rd155, %rd340;
	@%p37 bra 	$L__BB61_78;
	st.shared.u64 	[%r45], %rd155;
	add.s32 	%r190, %r205, %r66;
	ld.shared.u64 	%rd290, [%r190];
	st.shared.u64 	[%r44], %rd290;
	mov.u64 	%rd340, %rd155;
$L__BB61_78:
	add.s32 	%r205, %r205, %r67;
	add.s32 	%r204, %r204, 1;
	setp.ne.s32 	%p38, %r204, 0;
	@%p38 bra 	$L__BB61_76;
$L__BB61_79:
	ld.param.u64 	%rd300, [contiguous_reduce4_u64_param_1];
	ld.param.u64 	%rd299, [contiguous_reduce4_u64_param_0];
	ld.shared.u64 	%rd291, [%r44];
	cvt.u64.u32 	%rd292, %r6;
	mad.lo.s64 	%rd293, %rd162, %rd292, %rd3;
	cvta.to.global.u64 	%rd294, %rd300;
	shl.b64 	%rd295, %rd293, 3;
	add.s64 	%rd296, %rd294, %rd295;
	st.global.u64 	[%rd296], %rd291;
	cvta.to.global.u64 	%rd297, %rd299;
	add.s64 	%rd298, %rd297, %rd295;
	st.global.u64 	[%rd298], %rd340;
$L__BB61_80:
	ret;

}
	// .globl	contiguous_reduce44_u64
.visible .entry contiguous_reduce44_u64(
	.param .u64 .ptr .align 1 contiguous_reduce44_u64_param_0,
	.param .u64 .ptr .align 1 contiguous_reduce44_u64_param_1,
	.param .u64 .ptr .align 1 contiguous_reduce44_u64_param_2,
	.param .u64 .ptr .align 1 contiguous_reduce44_u64_param_3,
	.param .u64 contiguous_reduce44_u64_param_4,
	.param .u64 contiguous_reduce44_u64_param_5,
	.param .u64 contiguous_reduce44_u64_param_6
)
{
	.reg .pred 	%p<15>;
	.reg .b32 	%r<92>;
	.reg .b64 	%rd<56>;

	ld.param.u64 	%rd18, [contiguous_reduce44_u64_param_0];
	ld.param.u64 	%rd19, [contiguous_reduce44_u64_param_1];
	ld.param.u64 	%rd20, [contiguous_reduce44_u64_param_2];
	ld.param.u64 	%rd21, [contiguous_reduce44_u64_param_3];
	ld.param.u64 	%rd22, [contiguous_reduce44_u64_param_5];
	ld.param.u64 	%rd23, [contiguous_reduce44_u64_param_6];
	mov.u32 	%r1, %ntid.x;
	mov.u32 	%r2, %ntid.y;
	mov.u32 	%r3, %tid.y;
	mov.u32 	%r4, %tid.x;
	mad.lo.s32 	%r5, %r3, %r1, %r4;
	mov.u32 	%r40, %ctaid.x;
	mad.lo.s32 	%r41, %r40, %r1, %r4;
	mov.u32 	%r6, %ctaid.y;
	mad.lo.s32 	%r42, %r6, %r2, %r3;
	shl.b32 	%r43, %r5, 3;
	mov.u32 	%r86, sdata_u64;
	add.s32 	%r8, %r86, %r43;
	mov.b64 	%rd25, 0;
	st.shared.u64 	[%r8], %rd25;
	cvt.u64.u32 	%rd1, %r41;
	setp.le.u64 	%p1, %rd22, %rd1;
	cvt.u64.u32 	%rd26, %r42;
	setp.le.u64 	%p2, %rd23, %rd26;
	or.pred  	%p3, %p1, %p2;
	@%p3 bra 	$L__BB62_22;
	mul.lo.s32 	%r45, %r1, %r2;
	shl.b32 	%r46, %r45, 3;
	add.s32 	%r9, %r86, %r46;
	cvt.u32.u64 	%r48, %rd1;
	cvta.to.global.u64 	%rd27, %rd20;
	cvta.to.global.u64 	%rd28, %rd21;
	cvt.u32.u64 	%r49, %rd22;
	mad.lo.s32 	%r50, %r42, %r49, %r48;
	mul.wide.u32 	%rd29, %r50, 8;
	add.s64 	%rd30, %rd27, %rd29;
	ld.global.u64 	%rd31, [%rd30];
	st.shared.u64 	[%r8], %rd31;
	add.s64 	%rd32, %rd28, %rd29;
	ld.global.u64 	%rd33, [%rd32];
	add.s32 	%r52, %r9, %r43;
	st.shared.u64 	[%r52], %rd33;
	bar.sync 	0;
	setp.ne.s32 	%p4, %r3, 0;
	@%p4 bra 	$L__BB62_22;
	setp.gt.u32 	%p5, %r2, 1;
	shl.b32 	%r53, %r4, 3;
	add.s32 	%r10, %r9, %r53;
	@%p5 bra 	$L__BB62_4;
	add.s32 	%r56, %r86, %r53;
	ld.shared.u64 	%rd48, [%r56];
	bra.uni 	$L__BB62_21;
$L__BB62_4:
	add.s32 	%r11, %r86, %r53;
	ld.shared.u64 	%rd48, [%r11];
	add.s32 	%r12, %r2, -1;
	add.s32 	%r60, %r2, -2;
	and.b32  	%r13, %r12, 3;
	setp.lt.u32 	%p6, %r60, 3;
	mov.b32 	%r89, 1;
	@%p6 bra 	$L__BB62_16;
	and.b32  	%r63, %r12, -4;
	neg.s32 	%r88, %r63;
	shl.b32 	%r64, %r2, 3;
	add.s32 	%r65, %r64, 8;
	mad.lo.s32 	%r15, %r1, %r65, %r53;
	shl.b32 	%r16, %r1, 5;
	shl.b32 	%r67, %r1, 3;
	add.s32 	%r17, %r67, %r53;
	shl.b32 	%r68, %r1, 4;
	add.s32 	%r18, %r68, %r53;
	mad.lo.s32 	%r19, %r1, 24, %r53;
	add.s32 	%r20, %r16, %r53;
	add.s32 	%r69, %r64, 16;
	mad.lo.s32 	%r21, %r1, %r69, %r53;
	add.s32 	%r70, %r64, 24;
	mad.lo.s32 	%r22, %r1, %r70, %r53;
	add.s32 	%r71, %r64, 32;
	mad.lo.s32 	%r23, %r1, %r71, %r53;
	mov.b32 	%r87, 0;
$L__BB62_6:
	add.s32 	%r72, %r86, %r17;
	ld.shared.u64 	%rd5, [%r72];
	setp.lt.u64 	%p7, %rd5, %rd48;
	@%p7 bra 	$L__BB62_8;
	st.shared.u64 	[%r11], %rd5;
	add.s32 	%r73, %r86, %r15;
	ld.shared.u64 	%rd34, [%r73];
	st.shared.u64 	[%r10], %rd34;
	mov.u64 	%rd48, %rd5;
$L__BB62_8:
	add.s32 	%r74, %r86, %r18;
	ld.shared.u64 	%rd7, [%r74];
	setp.lt.u64 	%p8, %rd7, %rd48;
	@%p8 bra 	$L__BB62_10;
	st.shared.u64 	[%r11], %rd7;
	add.s32 	%r75, %r86, %r21;
	ld.shared.u64 	%rd35, [%r75];
	st.shared.u64 	[%r10], %rd35;
	mov.u64 	%rd48, %rd7;
$L__BB62_10:
	add.s32 	%r76, %r86, %r19;
	ld.shared.u64 	%rd9, [%r76];
	setp.lt.u64 	%p9, %rd9, %rd48;
	@%p9 bra 	$L__BB62_12;
	st.shared.u64 	[%r11], %rd9;
	add.s32 	%r77, %r86, %r22;
	ld.shared.u64 	%rd36, [%r77];
	st.shared.u64 	[%r10], %rd36;
	mov.u64 	%rd48, %rd9;
$L__BB62_12:
	add.s32 	%r78, %r86, %r20;
	ld.shared.u64 	%rd11, [%r78];
	setp.lt.u64 	%p10, %rd11, %rd48;
	@%p10 bra 	$L__BB62_14;
	st.shared.u64 	[%r11], %rd11;
	add.s32 	%r79, %r86, %r23;
	ld.shared.u64 	%rd37, [%r79];
	st.shared.u64 	[%r10], %rd37;
	mov.u64 	%rd48, %rd11;
$L__BB62_14:
	add.s32 	%r88, %r88, 4;
	add.s32 	%r87, %r87, 4;
	add.s32 	%r86, %r86, %r16;
	setp.ne.s32 	%p11, %r88, 0;
	@%p11 bra 	$L__BB62_6;
	add.s32 	%r89, %r87, 1;
$L__BB62_16:
	setp.eq.s32 	%p12, %r13, 0;
	@%p12 bra 	$L__BB62_21;
	shl.b32 	%r80, %r2, 3;
	shl.b32 	%r81, %r89, 3;
	add.s32 	%r82, %r80, %r81;
	mul.lo.s32 	%r32, %r1, %r82;
	shl.b32 	%r33, %r1, 3;
	mul.lo.s32 	%r83, %r1, %r89;
	shl.b32 	%r34, %r83, 3;
	neg.s32 	%r90, %r13;
	mov.u32 	%r91, %r11;
$L__BB62_18:
	.pragma "nounroll";
	add.s32 	%r84, %r91, %r34;
	ld.shared.u64 	%rd15, [%r84];
	setp.lt.u64 	%p13, %rd15, %rd48;
	@%p13 bra 	$L__BB62_20;
	st.shared.u64 	[%r11], %rd15;
	add.s32 	%r85, %r91, %r32;
	ld.shared.u64 	%rd38, [%r85];
	st.shared.u64 	[%r10], %rd38;
	mov.u64 	%rd48, %rd15;
$L__BB62_20:
	add.s32 	%r91, %r91, %r33;
	add.s32 	%r90, %r90, 1;
	setp.ne.s32 	%p14, %r90, 0;
	@%p14 bra 	$L__BB62_18;
$L__BB62_21:
	ld.shared.u64 	%rd39, [%r10];
	cvt.u64.u32 	%rd40, %r6;
	mad.lo.s64 	%rd41, %rd22, %rd40, %rd1;
	cvta.to.global.u64 	%rd42, %rd19;
	shl.b64 	%rd43, %rd41, 3;
	add.s64 	%rd44, %rd42, %rd43;
	st.global.u64 	[%rd44], %rd39;
	cvta.to.global.u64 	%rd45, %rd18;
	add.s64 	%rd46, %rd45, %rd43;
	st.global.u64 	[%rd46], %rd48;
$L__BB62_22:
	ret;

}
	// .globl	contiguous_reduce_f32
.visible .entry contiguous_reduce_f32(
	.param .u64 .ptr .align 1 contiguous_reduce_f32_param_0,
	.param .u64 .ptr .align 1 contiguous_reduce_f32_param_1,
	.param .u64 .ptr .align 1 contiguous_reduce_f32_param_2,
	.param .u64 contiguous_reduce_f32_param_3
)
{
	.reg .pred 	%p<16>;
	.reg .b32 	%r<23>;
	.reg .b32 	%f<39>;
	.reg .b64 	%rd<28>;

	ld.param.u64 	%rd4, [contiguous_reduce_f32_param_0];
	ld.param.u64 	%rd5, [contiguous_reduce_f32_param_1];
	ld.param.u64 	%rd7, [contiguous_reduce_f32_param_2];
	ld.param.u64 	%rd6, [contiguous_reduce_f32_param_3];
	cvta.to.global.u64 	%rd1, %rd7;
	mov.u32 	%r22, %ntid.x;
	shl.b32 	%r9, %r22, 2;
	mov.u32 	%r10, sdata_f32;
	add.s32 	%r2, %r10, %r9;
	mov.u32 	%r3, %tid.x;
	mov.u32 	%r4, %ctaid.x;
	mul.lo.s32 	%r11, %r4, %r22;
	shl.b32 	%r12, %r11, 1;
	add.s32 	%r13, %r12, %r3;
	cvt.u64.u32 	%rd2, %r13;
	shl.b32 	%r14, %r3, 3;
	add.s32 	%r5, %r2, %r14;
	st.shared.u64 	[%r5], %rd2;
	shl.b32 	%r15, %r3, 2;
	add.s32 	%r6, %r10, %r15;
	mov.b32 	%r16, -8388608;
	st.shared.u32 	[%r6], %r16;
	add.s32 	%r17, %r13, %r22;
	cvt.u64.u32 	%rd3, %r17;
	setp.le.u64 	%p1, %rd6, %rd3;
	@%p1 bra 	$L__BB63_4;
	shl.b64 	%rd10, %rd2, 2;
	add.s64 	%rd11, %rd1, %rd10;
	ld.global.f32 	%f1, [%rd11];
	shl.b64 	%rd12, %rd3, 2;
	add.s64 	%rd13, %rd1, %rd12;
	ld.global.f32 	%f2, [%rd13];
	max.f32 	%f5, %f1, %f2;
	setp.neu.f32 	%p3, %f5, %f2;
	@%p3 bra 	$L__BB63_3;
	st.shared.f32 	[%r6], %f2;
	st.shared.u64 	[%r5], %rd3;
	bra.uni 	$L__BB63_6;
$L__BB63_3:
	st.shared.f32 	[%r6], %f1;
	bra.uni 	$L__BB63_6;
$L__BB63_4:
	setp.le.u64 	%p2, %rd6, %rd2;
	@%p2 bra 	$L__BB63_6;
	shl.b64 	%rd8, %rd2, 2;
	add.s64 	%rd9, %rd1, %rd8;
	ld.global.f32 	%f4, [%rd9];
	st.shared.f32 	[%r6], %f4;
$L__BB63_6:
	bar.sync 	0;
	setp.lt.u32 	%p4, %r22, 66;
	@%p4 bra 	$L__BB63_11;
$L__BB63_7:
	mov.u32 	%r7, %r22;
	shr.u32 	%r22, %r7, 1;
	setp.ge.u32 	%p5, %r3, %r22;
	@%p5 bra 	$L__BB63_10;
	ld.shared.f32 	%f6, [%r6];
	shl.b32 	%r18, %r22, 2;
	add.s32 	%r19, %r6, %r18;
	ld.shared.f32 	%f3, [%r19];
	max.f32 	%f7, %f6, %f3;
	setp.neu.f32 	%p6, %f7, %f3;
	@%p6 bra 	$L__BB63_10;
	st.shared.f32 	[%r6], %f3;
	shl.b32 	%r20, %r22, 3;
	add.s32 	%r21, %r5, %r20;
	ld.shared.u64 	%rd14, [%r21];
	st.shared.u64 	[%r5], %rd14;
$L__BB63_10:
	bar.sync 	0;
	setp.gt.u32 	%p7, %r7, 131;
	@%p7 bra 	$L__BB63_7;
$L__BB63_11:
	setp.gt.u32 	%p8, %r3, 31;
	@%p8 bra 	$L__BB63_26;
	ld.volatile.shared.f32 	%f8, [%r6];
	ld.volatile.shared.f32 	%f9, [%r6+128];
	max.f32 	%f10, %f8, %f9;
	ld.volatile.shared.f32 	%f11, [%r6+128];
	setp.neu.f32 	%p9, %f10, %f11;
	@%p9 bra 	$L__BB63_14;
	ld.volatile.shared.u64 	%rd15, [%r5+256];
	st.volatile.shared.u64 	[%r5], %rd15;
	ld.volatile.shared.f32 	%f12, [%r6+128];
	st.volatile.shared.f32 	[%r6], %f12;
$L__BB63_14:
	ld.volatile.shared.f32 	%f13, [%r6];
	ld.volatile.shared.f32 	%f14, [%r6+64];
	max.f32 	%f15, %f13, %f14;
	ld.volatile.shared.f32 	%f16, [%r6+64];
	setp.neu.f32 	%p10, %f15, %f16;
	@%p10 bra 	$L__BB63_16;
	ld.volatile.shared.u64 	%rd16, [%r5+128];
	st.volatile.shared.u64 	[%r5], %rd16;
	ld.volatile.shared.f32 	%f17, [%r6+64];
	st.volatile.shared.f32 	[%r6], %f17;
$L__BB63_16:
	ld.volatile.shared.f32 	%f18, [%r6];
	ld.volatile.shared.f32 	%f19, [%r6+32];
	max.f32 	%f20, %f18, %f19;
	ld.volatile.shared.f32 	%f21, [%r6+32];
	setp.neu.f32 	%p11, %f20, %f21;
	@%p11 bra 	$L__BB63_18;
	ld.volatile.shared.u64 	%rd17, [%r5+64];
	st.volatile.shared.u64 	[%r5], %rd17;
	ld.volatile.shared.f32 	%f22, [%r6+32];
	st.volatile.shared.f32 	[%r6], %f22;
$L__BB63_18:
	ld.volatile.shared.f32 	%f23, [%r6];
	ld.volatile.shared.f32 	%f24, [%r6+16];
	max.f32 	%f25, %f23, %f24;
	ld.volatile.shared.f32 	%f26, [%r6+16];
	setp.neu.f32 	%p12, %f25, %f26;
	@%p12 bra 	$L__BB63_20;
	ld.volatile.shared.u64 	%rd18, [%r5+32];
	st.volatile.shared.u64 	[%r5], %rd18;
	ld.volatile.shared.f32 	%f27, [%r6+16];
	st.volatile.shared.f32 	[%r6], %f27;
$L__BB63_20:
	ld.volatile.shared.f32 	%f28, [%r6];
	ld.volatile.shared.f32 	%f29, [%r6+8];
	max.f32 	%f30, %f28, %f29;
	ld.volatile.shared.f32 	%f31, [%r6+8];
	setp.neu.f32 	%p13, %f30, %f31;
	@%p13 bra 	$L__BB63_22;
	ld.volatile.shared.u64 	%rd19, [%r5+16];
	st.volatile.shared.u64 	[%r5], %rd19;
	ld.volatile.shared.f32 	%f32, [%r6+8];
	st.volatile.shared.f32 	[%r6], %f32;
$L__BB63_22:
	ld.volatile.shared.f32 	%f33, [%r6];
	ld.volatile.shared.f32 	%f34, [%r6+4];
	max.f32 	%f35, %f33, %f34;
	ld.volatile.shared.f32 	%f36, [%r6+4];
	setp.neu.f32 	%p14, %f35, %f36;
	@%p14 bra 	$L__BB63_24;
	ld.volatile.shared.u64 	%rd20, [%r5+8];
	st.volatile.shared.u64 	[%r5], %rd20;
	ld.volatile.shared.f32 	%f37, [%r6+4];
	st.volatile.shared.f32 	[%r6], %f37;
$L__BB63_24:
	setp.ne.s32 	%p15, %r3, 0;
	@%p15 bra 	$L__BB63_26;
	ld.shared.f32 	%f38, [sdata_f32];
	cvta.to.global.u64 	%rd21, %rd4;
	mul.wide.u32 	%rd22, %r4, 4;
	add.s64 	%rd23, %rd21, %rd22;
	st.global.f32 	[%rd23], %f38;
	ld.shared.u64 	%rd24, [%r2];
	cvta.to.global.u64 	%rd25, %rd5;
	mul.wide.u32 	%rd26, %r4, 8;
	add.s64 	%rd27, %rd25, %rd26;
	st.global.u64 	[%rd27], %rd24;
$L__BB63_26:
	ret;

}
	// .globl	contiguous_reduce2_f32
.visible .entry contiguous_reduce2_f32(
	.param .u64 .ptr .align 1 contiguous_reduce2_f32_param_0,
	.param .u64 .ptr .align 1 contiguous_reduce2_f32_param_1,
	.param .u64 .ptr .align 1 contiguous_reduce2_f32_param_2,
	.param .u64 .ptr .align 1 contiguous_reduce2_f32_param_3,
	.param .u64 contiguous_reduce2_f32_param_4
)
{
	.reg .pred 	%p<16>;
	.reg .b32 	%r<23>;
	.reg .b32 	%f<39>;
	.reg .b64 	%rd<40>;

	ld.param.u64 	%rd5, [contiguous_reduce2_f32_param_0];
	ld.param.u64 	%rd6, [contiguous_reduce2_f32_param_1];
	ld.param.u64 	%rd8, [contiguous_reduce2_f32_param_2];
	ld.param.u64 	%rd9, [contiguous_reduce2_f32_param_3];
	ld.param.u64 	%rd7, [contiguous_reduce2_f32_param_4];
	cvta.to.global.u64 	%rd1, %rd9;
	cvta.to.global.u64 	%rd2, %rd8;
	mov.u32 	%r22, %ntid.x;
	shl.b32 	%r10, %r22, 2;
	mov.u32 	%r11, sdata_f32;
	add.s32 	%r2, %r11, %r10;
	mov.u32 	%r3, %tid.x;
	mov.u32 	%r4, %ctaid.x;
	mul.lo.s32 	%r12, %r4, %r22;
	shl.b32 	%r13, %r12, 1;
	add.s32 	%r5, %r13, %r3;
	shl.b32 	%r14, %r3, 3;
	add.s32 	%r6, %r2, %r14;
	mov.b64 	%rd10, -9223372036854775808;
	st.shared.u64 	[%r6], %rd10;
	shl.b32 	%r15, %r3, 2;
	add.s32 	%r7, %r11, %r15;
	mov.b32 	%r16, -8388608;
	st.shared.u32 	[%r7], %r16;
	add.s32 	%r17, %r5, %r22;
	cvt.u64.u32 	%rd3, %r17;
	setp.le.u64 	%p1, %rd7, %rd3;
	@%p1 bra 	$L__BB64_4;
	mul.wide.u32 	%rd16, %r5, 4;
	add.s64 	%rd17, %rd2, %rd16;
	ld.global.f32 	%f1, [%rd17];
	shl.b64 	%rd18, %rd3, 2;
	add.s64 	%rd19, %rd2, %rd18;
	ld.global.f32 	%f2, [%rd19];
	max.f32 	%f5, %f1, %f2;
	setp.neu.f32 	%p3, %f5, %f2;
	@%p3 bra 	$L__BB64_3;
	st.shared.f32 	[%r7], %f2;
	shl.b64 	%rd23, %rd3, 3;
	add.s64 	%rd24, %rd1, %rd23;
	ld.global.u64 	%rd25, [%rd24];
	st.shared.u64 	[%r6], %rd25;
	bra.uni 	$L__BB64_6;
$L__BB64_3:
	st.shared.f32 	[%r7], %f1;
	mul.wide.u32 	%rd20, %r5, 8;
	add.s64 	%rd21, %rd1, %rd20;
	ld.global.u64 	%rd22, [%rd21];
	st.shared.u64 	[%r6], %rd22;
	bra.uni 	$L__BB64_6;
$L__BB64_4:
	cvt.u64.u32 	%rd4, %r5;
	setp.le.u64 	%p2, %rd7, %rd4;
	@%p2 bra 	$L__BB64_6;
	shl.b64 	%rd11, %rd4, 2;
	add.s64 	%rd12, %rd2, %rd11;
	ld.global.f32 	%f4, [%rd12];
	st.shared.f32 	[%r7], %f4;
	shl.b64 	%rd13, %rd4, 3;
	add.s64 	%rd14, %rd1, %rd13;
	ld.global.u64 	%rd15, [%rd14];
	st.shared.u64 	[%r6], %rd15;
$L__BB64_6:
	bar.sync 	0;
	setp.lt.u32 	%p4, %r22, 66;
	@%p4 bra 	$L__BB64_11;
$L__BB64_7:
	mov.u32 	%r8, %r22;
	shr.u32 	%r22, %r8, 1;
	setp.ge.u32 	%p5, %r3, %r22;
	@%p5 bra 	$L__BB64_10;
	ld.shared.f32 	%f6, [%r7];
	shl.b32 	%r18, %r22, 2;
	add.s32 	%r19, %r7, %r18;
	ld.shared.f32 	%f3, [%r19];
	max.f32 	%f7, %f6, %f3;
	setp.neu.f32 	%p6, %f7, %f3;
	@%p6 bra 	$L__BB64_10;
	st.shared.f32 	[%r7], %f3;
	shl.b32 	%r20, %r22, 3;
	add.s32 	%r21, %r6, %r20;
	ld.shared.u64 	%rd26, [%r21];
	st.shared.u64 	[%r6], %rd26;
$L__BB64_10:
	bar.sync 	0;
	setp.gt.u32 	%p7, %r8, 131;
	@%p7 bra 	$L__BB64_7;
$L__BB64_11:
	setp.gt.u32 	%p8, %r3, 31;
	@%p8 bra 	$L__BB64_26;
	ld.volatile.shared.f32 	%f8, [%r7];
	ld.volatile.shared.f32 	%f9, [%r7+128];
	max.f32 	%f10, %f8, %f9;
	ld.volatile.shared.f32 	%f11, [%r7+128];
	setp.neu.f32 	%p9, %f10, %f11;
	@%p9 bra 	$L__BB64_14;
	ld.volatile.shared.u64 	%rd27, [%r6+256];
	st.volatile.shared.u64 	[%r6], %rd27;
	ld.volatile.shared.f32 	%f12, [%r7+128];
	st.volatile.shared.f32 	[%r7], %f12;
$L__BB64_14:
	ld.volatile.shared.f32 	%f13, [%r7];
	ld.volatile.shared.f32 	%f14, [%r7+64];
	max.f32 	%f15, %f13, %f14;
	ld.volatile.shared.f32 	%f16, [%r7+64];
	setp.neu.f32 	%p10, %f15, %f16;
	@%p10 bra 	$L__BB64_16;
	ld.volatile.shared.u64 	%rd28, [%r6+128];
	st.volatile.shared.u64 	[%r6], %rd28;
	ld.volatile.shared.f32 	%f17, [%r7+64];
	st.volatile.shared.f32 	[%r7], %f17;
$L__BB64_16:
	ld.volatile.shared.f32 	%f18, [%r7];
	ld.volatile.shared.f32 	%f19, [%r7+32];
	max.f32 	%f20, %f18, %f19;
	ld.volatile.shared.f32 	%f21, [%r7+32];
	setp.neu.f32 	%p11, %f20, %f21;
	@%p11 bra 	$L__BB64_18;
	ld.volatile.shared.u64 	%rd29, [%r6+64];
	st.volatile.shared.u64 	[%r6], %rd29;
	ld.volatile.shared.f32 	%f22, [%r7+32];
	st.volatile.shared.f32 	[%r7], %f22;
$L__BB64_18:
	ld.volatile.shared.f32 	%f23, [%r7];
	ld.volatile.shared.f32 	%f24, [%r7+16];
	max.f32 	%f25, %f23, %f24;
	ld.volatile.shared.f32 	%f26, [%r7+16];
	setp.neu.f32 	%p12, %f25, %f26;
	@%p12 bra 	$L__BB64_20;
	ld.volatile.shared.u64 	%rd30, [%r6+32];
	st.volatile.shared.u64 	[%r6], %rd30;
	ld.volatile.shared.f32 	%f27, [%r7+16];
	st.volatile.shared.f32 	[%r7], %f27;
$L__BB64_20:
	ld.volatile.shared.f32 	%f28, [%r7];
	ld.volatile.shared.f32 	%f29, [%r7+8];
	max.f32 	%f30, %f28, %f29;
	ld.volatile.shared.f32 	%f31, [%r7+8];
	setp.neu.f32 	%p13, %f30, %f31;
	@%p13 bra 	$L__BB64_22;
	ld.volatile.shared.u64 	%rd31, [%r6+16];
	st.volatile.shared.u64 	[%r6], %rd31;
	ld.volatile.shared.f32 	%f32, [%r7+8];
	st.volatile.shared.f32 	[%r7], %f32;
$L__BB64_22:
	ld.volatile.shared.f32 	%f33, [%r7];
	ld.volatile.shared.f32 	%f34, [%r7+4];
	max.f32 	%f35, %f33, %f34;
	ld.volatile.shared.f32 	%f36, [%r7+4];
	setp.neu.f32 	%p14, %f35, %f36;
	@%p14 bra 	$L__BB64_24;
	ld.volatile.shared.u64 	%rd32, [%r6+8];
	st.volatile.shared.u64 	[%r6], %rd32;
	ld.volatile.shared.f32 	%f37, [%r7+4];
	st.volatile.shared.f32 	[%r7], %f37;
$L__BB64_24:
	setp.ne.s32 	%p15, %r3, 0;
	@%p15 bra 	$L__BB64_26;
	ld.shared.f32 	%f38, [sdata_f32];
	cvta.to.global.u64 	%rd33, %rd5;
	mul.wide.u32 	%rd34, %r4, 4;
	add.s64 	%rd35, %rd33, %rd34;
	st.global.f32 	[%rd35], %f38;
	ld.shared.u64 	%rd36, [%r2];
	cvta.to.global.u64 	%rd37, %rd6;
	mul.wide.u32 	%rd38, %r4, 8;
	add.s64 	%rd39, %rd37, %rd38;
	st.global.u64 	[%rd39], %rd36;
$L__BB64_26:
	ret;

}
	// .globl	uncontiguous_reduce_f32
.visible .entry uncontiguous_reduce_f32(
	.param .u64 .ptr .align 1 uncontiguous_reduce_f32_param_0,
	.param .u64 .ptr .align 1 uncontiguous_reduce_f32_param_1,
	.param .u64 .ptr .align 1 uncontiguous_reduce_f32_param_2,
	.param .u64 .ptr .align 1 uncontiguous_reduce_f32_param_3,
	.param .u64 .ptr .align 1 uncontiguous_reduce_f32_param_4,
	.param .u64 uncontiguous_reduce_f32_param_5,
	.param .u64 uncontiguous_reduce_f32_param_6
)
{
	.reg .pred 	%p<60>;
	.reg .b32 	%r<221>;
	.reg .b32 	%f<39>;
	.reg .b64 	%rd<573>;

	ld.param.u64 	%rd261, [uncontiguous_reduce_f32_param_2];
	ld.param.u64 	%rd264, [uncontiguous_reduce_f32_param_3];
	ld.param.u64 	%rd265, [uncontiguous_reduce_f32_param_4];
	ld.param.u64 	%rd262, [uncontiguous_reduce_f32_param_5];
	ld.param.u64 	%rd263, [uncontiguous_reduce_f32_param_6];
	cvta.to.global.u64 	%rd1, %rd265;
	cvta.to.global.u64 	%rd2, %rd264;
	cvta.to.global.u64 	%rd3, %rd261;
	mov.u32 	%r220, %ntid.x;
	shl.b32 	%r51, %r220, 2;
	mov.u32 	%r52, sdata_f32;
	add.s32 	%r2, %r52, %r51;
	mov.u32 	%r3, %tid.x;
	mov.u32 	%r4, %ctaid.x;
	mul.lo.s32 	%r53, %r4, %r220;
	shl.b32 	%r54, %r53, 1;
	add.s32 	%r55, %r54, %r3;
	shl.b32 	%r56, %r3, 2;
	add.s32 	%r5, %r52, %r56;
	mov.b32 	%r57, -8388608;
	st.shared.u32 	[%r5], %r57;
	cvt.u64.u32 	%rd513, %r55;
	shl.b32 	%r58, %r3, 3;
	add.s32 	%r6, %r2, %r58;
	st.shared.u64 	[%r6], %rd513;
	add.s32 	%r59, %r55, %r220;
	cvt.u64.u32 	%rd5, %r59;
	setp.le.u64 	%p1, %rd263, %rd5;
	@%p1 bra 	$L__BB65_56;
	cvt.u32.u64 	%r7, %rd262;
	add.s32 	%r214, %r7, -1;
	setp.lt.s32 	%p27, %r214, 0;
	mov.b64 	%rd530, 0;
	mov.u64 	%rd531, %rd530;
	@%p27 bra 	$L__BB65_53;
	setp.lt.u32 	%p28, %r214, 3;
	mov.b64 	%rd531, 0;
	mov.u64 	%rd530, %rd531;
	mov.u64 	%rd526, %rd5;
	@%p28 bra 	$L__BB65_30;
	add.s32 	%r212, %r7, -2;
	and.b32  	%r135, %r7, -4;
	neg.s32 	%r211, %r135;
	mov.b64 	%rd531, 0;
	mov.u64 	%rd526, %rd5;
$L__BB65_4:
	.pragma "nounroll";
	add.s32 	%r13, %r212, 1;
	mul.wide.u32 	%rd397, %r13, 8;
	add.s64 	%rd398, %rd2, %rd397;
	ld.global.u64 	%rd10, [%rd398];
	or.b64  	%rd399, %rd513, %rd10;
	and.b64  	%rd400, %rd399, -4294967296;
	setp.ne.s64 	%p29, %rd400, 0;
	@%p29 bra 	$L__BB65_6;
	cvt.u32.u64 	%r136, %rd10;
	cvt.u32.u64 	%r137, %rd513;
	div.u32 	%r138, %r137, %r136;
	mul.lo.s32 	%r139, %r138, %r136;
	sub.s32 	%r140, %r137, %r139;
	cvt.u64.u32 	%rd492, %r138;
	cvt.u64.u32 	%rd493, %r140;
	bra.uni 	$L__BB65_7;
$L__BB65_6:
	div.s64 	%rd492, %rd513, %rd10;
	mul.lo.s64 	%rd401, %rd492, %rd10;
	sub.s64 	%rd493, %rd513, %rd401;
$L__BB65_7:
	mul.wide.u32 	%rd402, %r13, 8;
	add.s64 	%rd403, %rd1, %rd402;
	ld.global.u64 	%rd17, [%rd403];
	mad.lo.s64 	%rd18, %rd17, %rd493, %rd530;
	or.b64  	%rd404, %rd526, %rd10;
	and.b64  	%rd405, %rd404, -4294967296;
	setp.ne.s64 	%p30, %rd405, 0;
	@%p30 bra 	$L__BB65_9;
	cvt.u32.u64 	%r141, %rd10;
	cvt.u32.u64 	%r142, %rd526;
	div.u32 	%r143, %r142, %r141;
	mul.lo.s32 	%r144, %r143, %r141;
	sub.s32 	%r145, %r142, %r144;
	cvt.u64.u32 	%rd494, %r143;
	cvt.u64.u32 	%rd495, %r145;
	bra.uni 	$L__BB65_10;
$L__BB65_9:
	div.s64 	%rd494, %rd526, %rd10;
	mul.lo.s64 	%rd406, %rd494, %rd10;
	sub.s64 	%rd495, %rd526, %rd406;
$L__BB65_10:
	mad.lo.s64 	%rd25, %rd495, %rd17, %rd531;
	mul.wide.u32 	%rd407, %r212, 8;
	add.s64 	%rd408, %rd2, %rd407;
	ld.global.u64 	%rd26, [%rd408];
	or.b64  	%rd409, %rd492, %rd26;
	and.b64  	%rd410, %rd409, -4294967296;
	setp.ne.s64 	%p31, %rd410, 0;
	@%p31 bra 	$L__BB65_12;
	cvt.u32.u64 	%r146, %rd26;
	cvt.u32.u64 	%r147, %rd492;
	div.u32 	%r148, %r147, %r146;
	mul.lo.s32 	%r149, %r148, %r146;
	sub.s32 	%r150, %r147, %r149;
	cvt.u64.u32 	%rd496, %r148;
	cvt.u64.u32 	%rd497, %r150;
	bra.uni 	$L__BB65_13;
$L__BB65_12:
	div.s64 	%rd496, %rd492, %rd26;
	mul.lo.s64 	%rd411, %rd496, %rd26;
	sub.s64 	%rd497, %rd492, %rd411;
$L__BB65_13:
	mul.wide.u32 	%rd412, %r212, 8;
	add.s64 	%rd413, %rd1, %rd412;
	ld.global.u64 	%rd33, [%rd413];
	mad.lo.s64 	%rd34, %rd33, %rd497, %rd18;
	or.b64  	%rd414, %rd494, %rd26;
	and.b64  	%rd415, %rd414, -4294967296;
	setp.ne.s64 	%p32, %rd415, 0;
	@%p32 bra 	$L__BB65_15;
	cvt.u32.u64 	%r151, %rd26;
	cvt.u32.u64 	%r152, %rd494;
	div.u32 	%r153, %r152, %r151;
	mul.lo.s32 	%r154, %r153, %r151;
	sub.s32 	%r155, %r152, %r154;
	cvt.u64.u32 	%rd498, %r153;
	cvt.u64.u32 	%rd499, %r155;
	bra.uni 	$L__BB65_16;
$L__BB65_15:
	div.s64 	%rd498, %rd494, %rd26;
	mul.lo.s64 	%rd416, %rd498, %rd26;
	sub.s64 	%rd499, %rd494, %rd416;
$L__BB65_16:
	mad.lo.s64 	%rd41, %rd499, %rd33, %rd25;
	add.s32 	%r14, %r212, -1;
	mul.wide.u32 	%rd417, %r14, 8;
	add.s64 	%rd418, %rd2, %rd417;
	ld.global.u64 	%rd42, [%rd418];
	or.b64  	%rd419, %rd496, %rd42;
	and.b64  	%rd420, %rd419, -4294967296;
	setp.ne.s64 	%p33, %rd420, 0;
	@%p33 bra 	$L__BB65_18;
	cvt.u32.u64 	%r156, %rd42;
	cvt.u32.u64 	%r157, %rd496;
	div.u32 	%r158, %r157, %r156;
	mul.lo.s32 	%r159, %r158, %r156;
	sub.s32 	%r160, %r157, %r159;
	cvt.u64.u32 	%rd500, %r158;
	cvt.u64.u32 	%rd501, %r160;
	bra.uni 	$L__BB65_19;
$L__BB65_18:
	div.s64 	%rd500, %rd496, %rd42;
	mul.lo.s64 	%rd421, %rd500, %rd42;
	sub.s64 	%rd501, %rd496, %rd421;
$L__BB65_19:
	mul.wide.u32 	%rd422, %r14, 8;
	add.s64 	%rd423, %rd1, %rd422;
	ld.global.u64 	%rd49, [%rd423];
	mad.lo.s64 	%rd50, %rd49, %rd501, %rd34;
	or.b64  	%rd424, %rd498, %rd42;
	and.b64  	%rd425, %rd424, -4294967296;
	setp.ne.s64 	%p34, %rd425, 0;
	@%p34 bra 	$L__BB65_21;
	cvt.u32.u64 	%r161, %rd42;
	cvt.u32.u64 	%r162, %rd498;
	div.u32 	%r163, %r162, %r161;
	mul.lo.s32 	%r164, %r163, %r161;
	sub.s32 	%r165, %r162, %r164;
	cvt.u64.u32 	%rd502, %r163;
	cvt.u64.u32 	%rd503, %r165;
	bra.uni 	$L__BB65_22;
$L__BB65_21:
	div.s64 	%rd502, %rd498, %rd42;
	mul.lo.s64 	%rd426, %rd502, %rd42;
	sub.s64 	%rd503, %rd498, %rd426;
$L__BB65_22:
	mad.lo.s64 	%rd57, %rd503, %rd49, %rd41;
	add.s32 	%r166, %r212, -2;
	mul.wide.u32 	%rd427, %r166, 8;
	add.s64 	%rd428, %rd2, %rd427;
	ld.global.u64 	%rd58, [%rd428];
	or.b64  	%rd429, %rd500, %rd58;
	and.b64  	%rd430, %rd429, -4294967296;
	setp.ne.s64 	%p35, %rd430, 0;
	@%p35 bra 	$L__BB65_24;
	cvt.u32.u64 	%r167, %rd58;
	cvt.u32.u64 	%r168, %rd500;
	div.u32 	%r169, %r168, %r167;
	mul.lo.s32 	%r170, %r169, %r167;
	sub.s32 	%r171, %r168, %r170;
	cvt.u64.u32 	%rd513, %r169;
	cvt.u64.u32 	%rd505, %r171;
	bra.uni 	$L__BB65_25;
$L__BB65_24:
	div.s64 	%rd513, %rd500, %rd58;
	mul.lo.s64 	%rd431, %rd513, %rd58;
	sub.s64 	%rd505, %rd500, %rd431;
$L__BB65_25:
	mul.wide.u32 	%rd432, %r166, 8;
	add.s64 	%rd433, %rd1, %rd432;
	ld.global.u64 	%rd65, [%rd433];
	mad.lo.s64 	%rd530, %rd65, %rd505, %rd50;
	or.b64  	%rd434, %rd502, %rd58;
	and.b64  	%rd435, %rd434, -4294967296;
	setp.ne.s64 	%p36, %rd435, 0;
	@%p36 bra 	$L__BB65_27;
	cvt.u32.u64 	%r173, %rd58;
	cvt.u32.u64 	%r174, %rd502;
	div.u32 	%r175, %r174, %r173;
	mul.lo.s32 	%r176, %r175, %r173;
	sub.s32 	%r177, %r174, %r176;
	cvt.u64.u32 	%rd526, %r175;
	cvt.u64.u32 	%rd507, %r177;
	bra.uni 	$L__BB65_28;
$L__BB65_27:
	div.s64 	%rd526, %rd502, %rd58;
	mul.lo.s64 	%rd436, %rd526, %rd58;
	sub.s64 	%rd507, %rd502, %rd436;
$L__BB65_28:
	mad.lo.s64 	%rd531, %rd507, %rd65, %rd57;
	add.s32 	%r212, %r212, -4;
	add.s32 	%r211, %r211, 4;
	setp.ne.s32 	%p37, %r211, 0;
	@%p37 bra 	$L__BB65_4;
	add.s32 	%r214, %r212, 1;
$L__BB65_30:
	and.b32  	%r178, %r7, 3;
	setp.eq.s32 	%p38, %r178, 0;
	@%p38 bra 	$L__BB65_53;
	setp.eq.s32 	%p39, %r178, 1;
	@%p39 bra 	$L__BB65_45;
	mul.wide.u32 	%rd438, %r214, 8;
	add.s64 	%rd439, %rd2, %rd438;
	ld.global.u64 	%rd80, [%rd439];
	or.b64  	%rd440, %rd513, %rd80;
	and.b64  	%rd441, %rd440, -4294967296;
	setp.ne.s64 	%p40, %rd441, 0;
	@%p40 bra 	$L__BB65_34;
	cvt.u32.u64 	%r180, %rd80;
	cvt.u32.u64 	%r181, %rd513;
	div.u32 	%r182, %r181, %r180;
	mul.lo.s32 	%r183, %r182, %r180;
	sub.s32 	%r184, %r181, %r183;
	cvt.u64.u32 	%rd514, %r182;
	cvt.u64.u32 	%rd515, %r184;
	bra.uni 	$L__BB65_35;
$L__BB65_34:
	div.s64 	%rd514, %rd513, %rd80;
	mul.lo.s64 	%rd442, %rd514, %rd80;
	sub.s64 	%rd515, %rd513, %rd442;
$L__BB65_35:
	add.s64 	%rd444, %rd1, %rd438;
	ld.global.u64 	%rd87, [%rd444];
	mad.lo.s64 	%rd88, %rd87, %rd515, %rd530;
	or.b64  	%rd445, %rd526, %rd80;
	and.b64  	%rd446, %rd445, -4294967296;
	setp.ne.s64 	%p41, %rd446, 0;
	@%p41 bra 	$L__BB65_37;
	cvt.u32.u64 	%r185, %rd80;
	cvt.u32.u64 	%r186, %rd526;
	div.u32 	%r187, %r186, %r185;
	mul.lo.s32 	%r188, %r187, %r185;
	sub.s32 	%r189, %r186, %r188;
	cvt.u64.u32 	%rd516, %r187;
	cvt.u64.u32 	%rd517, %r189;
	bra.uni 	$L__BB65_38;
$L__BB65_37:
	div.s64 	%rd516, %rd526, %rd80;
	mul.lo.s64 	%rd447, %rd516, %rd80;
	sub.s64 	%rd517, %rd526, %rd447;
$L__BB65_38:
	mad.lo.s64 	%rd95, %rd517, %rd87, %rd531;
	add.s32 	%r19, %r214, -1;
	mul.wide.u32 	%rd448, %r19, 8;
	add.s64 	%rd449, %rd2, %rd448;
	ld.global.u64 	%rd96, [%rd449];
	or.b64  	%rd450, %rd514, %rd96;
	and.b64  	%rd451, %rd450, -4294967296;
	setp.ne.s64 	%p42, %rd451, 0;
	@%p42 bra 	$L__BB65_40;
	cvt.u32.u64 	%r190, %rd96;
	cvt.u32.u64 	%r191, %rd514;
	div.u32 	%r192, %r191, %r190;
	mul.lo.s32 	%r193, %r192, %r190;
	sub.s32 	%r194, %r191, %r193;
	cvt.u64.u32 	%rd513, %r192;
	cvt.u64.u32 	%rd519, %r194;
	bra.uni 	$L__BB65_41;
$L__BB65_40:
	div.s64 	%rd513, %rd514, %rd96;
	mul.lo.s64 	%rd452, %rd513, %rd96;
	sub.s64 	%rd519, %rd514, %rd452;
$L__BB65_41:
	add.s64 	%rd454, %rd1, %rd448;
	ld.global.u64 	%rd103, [%rd454];
	mad.lo.s64 	%rd530, %rd103, %rd519, %rd88;
	or.b64  	%rd455, %rd516, %rd96;
	and.b64  	%rd456, %rd455, -4294967296;
	setp.ne.s64 	%p43, %rd456, 0;
	@%p43 bra 	$L__BB65_43;
	cvt.u32.u64 	%r195, %rd96;
	cvt.u32.u64 	%r196, %rd516;
	div.u32 	%r197, %r196, %r195;
	mul.lo.s32 	%r198, %r197, %r195;
	sub.s32 	%r199, %r196, %r198;
	cvt.u64.u32 	%rd526, %r197;
	cvt.u64.u32 	%rd521, %r199;
	bra.uni 	$L__BB65_44;
$L__BB65_43:
	div.s64 	%rd526, %rd516, %rd96;
	mul.lo.s64 	%rd457, %rd526, %rd96;
	sub.s64 	%rd521, %rd516, %rd457;
$L__BB65_44:
	mad.lo.s64 	%rd531, %rd521, %rd103, %rd95;
	add.s32 	%r214, %r214, -2;
$L__BB65_45:
	and.b32  	%r200, %r7, 1;
	setp.eq.b32 	%p44, %r200, 1;
	not.pred 	%p45, %p44;
	@%p45 bra 	$L__BB65_53;
	mul.wide.u32 	%rd458, %r214, 8;
	add.s64 	%rd459, %rd2, %rd458;
	ld.global.u64 	%rd118, [%rd459];
	or.b64  	%rd460, %rd513, %rd118;
	and.b64  	%rd461, %rd460, -4294967296;
	setp.ne.s64 	%p46, %rd461, 0;
	@%p46 bra 	$L__BB65_48;
	cvt.u32.u64 	%r201, %rd118;
	cvt.u32.u64 	%r202, %rd513;
	rem.u32 	%r203, %r202, %r201;
	cvt.u64.u32 	%rd528, %r203;
	bra.uni 	$L__BB65_49;
$L__BB65_48:
	rem.s64 	%rd528, %rd513, %rd118;
$L__BB65_49:
	add.s64 	%rd463, %rd1, %rd458;
	ld.global.u64 	%rd122, [%rd463];
	mad.lo.s64 	%rd530, %rd122, %rd528, %rd530;
	or.b64  	%rd464, %rd526, %rd118;
	and.b64  	%rd465, %rd464, -4294967296;
	setp.ne.s64 	%p47, %rd465, 0;
	@%p47 bra 	$L__BB65_51;
	cvt.u32.u64 	%r204, %rd118;
	cvt.u32.u64 	%r205, %rd526;
	rem.u32 	%r206, %r205, %r204;
	cvt.u64.u32 	%rd529, %r206;
	bra.uni 	$L__BB65_52;
$L__BB65_51:
	rem.s64 	%rd529, %rd526, %rd118;
$L__BB65_52:
	mad.lo.s64 	%rd531, %rd529, %rd122, %rd531;
$L__BB65_53:
	ld.param.u64 	%rd487, [uncontiguous_reduce_f32_param_2];
	cvta.to.global.u64 	%rd466, %rd487;
	shl.b64 	%rd467, %rd530, 2;
	add.s64 	%rd468, %rd466, %rd467;
	ld.global.f32 	%f1, [%rd468];
	shl.b64 	%rd469, %rd531, 2;
	add.s64 	%rd470, %rd466, %rd469;
	ld.global.f32 	%f2, [%rd470];
	max.f32 	%f5, %f1, %f2;
	setp.neu.f32 	%p48, %f5, %f2;
	@%p48 bra 	$L__BB65_55;
	st.shared.f32 	[%r5], %f2;
	st.shared.u64 	[%r6], %rd5;
	bra.uni 	$L__BB65_116;
$L__BB65_55:
	st.shared.f32 	[%r5], %f1;
	bra.uni 	$L__BB65_116;
$L__BB65_56:
	setp.le.u64 	%p2, %rd263, %rd513;
	@%p2 bra 	$L__BB65_116;
	cvt.u32.u64 	%r22, %rd262;
	add.s32 	%r218, %r22, -1;
	setp.lt.s32 	%p3, %r218, 0;
	mov.b64 	%rd572, 0;
	@%p3 bra 	$L__BB65_115;
	and.b32  	%r24, %r22, 7;
	setp.lt.u32 	%p4, %r218, 7;
	mov.b64 	%rd572, 0;
	@%p4 bra 	$L__BB65_86;
	add.s32 	%r216, %r22, -4;
	and.b32  	%r60, %r22, -8;
	neg.s32 	%r215, %r60;
	mov.b64 	%rd572, 0;
$L__BB65_60:
	.pragma "nounroll";
	add.s32 	%r29, %r216, 3;
	mul.wide.u32 	%rd270, %r29, 8;
	add.s64 	%rd271, %rd2, %rd270;
	ld.global.u64 	%rd132, [%rd271];
	or.b64  	%rd272, %rd513, %rd132;
	and.b64  	%rd273, %rd272, -4294967296;
	setp.ne.s64 	%p5, %rd273, 0;
	@%p5 bra 	$L__BB65_62;
	cvt.u32.u64 	%r61, %rd132;
	cvt.u32.u64 	%r62, %rd513;
	div.u32 	%r63, %r62, %r61;
	mul.lo.s32 	%r64, %r63, %r61;
	sub.s32 	%r65, %r62, %r64;
	cvt.u64.u32 	%rd534, %r63;
	cvt.u64.u32 	%rd535, %r65;
	bra.uni 	$L__BB65_63;
$L__BB65_62:
	div.s64 	%rd534, %rd513, %rd132;
	mul.lo.s64 	%rd274, %rd534, %rd132;
	sub.s64 	%rd535, %rd513, %rd274;
$L__BB65_63:
	add.s64 	%rd276, %rd1, %rd270;
	ld.global.u64 	%rd277, [%rd276];
	mad.lo.s64 	%rd139, %rd277, %rd535, %rd572;
	add.s32 	%r30, %r216, 2;
	mul.wide.u32 	%rd278, %r30, 8;
	add.s64 	%rd279, %rd2, %rd278;
	ld.global.u64 	%rd140, [%rd279];
	or.b64  	%rd280, %rd534, %rd140;
	and.b64  	%rd281, %rd280, -4294967296;
	setp.ne.s64 	%p6, %rd281, 0;
	@%p6 bra 	$L__BB65_65;
	cvt.u32.u64 	%r66, %rd140;
	cvt.u32.u64 	%r67, %rd534;
	div.u32 	%r68, %r67, %r66;
	mul.lo.s32 	%r69, %r68, %r66;
	sub.s32 	%r70, %r67, %r69;
	cvt.u64.u32 	%rd536, %r68;
	cvt.u64.u32 	%rd537, %r70;
	bra.uni 	$L__BB65_66;
$L__BB65_65:
	div.s64 	%rd536, %rd534, %rd140;
	mul.lo.s64 	%rd282, %rd536, %rd140;
	sub.s64 	%rd537, %rd534, %rd282;
$L__BB65_66:
	add.s64 	%rd284, %rd1, %rd278;
	ld.global.u64 	%rd285, [%rd284];
	mad.lo.s64 	%rd147, %rd285, %rd537, %rd139;
	add.s32 	%r31, %r216, 1;
	mul.wide.u32 	%rd286, %r31, 8;
	add.s64 	%rd287, %rd2, %rd286;
	ld.global.u64 	%rd148, [%rd287];
	or.b64  	%rd288, %rd536, %rd148;
	and.b64  	%rd289, %rd288, -4294967296;
	setp.ne.s64 	%p7, %rd289, 0;
	@%p7 bra 	$L__BB65_68;
	cvt.u32.u64 	%r71, %rd148;
	cvt.u32.u64 	%r72, %rd536;
	div.u32 	%r73, %r72, %r71;
	mul.lo.s32 	%r74, %r73, %r71;
	sub.s32 	%r75, %r72, %r74;
	cvt.u64.u32 	%rd538, %r73;
	cvt.u64.u32 	%rd539, %r75;
	bra.uni 	$L__BB65_69;
$L__BB65_68:
	div.s64 	%rd538, %rd536, %rd148;
	mul.lo.s64 	%rd290, %rd538, %rd148;
	sub.s64 	%rd539, %rd536, %rd290;
$L__BB65_69:
	add.s64 	%rd292, %rd1, %rd286;
	ld.global.u64 	%rd293, [%rd292];
	mad.lo.s64 	%rd155, %rd293, %rd539, %rd147;
	add.s32 	%r32, %r216, -4;
	mul.wide.u32 	%rd294, %r216, 8;
	add.s64 	%rd295, %rd2, %rd294;
	ld.global.u64 	%rd156, [%rd295];
	or.b64  	%rd296, %rd538, %rd156;
	and.b64  	%rd297, %rd296, -4294967296;
	setp.ne.s64 	%p8, %rd297, 0;
	@%p8 bra 	$L__BB65_71;
	cvt.u32.u64 	%r76, %rd156;
	cvt.u32.u64 	%r77, %rd538;
	div.u32 	%r78, %r77, %r76;
	mul.lo.s32 	%r79, %r78, %r76;
	sub.s32 	%r80, %r77, %r79;
	cvt.u64.u32 	%rd540, %r78;
	cvt.u64.u32 	%rd541, %r80;
	bra.uni 	$L__BB65_72;
$L__BB65_71:
	div.s64 	%rd540, %rd538, %rd156;
	mul.lo.s64 	%rd298, %rd540, %rd156;
	sub.s64 	%rd541, %rd538, %rd298;
$L__BB65_72:
	add.s64 	%rd300, %rd1, %rd294;
	ld.global.u64 	%rd301, [%rd300];
	mad.lo.s64 	%rd163, %rd301, %rd541, %rd155;
	add.s32 	%r33, %r216, -1;
	mul.wide.u32 	%rd302, %r33, 8;
	add.s64 	%rd303, %rd2, %rd302;
	ld.global.u64 	%rd164, [%rd303];
	or.b64  	%rd304, %rd540, %rd164;
	and.b64  	%rd305, %rd304, -4294967296;
	setp.ne.s64 	%p9, %rd305, 0;
	@%p9 bra 	$L__BB65_74;
	cvt.u32.u64 	%r81, %rd164;
	cvt.u32.u64 	%r82, %rd540;
	div.u32 	%r83, %r82, %r81;
	mul.lo.s32 	%r84, %r83, %r81;
	sub.s32 	%r85, %r82, %r84;
	cvt.u64.u32 	%rd542, %r83;
	cvt.u64.u32 	%rd543, %r85;
	bra.uni 	$L__BB65_75;
$L__BB65_74:
	div.s64 	%rd542, %rd540, %rd164;
	mul.lo.s64 	%rd306, %rd542, %rd164;
	sub.s64 	%rd543, %rd540, %rd306;
$L__BB65_75:
	add.s64 	%rd308, %rd1, %rd302;
	ld.global.u64 	%rd309, [%rd308];
	mad.lo.s64 	%rd171, %rd309, %rd543, %rd163;
	add.s32 	%r34, %r216, -2;
	mul.wide.u32 	%rd310, %r34, 8;
	add.s64 	%rd311, %rd2, %rd310;
	ld.global.u64 	%rd172, [%rd311];
	or.b64  	%rd312, %rd542, %rd172;
	and.b64  	%rd313, %rd312, -4294967296;
	setp.ne.s64 	%p10, %rd313, 0;
	@%p10 bra 	$L__BB65_77;
	cvt.u32.u64 	%r86, %rd172;
	cvt.u32.u64 	%r87, %rd542;
	div.u32 	%r88, %r87, %r86;
	mul.lo.s32 	%r89, %r88, %r86;
	sub.s32 	%r90, %r87, %r89;
	cvt.u64.u32 	%rd544, %r88;
	cvt.u64.u32 	%rd545, %r90;
	bra.uni 	$L__BB65_78;
$L__BB65_77:
	div.s64 	%rd544, %rd542, %rd172;
	mul.lo.s64 	%rd314, %rd544, %rd172;
	sub.s64 	%rd545, %rd542, %rd314;
$L__BB65_78:
	add.s64 	%rd316, %rd1, %rd310;
	ld.global.u64 	%rd317, [%rd316];
	mad.lo.s64 	%rd179, %rd317, %rd545, %rd171;
	add.s32 	%r35, %r216, -3;
	mul.wide.u32 	%rd318, %r35, 8;
	add.s64 	%rd319, %rd2, %rd318;
	ld.global.u64 	%rd180, [%rd319];
	or.b64  	%rd320, %rd544, %rd180;
	and.b64  	%rd321, %rd320, -4294967296;
	setp.ne.s64 	%p11, %rd321, 0;
	@%p11 bra 	$L__BB65_80;
	cvt.u32.u64 	%r91, %rd180;
	cvt.u32.u64 	%r92, %rd544;
	div.u32 	%r93, %r92, %r91;
	mul.lo.s32 	%r94, %r93, %r91;
	sub.s32 	%r95, %r92, %r94;
	cvt.u64.u32 	%rd546, %r93;
	cvt.u64.u32 	%rd547, %r95;
	bra.uni 	$L__BB65_81;
$L__BB65_80:
	div.s64 	%rd546, %rd544, %rd180;
	mul.lo.s64 	%rd322, %rd546, %rd180;
	sub.s64 	%rd547, %rd544, %rd322;
$L__BB65_81:
	add.s64 	%rd324, %rd1, %rd318;
	ld.global.u64 	%rd325, [%rd324];
	mad.lo.s64 	%rd187, %rd325, %rd547, %rd179;
	mul.wide.u32 	%rd326, %r32, 8;
	add.s64 	%rd327, %rd2, %rd326;
	ld.global.u64 	%rd188, [%rd327];
	or.b64  	%rd328, %rd546, %rd188;
	and.b64  	%rd329, %rd328, -4294967296;
	setp.ne.s64 	%p12, %rd329, 0;
	@%p12 bra 	$L__BB65_83;
	cvt.u32.u64 	%r96, %rd188;
	cvt.u32.u64 	%r97, %rd546;
	div.u32 	%r98, %r97, %r96;
	mul.lo.s32 	%r99, %r98, %r96;
	sub.s32 	%r100, %r97, %r99;
	cvt.u64.u32 	%rd513, %r98;
	cvt.u64.u32 	%rd549, %r100;
	bra.uni 	$L__BB65_84;
$L__BB65_83:
	div.s64 	%rd513, %rd546, %rd188;
	mul.lo.s64 	%rd330, %rd513, %rd188;
	sub.s64 	%rd549, %rd546, %rd330;
$L__BB65_84:
	add.s64 	%rd332, %rd1, %rd326;
	ld.global.u64 	%rd333, [%rd332];
	mad.lo.s64 	%rd572, %rd333, %rd549, %rd187;
	add.s32 	%r216, %r216, -8;
	add.s32 	%r215, %r215, 8;
	setp.ne.s32 	%p13, %r215, 0;
	@%p13 bra 	$L__BB65_60;
	add.s32 	%r218, %r216, 3;
$L__BB65_86:
	setp.eq.s32 	%p14, %r24, 0;
	@%p14 bra 	$L__BB65_115;
	and.b32  	%r40, %r22, 3;
	setp.lt.u32 	%p15, %r24, 4;
	@%p15 bra 	$L__BB65_101;
	mul.wide.u32 	%rd335, %r218, 8;
	add.s64 	%rd336, %rd2, %rd335;
	ld.global.u64 	%rd199, [%rd336];
	or.b64  	%rd337, %rd513, %rd199;
	and.b64  	%rd338, %rd337, -4294967296;
	setp.ne.s64 	%p16, %rd338, 0;
	@%p16 bra 	$L__BB65_90;
	cvt.u32.u64 	%r101, %rd199;
	cvt.u32.u64 	%r102, %rd513;
	div.u32 	%r103, %r102, %r101;
	mul.lo.s32 	%r104, %r103, %r101;
	sub.s32 	%r105, %r102, %r104;
	cvt.u64.u32 	%rd553, %r103;
	cvt.u64.u32 	%rd554, %r105;
	bra.uni 	$L__BB65_91;
$L__BB65_90:
	div.s64 	%rd553, %rd513, %rd199;
	mul.lo.s64 	%rd339, %rd553, %rd199;
	sub.s64 	%rd554, %rd513, %rd339;
$L__BB65_91:
	add.s64 	%rd341, %rd1, %rd335;
	ld.global.u64 	%rd342, [%rd341];
	mad.lo.s64 	%rd206, %rd342, %rd554, %rd572;
	add.s32 	%r41, %r218, -1;
	mul.wide.u32 	%rd343, %r41, 8;
	add.s64 	%rd344, %rd2, %rd343;
	ld.global.u64 	%rd207, [%rd344];
	or.b64  	%rd345, %rd553, %rd207;
	and.b64  	%rd346, %rd345, -4294967296;
	setp.ne.s64 	%p17, %rd346, 0;
	@%p17 bra 	$L__BB65_93;
	cvt.u32.u64 	%r106, %rd207;
	cvt.u32.u64 	%r107, %rd553;
	div.u32 	%r108, %r107, %r106;
	mul.lo.s32 	%r109, %r108, %r106;
	sub.s32 	%r110, %r107, %r109;
	cvt.u64.u32 	%rd555, %r108;
	cvt.u64.u32 	%rd556, %r110;
	bra.uni 	$L__BB65_94;
$L__BB65_93:
	div.s64 	%rd555, %rd553, %rd207;
	mul.lo.s64 	%rd347, %rd555, %rd207;
	sub.s64 	%rd556, %rd553, %rd347;
$L__BB65_94:
	add.s64 	%rd349, %rd1, %rd343;
	ld.global.u64 	%rd350, [%rd349];
	mad.lo.s64 	%rd214, %rd350, %rd556, %rd206;
	add.s32 	%r42, %r218, -2;
	mul.wide.u32 	%rd351, %r42, 8;
	add.s64 	%rd352, %rd2, %rd351;
	ld.global.u64 	%rd215, [%rd352];
	or.b64  	%rd353, %rd555, %rd215;
	and.b64  	%rd354, %rd353, -4294967296;
	setp.ne.s64 	%p18, %rd354, 0;
	@%p18 bra 	$L__BB65_96;
	cvt.u32.u64 	%r111, %rd215;
	cvt.u32.u64 	%r112, %rd555;
	div.u32 	%r113, %r112, %r111;
	mul.lo.s32 	%r114, %r113, %r111;
	sub.s32 	%r115, %r112, %r114;
	cvt.u64.u32 	%rd557, %r113;
	cvt.u64.u32 	%rd558, %r115;
	bra.uni 	$L__BB65_97;
$L__BB65_96:
	div.s64 	%rd557, %rd555, %rd215;
	mul.lo.s64 	%rd355, %rd557, %rd215;
	sub.s64 	%rd558, %rd555, %rd355;
$L__BB65_97:
	add.s64 	%rd357, %rd1, %rd351;
	ld.global.u64 	%rd358, [%rd357];
	mad.lo.s64 	%rd222, %rd358, %rd558, %rd214;
	add.s32 	%r43, %r218, -3;
	mul.wide.u32 	%rd359, %r43, 8;
	add.s64 	%rd360, %rd2, %rd359;
	ld.global.u64 	%rd223, [%rd360];
	or.b64  	%rd361, %rd557, %rd223;
	and.b64  	%rd362, %rd361, -4294967296;
	setp.ne.s64 	%p19, %rd362, 0;
	@%p19 bra 	$L__BB65_99;
	cvt.u32.u64 	%r116, %rd223;
	cvt.u32.u64 	%r117, %rd557;
	div.u32 	%r118, %r117, %r116;
	mul.lo.s32 	%r119, %r118, %r116;
	sub.s32 	%r120, %r117, %r119;
	cvt.u64.u32 	%rd513, %r118;
	cvt.u64.u32 	%rd560, %r120;
	bra.uni 	$L__BB65_100;
$L__BB65_99:
	div.s64 	%rd513, %rd557, %rd223;
	mul.lo.s64 	%rd363, %rd513, %rd223;
	sub.s64 	%rd560, %rd557, %rd363;
$L__BB65_100:
	add.s64 	%rd365, %rd1, %rd359;
	ld.global.u64 	%rd366, [%rd365];
	mad.lo.s64 	%rd572, %rd366, %rd560, %rd222;
	add.s32 	%r218, %r218, -4;
$L__BB65_101:
	setp.eq.s32 	%p20, %r40, 0;
	@%p20 bra 	$L__BB65_115;
	setp.eq.s32 	%p21, %r40, 1;
	@%p21 bra 	$L__BB65_110;
	mul.wide.u32 	%rd368, %r218, 8;
	add.s64 	%rd369, %rd2, %rd368;
	ld.global.u64 	%rd234, [%rd369];
	or.b64  	%rd370, %rd513, %rd234;
	and.b64  	%rd371, %rd370, -4294967296;
	setp.ne.s64 	%p22, %rd371, 0;
	@%p22 bra 	$L__BB65_105;
	cvt.u32.u64 	%r121, %rd234;
	cvt.u32.u64 	%r122, %rd513;
	div.u32 	%r123, %r122, %r121;
	mul.lo.s32 	%r124, %r123, %r121;
	sub.s32 	%r125, %r122, %r124;
	cvt.u64.u32 	%rd564, %r123;
	cvt.u64.u32 	%rd565, %r125;
	bra.uni 	$L__BB65_106;
$L__BB65_105:
	div.s64 	%rd564, %rd513, %rd234;
	mul.lo.s64 	%rd372, %rd564, %rd234;
	sub.s64 	%rd565, %rd513, %rd372;
$L__BB65_106:
	add.s64 	%rd374, %rd1, %rd368;
	ld.global.u64 	%rd375, [%rd374];
	mad.lo.s64 	%rd241, %rd375, %rd565, %rd572;
	add.s32 	%r46, %r218, -1;
	mul.wide.u32 	%rd376, %r46, 8;
	add.s64 	%rd377, %rd2, %rd376;
	ld.global.u64 	%rd242, [%rd377];
	or.b64  	%rd378, %rd564, %rd242;
	and.b64  	%rd379, %rd378, -4294967296;
	setp.ne.s64 	%p23, %rd379, 0;
	@%p23 bra 	$L__BB65_108;
	cvt.u32.u64 	%r126, %rd242;
	cvt.u32.u64 	%r127, %rd564;
	div.u32 	%r128, %r127, %r126;
	mul.lo.s32 	%r129, %r128, %r126;
	sub.s32 	%r130, %r127, %r129;
	cvt.u64.u32 	%rd513, %r128;
	cvt.u64.u32 	%rd567, %r130;
	bra.uni 	$L__BB65_109;
$L__BB65_108:
	div.s64 	%rd513, %rd564, %rd242;
	mul.lo.s64 	%rd380, %rd513, %rd242;
	sub.s64 	%rd567, %rd564, %rd380;
$L__BB65_109:
	add.s64 	%rd382, %rd1, %rd376;
	ld.global.u64 	%rd383, [%rd382];
	mad.lo.s64 	%rd572, %rd383, %rd567, %rd241;
	add.s32 	%r218, %r218, -2;
$L__BB65_110:
	and.b32  	%r131, %r22, 1;
	setp.eq.b32 	%p24, %r131, 1;
	not.pred 	%p25, %p24;
	@%p25 bra 	$L__BB65_115;
	mul.wide.u32 	%rd384, %r218, 8;
	add.s64 	%rd385, %rd2, %rd384;
	ld.global.u64 	%rd253, [%rd385];
	or.b64  	%rd386, %rd513, %rd253;
	and.b64  	%rd387, %rd386, -4294967296;
	setp.ne.s64 	%p26, %rd387, 0;
	@%p26 bra 	$L__BB65_113;
	cvt.u32.u64 	%r132, %rd253;
	cvt.u32.u64 	%r133, %rd513;
	rem.u32 	%r134, %r133, %r132;
	cvt.u64.u32 	%rd571, %r134;
	bra.uni 	$L__BB65_114;
$L__BB65_113:
	rem.s64 	%rd571, %rd513, %rd253;
$L__BB65_114:
	add.s64 	%rd389, %rd1, %rd384;
	ld.global.u64 	%rd390, [%rd389];
	mad.lo.s64 	%rd572, %rd390, %rd571, %rd572;
$L__BB65_115:
	shl.b64 	%rd391, %rd572, 2;
	add.s64 	%rd392, %rd3, %rd391;
	ld.global.f32 	%f4, [%rd392];
	st.shared.f32 	[%r5], %f4;
$L__BB65_116:
	bar.sync 	0;
	setp.lt.u32 	%p49, %r220, 66;
	@%p49 bra 	$L__BB65_120;
$L__BB65_117:
	shr.u32 	%r50, %r220, 1;
	ld.shared.f32 	%f6, [%r5];
	shl.b32 	%r207, %r50, 2;
	add.s32 	%r208, %r5, %r207;
	ld.shared.f32 	%f3, [%r208];
	max.f32 	%f7, %f6, %f3;
	setp.neu.f32 	%p50, %f7, %f3;
	@%p50 bra 	$L__BB65_119;
	st.shared.f32 	[%r5], %f3;
	shl.b32 	%r209, %r50, 3;
	add.s32 	%r210, %r6, %r209;
	ld.shared.u64 	%rd471, [%r210];
	st.shared.u64 	[%r6], %rd471;
$L__BB65_119:
	bar.sync 	0;
	setp.gt.u32 	%p51, %r220, 131;
	mov.u32 	%r220, %r50;
	@%p51 bra 	$L__BB65_117;
$L__BB65_120:
	setp.gt.u32 	%p52, %r3, 31;
	@%p52 bra 	$L__BB65_135;
	ld.volatile.shared.f32 	%f8, [%r5];
	ld.volatile.shared.f32 	%f9, [%r5+128];
	max.f32 	%f10, %f8, %f9;
	ld.volatile.shared.f32 	%f11, [%r5+128];
	setp.neu.f32 	%p53, %f10, %f11;
	@%p53 bra 	$L__BB65_123;
	ld.volatile.shared.u64 	%rd472, [%r6+256];
	st.volatile.shared.u64 	[%r6], %rd472;
	ld.volatile.shared.f32 	%f12, [%r5+128];
	st.volatile.shared.f32 	[%r5], %f12;
$L__BB65_123:
	ld.volatile.shared.f32 	%f13, [%r5];
	ld.volatile.shared.f32 	%f14, [%r5+64];
	max.f32 	%f15, %f13, %f14;
	ld.volatile.shared.f32 	%f16, [%r5+64];
	setp.neu.f32 	%p54, %f15, %f16;
	@%p54 bra 	$L__BB65_125;
	ld.volatile.shared.u64 	%rd473, [%r6+128];
	st.volatile.shared.u64 	[%r6], %rd473;
	ld.volatile.shared.f32 	%f17, [%r5+64];
	st.volatile.shared.f32 	[%r5], %f17;
$L__BB65_125:
	ld.volatile.shared.f32 	%f18, [%r5];
	ld.volatile.shared.f32 	%f19, [%r5+32];
	max.f32 	%f20, %f18, %f19;
	ld.volatile.shared.f32 	%f21, [%r5+32];
	setp.neu.f32 	%p55, %f20, %f21;
	@%p55 bra 	$L__BB65_127;
	ld.volatile.shared.u64 	%rd474, [%r6+64];
	st.volatile.shared.u64 	[%r6], %rd474;
	ld.volatile.shared.f32 	%f22, [%r5+32];
	st.volatile.shared.f32 	[%r5], %f22;
$L__BB65_127:
	ld.volatile.shared.f32 	%f23, [%r5];
	ld.volatile.shared.f32 	%f24, [%r5+16];
	max.f32 	%f25, %f23, %f24;
	ld.volatile.shared.f32 	%f26, [%r5+16];
	setp.neu.f32 	%p56, %f25, %f26;
	@%p56 bra 	$L__BB65_129;
	ld.volatile.shared.u64 	%rd475, [%r6+32];
	st.volatile.shared.u64 	[%r6], %rd475;
	ld.volatile.shared.f32 	%f27, [%r5+16];
	st.volatile.shared.f32 	[%r5], %f27;
$L__BB65_129:
	ld.volatile.shared.f32 	%f28, [%r5];
	ld.volatile.shared.f32 	%f29, [%r5+8];
	max.f32 	%f30, %f28, %f29;
	ld.volatile.shared.f32 	%f31, [%r5+8];
	setp.neu.f32 	%p57, %f30, %f31;
	@%p57 bra 	$L__BB65_131;
	ld.volatile.shared.u64 	%rd476, [%r6+16];
	st.volatile.shared.u64 	[%r6], %rd476;
	ld.volatile.shared.f32 	%f32, [%r5+8];
	st.volatile.shared.f32 	[%r5], %f32;
$L__BB65_131:
	ld.volatile.shared.f32 	%f33, [%r5];
	ld.volatile.shared.f32 	%f34, [%r5+4];
	max.f32 	%f35, %f33, %f34;
	ld.volatile.shared.f32 	%f36, [%r5+4];
	setp.neu.f32 	%p58, %f35, %f36;
	@%p58 bra 	$L__BB65_133;
	ld.volatile.shared.u64 	%rd477, [%r6+8];
	st.volatile.shared.u64 	[%r6], %rd477;
	ld.volatile.shared.f32 	%f37, [%r5+4];
	st.volatile.shared.f32 	[%r5], %f37;
$L__BB65_133:
	setp.ne.s32 	%p59, %r3, 0;
	@%p59 bra 	$L__BB65_135;
	ld.param.u64 	%rd486, [uncontiguous_reduce_f32_param_1];
	ld.param.u64 	%rd485, [uncontiguous_reduce_f32_param_0];
	ld.shared.f32 	%f38, [sdata_f32];
	cvta.to.global.u64 	%rd478, %rd485;
	mul.wide.u32 	%rd479, %r4, 4;
	add.s64 	%rd480, %rd478, %rd479;
	st.global.f32 	[%rd480], %f38;
	ld.shared.u64 	%rd481, [%r2];
	cvta.to.global.u64 	%rd482, %rd486;
	mul.wide.u32 	%rd483, %r4, 8;
	add.s64 	%rd484, %rd482, %rd483;
	st.global.u64 	[%rd484], %rd481;
$L__BB65_135:
	ret;

}
	// .globl	contiguous_reduce3_f32
.visible .entry contiguous_reduce3_f32(
	.param .u64 .ptr .align 1 contiguous_reduce3_f32_param_0,
	.param .u64 .ptr .align 1 contiguous_reduce3_f32_param_1,
	.param .u64 .ptr .align 1 contiguous_reduce3_f32_param_2,
	.param .u64 .ptr .align 1 contiguous_reduce3_f32_param_3,
	.param .u64 .ptr .align 1 contiguous_reduce3_f32_param_4,
	.param .u64 contiguous_reduce3_f32_param_5,
	.param .u64 contiguous_reduce3_f32_param_6,
	.param .u64 contiguous_reduce3_f32_param_7
)
{
	.reg .pred 	%p<61>;
	.reg .b32 	%r<225>;
	.reg .b32 	%f<39>;
	.reg .b64 	%rd<587>;

	ld.param.u64 	%rd267, [contiguous_reduce3_f32_param_2];
	ld.param.u64 	%rd268, [contiguous_reduce3_f32_param_3];
	ld.param.u64 	%rd269, [contiguous_reduce3_f32_param_4];
	ld.param.u64 	%rd265, [contiguous_reduce3_f32_param_6];
	cvta.to.global.u64 	%rd1, %rd269;
	cvta.to.global.u64 	%rd2, %rd268;
	cvta.to.global.u64 	%rd586, %rd267;
	mov.u32 	%r224, %ntid.x;
	shl.b32 	%r50, %r224, 2;
	mov.u32 	%r51, sdata_f32;
	add.s32 	%r2, %r51, %r50;
	mov.u32 	%r3, %tid.x;
	mov.u32 	%r52, %ctaid.x;
	mul.lo.s32 	%r53, %r52, %r224;
	shl.b32 	%r54, %r53, 1;
	add.s32 	%r55, %r54, %r3;
	shl.b32 	%r56, %r3, 2;
	add.s32 	%r4, %r51, %r56;
	mov.b32 	%r57, -8388608;
	st.shared.u32 	[%r4], %r57;
	cvt.u64.u32 	%rd4, %r55;
	shl.b32 	%r58, %r3, 3;
	add.s32 	%r5, %r2, %r58;
	st.shared.u64 	[%r5], %rd4;
	add.s32 	%r59, %r55, %r224;
	cvt.u64.u32 	%rd5, %r59;
	setp.le.u64 	%p1, %rd265, %rd5;
	@%p1 bra 	$L__BB66_56;
	ld.param.u64 	%rd500, [contiguous_reduce3_f32_param_5];
	mov.u32 	%r136, %ctaid.y;
	cvt.u64.u32 	%rd402, %r136;
	mul.lo.s64 	%rd403, %rd265, %rd402;
	add.s64 	%rd540, %rd403, %rd4;
	add.s64 	%rd538, %rd403, %rd5;
	cvt.u32.u64 	%r6, %rd500;
	add.s32 	%r218, %r6, -1;
	setp.lt.s32 	%p27, %r218, 0;
	mov.b64 	%rd544, 0;
	mov.u64 	%rd545, %rd544;
	@%p27 bra 	$L__BB66_53;
	setp.lt.u32 	%p28, %r218, 3;
	mov.b64 	%rd545, 0;
	mov.u64 	%rd544, %rd545;
	@%p28 bra 	$L__BB66_30;
	add.s32 	%r216, %r6, -2;
	and.b32  	%r137, %r6, -4;
	neg.s32 	%r215, %r137;
	mov.b64 	%rd545, 0;
$L__BB66_4:
	.pragma "nounroll";
	add.s32 	%r12, %r216, 1;
	mul.wide.u32 	%rd407, %r12, 8;
	add.s64 	%rd408, %rd2, %rd407;
	ld.global.u64 	%rd12, [%rd408];
	or.b64  	%rd409, %rd540, %rd12;
	and.b64  	%rd410, %rd409, -4294967296;
	setp.ne.s64 	%p29, %rd410, 0;
	@%p29 bra 	$L__BB66_6;
	cvt.u32.u64 	%r138, %rd12;
	cvt.u32.u64 	%r139, %rd540;
	div.u32 	%r140, %r139, %r138;
	mul.lo.s32 	%r141, %r140, %r138;
	sub.s32 	%r142, %r139, %r141;
	cvt.u64.u32 	%rd506, %r140;
	cvt.u64.u32 	%rd507, %r142;
	bra.uni 	$L__BB66_7;
$L__BB66_6:
	div.s64 	%rd506, %rd540, %rd12;
	mul.lo.s64 	%rd411, %rd506, %rd12;
	sub.s64 	%rd507, %rd540, %rd411;
$L__BB66_7:
	mul.wide.u32 	%rd412, %r12, 8;
	add.s64 	%rd413, %rd1, %rd412;
	ld.global.u64 	%rd19, [%rd413];
	mad.lo.s64 	%rd20, %rd19, %rd507, %rd544;
	or.b64  	%rd414, %rd538, %rd12;
	and.b64  	%rd415, %rd414, -4294967296;
	setp.ne.s64 	%p30, %rd415, 0;
	@%p30 bra 	$L__BB66_9;
	cvt.u32.u64 	%r143, %rd12;
	cvt.u32.u64 	%r144, %rd538;
	div.u32 	%r145, %r144, %r143;
	mul.lo.s32 	%r146, %r145, %r143;
	sub.s32 	%r147, %r144, %r146;
	cvt.u64.u32 	%rd508, %r145;
	cvt.u64.u32 	%rd509, %r147;
	bra.uni 	$L__BB66_10;
$L__BB66_9:
	div.s64 	%rd508, %rd538, %rd12;
	mul.lo.s64 	%rd416, %rd508, %rd12;
	sub.s64 	%rd509, %rd538, %rd416;
$L__BB66_10:
	mad.lo.s64 	%rd27, %rd509, %rd19, %rd545;
	mul.wide.u32 	%rd417, %r216, 8;
	add.s64 	%rd418, %rd2, %rd417;
	ld.global.u64 	%rd28, [%rd418];
	or.b64  	%rd419, %rd506, %rd28;
	and.b64  	%rd420, %rd419, -4294967296;
	setp.ne.s64 	%p31, %rd420, 0;
	@%p31 bra 	$L__BB66_12;
	cvt.u32.u64 	%r148, %rd28;
	cvt.u32.u64 	%r149, %rd506;
	div.u32 	%r150, %r149, %r148;
	mul.lo.s32 	%r151, %r150, %r148;
	sub.s32 	%r152, %r149, %r151;
	cvt.u64.u32 	%rd510, %r150;
	cvt.u64.u32 	%rd511, %r152;
	bra.uni 	$L__BB66_13;
$L__BB66_12:
	div.s64 	%rd510, %rd506, %rd28;
	mul.lo.s64 	%rd421, %rd510, %rd28;
	sub.s64 	%rd511, %rd506, %rd421;
$L__BB66_13:
	mul.wide.u32 	%rd422, %r216, 8;
	add.s64 	%rd423, %rd1, %rd422;
	ld.global.u64 	%rd35, [%rd423];
	mad.lo.s64 	%rd36, %rd35, %rd511, %rd20;
	or.b64  	%rd424, %rd508, %rd28;
	and.b64  	%rd425, %rd424, -4294967296;
	setp.ne.s64 	%p32, %rd425, 0;
	@%p32 bra 	$L__BB66_15;
	cvt.u32.u64 	%r153, %rd28;
	cvt.u32.u64 	%r154, %rd508;
	div.u32 	%r155, %r154, %r153;
	mul.lo.s32 	%r156, %r155, %r153;
	sub.s32 	%r157, %r154, %r156;
	cvt.u64.u32 	%rd512, %r155;
	cvt.u64.u32 	%rd513, %r157;
	bra.uni 	$L__BB66_16;
$L__BB66_15:
	div.s64 	%rd512, %rd508, %rd28;
	mul.lo.s64 	%rd426, %rd512, %rd28;
	sub.s64 	%rd513, %rd508, %rd426;
$L__BB66_16:
	mad.lo.s64 	%rd43, %rd513, %rd35, %rd27;
	add.s32 	%r13, %r216, -1;
	mul.wide.u32 	%rd427, %r13, 8;
	add.s64 	%rd428, %rd2, %rd427;
	ld.global.u64 	%rd44, [%rd428];
	or.b64  	%rd429, %rd510, %rd44;
	and.b64  	%rd430, %rd429, -4294967296;
	setp.ne.s64 	%p33, %rd430, 0;
	@%p33 bra 	$L__BB66_18;
	cvt.u32.u64 	%r158, %rd44;
	cvt.u32.u64 	%r159, %rd510;
	div.u32 	%r160, %r159, %r158;
	mul.lo.s32 	%r161, %r160, %r158;
	sub.s32 	%r162, %r159, %r161;
	cvt.u64.u32 	%rd514, %r160;
	cvt.u64.u32 	%rd515, %r162;
	bra.uni 	$L__BB66_19;
$L__BB66_18:
	div.s64 	%rd514, %rd510, %rd44;
	mul.lo.s64 	%rd431, %rd514, %rd44;
	sub.s64 	%rd515, %rd510, %rd431;
$L__BB66_19:
	mul.wide.u32 	%rd432, %r13, 8;
	add.s64 	%rd433, %rd1, %rd432;
	ld.global.u64 	%rd51, [%rd433];
	mad.lo.s64 	%rd52, %rd51, %rd515, %rd36;
	or.b64  	%rd434, %rd512, %rd44;
	and.b64  	%rd435, %rd434, -4294967296;
	setp.ne.s64 	%p34, %rd435, 0;
	@%p34 bra 	$L__BB66_21;
	cvt.u32.u64 	%r163, %rd44;
	cvt.u32.u64 	%r164, %rd512;
	div.u32 	%r165, %r164, %r163;
	mul.lo.s32 	%r166, %r165, %r163;
	sub.s32 	%r167, %r164, %r166;
	cvt.u64.u32 	%rd516, %r165;
	cvt.u64.u32 	%rd517, %r167;
	bra.uni 	$L__BB66_22;
$L__BB66_21:
	div.s64 	%rd516, %rd512, %rd44;
	mul.lo.s64 	%rd436, %rd516, %rd44;
	sub.s64 	%rd517, %rd512, %rd436;
$L__BB66_22:
	mad.lo.s64 	%rd59, %rd517, %rd51, %rd43;
	add.s32 	%r168, %r216, -2;
	mul.wide.u32 	%rd437, %r168, 8;
	add.s64 	%rd438, %rd2, %rd437;
	ld.global.u64 	%rd60, [%rd438];
	or.b64  	%rd439, %rd514, %rd60;
	and.b64  	%rd440, %rd439, -4294967296;
	setp.ne.s64 	%p35, %rd440, 0;
	@%p35 bra 	$L__BB66_24;
	cvt.u32.u64 	%r169, %rd60;
	cvt.u32.u64 	%r170, %rd514;
	div.u32 	%r171, %r170, %r169;
	mul.lo.s32 	%r172, %r171, %r169;
	sub.s32 	%r173, %r170, %r172;
	cvt.u64.u32 	%rd540, %r171;
	cvt.u64.u32 	%rd519, %r173;
	bra.uni 	$L__BB66_25;
$L__BB66_24:
	div.s64 	%rd540, %rd514, %rd60;
	mul.lo.s64 	%rd441, %rd540, %rd60;
	sub.s64 	%rd519, %rd514, %rd441;
$L__BB66_25:
	add.s32 	%r174, %r216, -2;
	mul.wide.u32 	%rd442, %r174, 8;
	add.s64 	%rd443, %rd1, %rd442;
	ld.global.u64 	%rd67, [%rd443];
	mad.lo.s64 	%rd544, %rd67, %rd519, %rd52;
	or.b64  	%rd444, %rd516, %rd60;
	and.b64  	%rd445, %rd444, -4294967296;
	setp.ne.s64 	%p36, %rd445, 0;
	@%p36 bra 	$L__BB66_27;
	cvt.u32.u64 	%r175, %rd60;
	cvt.u32.u64 	%r176, %rd516;
	div.u32 	%r177, %r176, %r175;
	mul.lo.s32 	%r178, %r177, %r175;
	sub.s32 	%r179, %r176, %r178;
	cvt.u64.u32 	%rd538, %r177;
	cvt.u64.u32 	%rd521, %r179;
	bra.uni 	$L__BB66_28;
$L__BB66_27:
	div.s64 	%rd538, %rd516, %rd60;
	mul.lo.s64 	%rd446, %rd538, %rd60;
	sub.s64 	%rd521, %rd516, %rd446;
$L__BB66_28:
	mad.lo.s64 	%rd545, %rd521, %rd67, %rd59;
	add.s32 	%r216, %r216, -4;
	add.s32 	%r215, %r215, 4;
	setp.ne.s32 	%p37, %r215, 0;
	@%p37 bra 	$L__BB66_4;
	add.s32 	%r218, %r216, 1;
$L__BB66_30:
	and.b32  	%r180, %r6, 3;
	setp.eq.s32 	%p38, %r180, 0;
	@%p38 bra 	$L__BB66_53;
	setp.eq.s32 	%p39, %r180, 1;
	@%p39 bra 	$L__BB66_45;
	mul.wide.u32 	%rd448, %r218, 8;
	add.s64 	%rd449, %rd2, %rd448;
	ld.global.u64 	%rd82, [%rd449];
	or.b64  	%rd450, %rd540, %rd82;
	and.b64  	%rd451, %rd450, -4294967296;
	setp.ne.s64 	%p40, %rd451, 0;
	@%p40 bra 	$L__BB66_34;
	cvt.u32.u64 	%r182, %rd82;
	cvt.u32.u64 	%r183, %rd540;
	div.u32 	%r184, %r183, %r182;
	mul.lo.s32 	%r185, %r184, %r182;
	sub.s32 	%r186, %r183, %r185;
	cvt.u64.u32 	%rd528, %r184;
	cvt.u64.u32 	%rd529, %r186;
	bra.uni 	$L__BB66_35;
$L__BB66_34:
	div.s64 	%rd528, %rd540, %rd82;
	mul.lo.s64 	%rd452, %rd528, %rd82;
	sub.s64 	%rd529, %rd540, %rd452;
$L__BB66_35:
	mul.wide.u32 	%rd453, %r218, 8;
	add.s64 	%rd454, %rd1, %rd453;
	ld.global.u64 	%rd89, [%rd454];
	mad.lo.s64 	%rd90, %rd89, %rd529, %rd544;
	or.b64  	%rd455, %rd538, %rd82;
	and.b64  	%rd456, %rd455, -4294967296;
	setp.ne.s64 	%p41, %rd456, 0;
	@%p41 bra 	$L__BB66_37;
	cvt.u32.u64 	%r187, %rd82;
	cvt.u32.u64 	%r188, %rd538;
	div.u32 	%r189, %r188, %r187;
	mul.lo.s32 	%r190, %r189, %r187;
	sub.s32 	%r191, %r188, %r190;
	cvt.u64.u32 	%rd530, %r189;
	cvt.u64.u32 	%rd531, %r191;
	bra.uni 	$L__BB66_38;
$L__BB66_37:
	div.s64 	%rd530, %rd538, %rd82;
	mul.lo.s64 	%rd457, %rd530, %rd82;
	sub.s64 	%rd531, %rd538, %rd457;
$L__BB66_38:
	mad.lo.s64 	%rd97, %rd531, %rd89, %rd545;
	add.s32 	%r18, %r218, -1;
	mul.wide.u32 	%rd458, %r18, 8;
	add.s64 	%rd459, %rd2, %rd458;
	ld.global.u64 	%rd98, [%rd459];
	or.b64  	%rd460, %rd528, %rd98;
	and.b64  	%rd461, %rd460, -4294967296;
	setp.ne.s64 	%p42, %rd461, 0;
	@%p42 bra 	$L__BB66_40;
	cvt.u32.u64 	%r192, %rd98;
	cvt.u32.u64 	%r193, %rd528;
	div.u32 	%r194, %r193, %r192;
	mul.lo.s32 	%r195, %r194, %r192;
	sub.s32 	%r196, %r193, %r195;
	cvt.u64.u32 	%rd540, %r194;
	cvt.u64.u32 	%rd533, %r196;
	bra.uni 	$L__BB66_41;
$L__BB66_40:
	div.s64 	%rd540, %rd528, %rd98;
	mul.lo.s64 	%rd462, %rd540, %rd98;
	sub.s64 	%rd533, %rd528, %rd462;
$L__BB66_41:
	mul.wide.u32 	%rd463, %r18, 8;
	add.s64 	%rd464, %rd1, %rd463;
	ld.global.u64 	%rd105, [%rd464];
	mad.lo.s64 	%rd544, %rd105, %rd533, %rd90;
	or.b64  	%rd465, %rd530, %rd98;
	and.b64  	%rd466, %rd465, -4294967296;
	setp.ne.s64 	%p43, %rd466, 0;
	@%p43 bra 	$L__BB66_43;
	cvt.u32.u64 	%r197, %rd98;
	cvt.u32.u64 	%r198, %rd530;
	div.u32 	%r199, %r198, %r197;
	mul.lo.s32 	%r200, %r199, %r197;
	sub.s32 	%r201, %r198, %r200;
	cvt.u64.u32 	%rd538, %r199;
	cvt.u64.u32 	%rd535, %r201;
	bra.uni 	$L__BB66_44;
$L__BB66_43:
	div.s64 	%rd538, %rd530, %rd98;
	mul.lo.s64 	%rd467, %rd538, %rd98;
	sub.s64 	%rd535, %rd530, %rd467;
$L__BB66_44:
	mad.lo.s64 	%rd545, %rd535, %rd105, %rd97;
	add.s32 	%r218, %r218, -2;
$L__BB66_45:
	and.b32  	%r202, %r6, 1;
	setp.eq.b32 	%p44, %r202, 1;
	not.pred 	%p45, %p44;
	@%p45 bra 	$L__BB66_53;
	mul.wide.u32 	%rd468, %r218, 8;
	add.s64 	%rd469, %rd2, %rd468;
	ld.global.u64 	%rd120, [%rd469];
	or.b64  	%rd470, %rd540, %rd120;
	and.b64  	%rd471, %rd470, -4294967296;
	setp.ne.s64 	%p46, %rd471, 0;
	@%p46 bra 	$L__BB66_48;
	cvt.u32.u64 	%r203, %rd120;
	cvt.u32.u64 	%r204, %rd540;
	rem.u32 	%r205, %r204, %r203;
	cvt.u64.u32 	%rd542, %r205;
	bra.uni 	$L__BB66_49;
$L__BB66_48:
	rem.s64 	%rd542, %rd540, %rd120;
$L__BB66_49:
	add.s64 	%rd473, %rd1, %rd468;
	ld.global.u64 	%rd124, [%rd473];
	mad.lo.s64 	%rd544, %rd124, %rd542, %rd544;
	or.b64  	%rd474, %rd538, %rd120;
	and.b64  	%rd475, %rd474, -4294967296;
	setp.ne.s64 	%p47, %rd475, 0;
	@%p47 bra 	$L__BB66_51;
	cvt.u32.u64 	%r206, %rd120;
	cvt.u32.u64 	%r207, %rd538;
	rem.u32 	%r208, %r207, %r206;
	cvt.u64.u32 	%rd543, %r208;
	bra.uni 	$L__BB66_52;
$L__BB66_51:
	rem.s64 	%rd543, %rd538, %rd120;
$L__BB66_52:
	mad.lo.s64 	%rd545, %rd543, %rd124, %rd545;
$L__BB66_53:
	shl.b64 	%rd476, %rd544, 2;
	add.s64 	%rd477, %rd586, %rd476;
	ld.global.f32 	%f1, [%rd477];
	shl.b64 	%rd478, %rd545, 2;
	add.s64 	%rd479, %rd586, %rd478;
	ld.global.f32 	%f2, [%rd479];
	max.f32 	%f5, %f1, %f2;
	setp.neu.f32 	%p48, %f5, %f2;
	@%p48 bra 	$L__BB66_55;
	st.shared.f32 	[%r4], %f2;
	st.shared.u64 	[%r5], %rd5;
	bra.uni 	$L__BB66_116;
$L__BB66_55:
	st.shared.f32 	[%r4], %f1;
	bra.uni 	$L__BB66_116;
$L__BB66_56:
	setp.le.u64 	%p2, %rd265, %rd4;
	@%p2 bra 	$L__BB66_116;
	ld.param.u64 	%rd499, [contiguous_reduce3_f32_param_5];
	mov.u32 	%r60, %ctaid.y;
	cvt.u64.u32 	%rd270, %r60;
	mad.lo.s64 	%rd577, %rd265, %rd270, %rd4;
	cvt.u32.u64 	%r21, %rd499;
	add.s32 	%r222, %r21, -1;
	setp.lt.s32 	%p3, %r222, 0;
	@%p3 bra 	$L__BB66_115;
	setp.lt.u32 	%p4, %r222, 7;
	@%p4 bra 	$L__BB66_86;
	add.s32 	%r220, %r21, -4;
	and.b32  	%r61, %r21, -8;
	neg.s32 	%r219, %r61;
$L__BB66_60:
	.pragma "nounroll";
	add.s32 	%r27, %r220, 3;
	mul.wide.u32 	%rd272, %r27, 8;
	add.s64 	%rd273, %rd2, %rd272;
	ld.global.u64 	%rd135, [%rd273];
	or.b64  	%rd274, %rd577, %rd135;
	and.b64  	%rd275, %rd274, -4294967296;
	setp.ne.s64 	%p5, %rd275, 0;
	@%p5 bra 	$L__BB66_62;
	cvt.u32.u64 	%r62, %rd135;
	cvt.u32.u64 	%r63, %rd577;
	div.u32 	%r64, %r63, %r62;
	mul.lo.s32 	%r65, %r64, %r62;
	sub.s32 	%r66, %r63, %r65;
	cvt.u64.u32 	%rd548, %r64;
	cvt.u64.u32 	%rd549, %r66;
	bra.uni 	$L__BB66_63;
$L__BB66_62:
	div.s64 	%rd548, %rd577, %rd135;
	mul.lo.s64 	%rd276, %rd548, %rd135;
	sub.s64 	%rd549, %rd577, %rd276;
$L__BB66_63:
	add.s64 	%rd278, %rd1, %rd272;
	ld.global.u64 	%rd279, [%rd278];
	mul.lo.s64 	%rd142, %rd279, %rd549;
	add.s32 	%r28, %r220, 2;
	mul.wide.u32 	%rd280, %r28, 8;
	add.s64 	%rd281, %rd2, %rd280;
	ld.global.u64 	%rd143, [%rd281];
	or.b64  	%rd282, %rd548, %rd143;
	and.b64  	%rd283, %rd282, -4294967296;
	setp.ne.s64 	%p6, %rd283, 0;
	@%p6 bra 	$L__BB66_65;
	cvt.u32.u64 	%r67, %rd143;
	cvt.u32.u64 	%r68, %rd548;
	div.u32 	%r69, %r68, %r67;
	mul.lo.s32 	%r70, %r69, %r67;
	sub.s32 	%r71, %r68, %r70;
	cvt.u64.u32 	%rd550, %r69;
	cvt.u64.u32 	%rd551, %r71;
	bra.uni 	$L__BB66_66;
$L__BB66_65:
	div.s64 	%rd550, %rd548, %rd143;
	mul.lo.s64 	%rd284, %rd550, %rd143;
	sub.s64 	%rd551, %rd548, %rd284;
$L__BB66_66:
	add.s64 	%rd286, %rd1, %rd280;
	ld.global.u64 	%rd287, [%rd286];
	mad.lo.s64 	%rd150, %rd287, %rd551, %rd142;
	add.s32 	%r29, %r220, 1;
	mul.wide.u32 	%rd288, %r29, 8;
	add.s64 	%rd289, %rd2, %rd288;
	ld.global.u64 	%rd151, [%rd289];
	or.b64  	%rd290, %rd550, %rd151;
	and.b64  	%rd291, %rd290, -4294967296;
	setp.ne.s64 	%p7, %rd291, 0;
	@%p7 bra 	$L__BB66_68;
	cvt.u32.u64 	%r72, %rd151;
	cvt.u32.u64 	%r73, %rd550;
	div.u32 	%r74, %r73, %r72;
	mul.lo.s32 	%r75, %r74, %r72;
	sub.s32 	%r76, %r73, %r75;
	cvt.u64.u32 	%rd552, %r74;
	cvt.u64.u32 	%rd553, %r76;
	bra.uni 	$L__BB66_69;
$L__BB66_68:
	div.s64 	%rd552, %rd550, %rd151;
	mul.lo.s64 	%rd292, %rd552, %rd151;
	sub.s64 	%rd553, %rd550, %rd292;
$L__BB66_69:
	add.s64 	%rd294, %rd1, %rd288;
	ld.global.u64 	%rd295, [%rd294];
	mad.lo.s64 	%rd158, %rd295, %rd553, %rd150;
	add.s32 	%r30, %r220, -4;
	mul.wide.u32 	%rd296, %r220, 8;
	add.s64 	%rd297, %rd2, %rd296;
	ld.global.u64 	%rd159, [%rd297];
	or.b64  	%rd298, %rd552, %rd159;
	and.b64  	%rd299, %rd298, -4294967296;
	setp.ne.s64 	%p8, %rd299, 0;
	@%p8 bra 	$L__BB66_71;
	cvt.u32.u64 	%r77, %rd159;
	cvt.u32.u64 	%r78, %rd552;
	div.u32 	%r79, %r78, %r77;
	mul.lo.s32 	%r80, %r79, %r77;
	sub.s32 	%r81, %r78, %r80;
	cvt.u64.u32 	%rd554, %r79;
	cvt.u64.u32 	%rd555, %r81;
	bra.uni 	$L__BB66_72;
$L__BB66_71:
	div.s64 	%rd554, %rd552, %rd159;
	mul.lo.s64 	%rd300, %rd554, %rd159;
	sub.s64 	%rd555, %rd552, %rd300;
$L__BB66_72:
	add.s64 	%rd302, %rd1, %rd296;
	ld.global.u64 	%rd303, [%rd302];
	mad.lo.s64 	%rd166, %rd303, %rd555, %rd158;
	add.s32 	%r31, %r220, -1;
	mul.wide.u32 	%rd304, %r31, 8;
	add.s64 	%rd305, %rd2, %rd304;
	ld.global.u64 	%rd167, [%rd305];
	or.b64  	%rd306, %rd554, %rd167;
	and.b64  	%rd307, %rd306, -4294967296;
	setp.ne.s64 	%p9, %rd307, 0;
	@%p9 bra 	$L__BB66_74;
	cvt.u32.u64 	%r82, %rd167;
	cvt.u32.u64 	%r83, %rd554;
	div.u32 	%r84, %r83, %r82;
	mul.lo.s32 	%r85, %r84, %r82;
	sub.s32 	%r86, %r83, %r85;
	cvt.u64.u32 	%rd556, %r84;
	cvt.u64.u32 	%rd557, %r86;
	bra.uni 	$L__BB66_75;
$L__BB66_74:
	div.s64 	%rd556, %rd554, %rd167;
	mul.lo.s64 	%rd308, %rd556, %rd167;
	sub.s64 	%rd557, %rd554, %rd308;
$L__BB66_75:
	add.s64 	%rd310, %rd1, %rd304;
	ld.global.u64 	%rd311, [%rd310];
	mad.lo.s64 	%rd174, %rd311, %rd557, %rd166;
	add.s32 	%r32, %r220, -2;
	mul.wide.u32 	%rd312, %r32, 8;
	add.s64 	%rd313, %rd2, %rd312;
	ld.global.u64 	%rd175, [%rd313];
	or.b64  	%rd314, %rd556, %rd175;
	and.b64  	%rd315, %rd314, -4294967296;
	setp.ne.s64 	%p10, %rd315, 0;
	@%p10 bra 	$L__BB66_77;
	cvt.u32.u64 	%r87, %rd175;
	cvt.u32.u64 	%r88, %rd556;
	div.u32 	%r89, %r88, %r87;
	mul.lo.s32 	%r90, %r89, %r87;
	sub.s32 	%r91, %r88, %r90;
	cvt.u64.u32 	%rd558, %r89;
	cvt.u64.u32 	%rd559, %r91;
	bra.uni 	$L__BB66_78;
$L__BB66_77:
	div.s64 	%rd558, %rd556, %rd175;
	mul.lo.s64 	%rd316, %rd558, %rd175;
	sub.s64 	%rd559, %rd556, %rd316;
$L__BB66_78:
	add.s64 	%rd318, %rd1, %rd312;
	ld.global.u64 	%rd319, [%rd318];
	mad.lo.s64 	%rd182, %rd319, %rd559, %rd174;
	add.s32 	%r33, %r220, -3;
	mul.wide.u32 	%rd320, %r33, 8;
	add.s64 	%rd321, %rd2, %rd320;
	ld.global.u64 	%rd183, [%rd321];
	or.b64  	%rd322, %rd558, %rd183;
	and.b64  	%rd323, %rd322, -4294967296;
	setp.ne.s64 	%p11, %rd323, 0;
	@%p11 bra 	$L__BB66_80;
	cvt.u32.u64 	%r92, %rd183;
	cvt.u32.u64 	%r93, %rd558;
	div.u32 	%r94, %r93, %r92;
	mul.lo.s32 	%r95, %r94, %r92;
	sub.s32 	%r96, %r93, %r95;
	cvt.u64.u32 	%rd560, %r94;
	cvt.u64.u32 	%rd561, %r96;
	bra.uni 	$L__BB66_81;
$L__BB66_80:
	div.s64 	%rd560, %rd558, %rd183;
	mul.lo.s64 	%rd324, %rd560, %rd183;
	sub.s64 	%rd561, %rd558, %rd324;
$L__BB66_81:
	add.s64 	%rd326, %rd1, %rd320;
	ld.global.u64 	%rd327, [%rd326];
	mad.lo.s64 	%rd190, %rd327, %rd561, %rd182;
	mul.wide.u32 	%rd328, %r30, 8;
	add.s64 	%rd329, %rd2, %rd328;
	ld.global.u64 	%rd191, [%rd329];
	or.b64  	%rd330, %rd560, %rd191;
	and.b64  	%rd331, %rd330, -4294967296;
	setp.ne.s64 	%p12, %rd331, 0;
	@%p12 bra 	$L__BB66_83;
	cvt.u32.u64 	%r97, %rd191;
	cvt.u32.u64 	%r98, %rd560;
	div.u32 	%r99, %r98, %r97;
	mul.lo.s32 	%r100, %r99, %r97;
	sub.s32 	%r101, %r98, %r100;
	cvt.u64.u32 	%rd577, %r99;
	cvt.u64.u32 	%rd563, %r101;
	bra.uni 	$L__BB66_84;
$L__BB66_83:
	div.s64 	%rd577, %rd560, %rd191;
	mul.lo.s64 	%rd332, %rd577, %rd191;
	sub.s64 	%rd563, %rd560, %rd332;
$L__BB66_84:
	add.s64 	%rd334, %rd1, %rd328;
	ld.global.u64 	%rd335, [%rd334];
	mad.lo.s64 	%rd336, %rd335, %rd563, %rd190;
	shl.b64 	%rd337, %rd336, 2;
	add.s64 	%rd586, %rd586, %rd337;
	add.s32 	%r220, %r220, -8;
	add.s32 	%r219, %r219, 8;
	setp.ne.s32 	%p13, %r219, 0;
	@%p13 bra 	$L__BB66_60;
	add.s32 	%r222, %r220, 3;
$L__BB66_86:
	and.b32  	%r38, %r21, 7;
	setp.eq.s32 	%p14, %r38, 0;
	@%p14 bra 	$L__BB66_115;
	and.b32  	%r39, %r21, 3;
	setp.lt.u32 	%p15, %r38, 4;
	@%p15 bra 	$L__BB66_101;
	mul.wide.u32 	%rd339, %r222, 8;
	add.s64 	%rd340, %rd2, %rd339;
	ld.global.u64 	%rd202, [%rd340];
	or.b64  	%rd341, %rd577, %rd202;
	and.b64  	%rd342, %rd341, -4294967296;
	setp.ne.s64 	%p16, %rd342, 0;
	@%p16 bra 	$L__BB66_90;
	cvt.u32.u64 	%r102, %rd202;
	cvt.u32.u64 	%r103, %rd577;
	div.u32 	%r104, %r103, %r102;
	mul.lo.s32 	%r105, %r104, %r102;
	sub.s32 	%r106, %r103, %r105;
	cvt.u64.u32 	%rd567, %r104;
	cvt.u64.u32 	%rd568, %r106;
	bra.uni 	$L__BB66_91;
$L__BB66_90:
	div.s64 	%rd567, %rd577, %rd202;
	mul.lo.s64 	%rd343, %rd567, %rd202;
	sub.s64 	%rd568, %rd577, %rd343;
$L__BB66_91:
	add.s64 	%rd345, %rd1, %rd339;
	ld.global.u64 	%rd346, [%rd345];
	mul.lo.s64 	%rd209, %rd346, %rd568;
	add.s32 	%r40, %r222, -1;
	mul.wide.u32 	%rd347, %r40, 8;
	add.s64 	%rd348, %rd2, %rd347;
	ld.global.u64 	%rd210, [%rd348];
	or.b64  	%rd349, %rd567, %rd210;
	and.b64  	%rd350, %rd349, -4294967296;
	setp.ne.s64 	%p17, %rd350, 0;
	@%p17 bra 	$L__BB66_93;
	cvt.u32.u64 	%r107, %rd210;
	cvt.u32.u64 	%r108, %rd567;
	div.u32 	%r109, %r108, %r107;
	mul.lo.s32 	%r110, %r109, %r107;
	sub.s32 	%r111, %r108, %r110;
	cvt.u64.u32 	%rd569, %r109;
	cvt.u64.u32 	%rd570, %r111;
	bra.uni 	$L__BB66_94;
$L__BB66_93:
	div.s64 	%rd569, %rd567, %rd210;
	mul.lo.s64 	%rd351, %rd569, %rd210;
	sub.s64 	%rd570, %rd567, %rd351;
$L__BB66_94:
	add.s64 	%rd353, %rd1, %rd347;
	ld.global.u64 	%rd354, [%rd353];
	mad.lo.s64 	%rd217, %rd354, %rd570, %rd209;
	add.s32 	%r41, %r222, -2;
	mul.wide.u32 	%rd355, %r41, 8;
	add.s64 	%rd356, %rd2, %rd355;
	ld.global.u64 	%rd218, [%rd356];
	or.b64  	%rd357, %rd569, %rd218;
	and.b64  	%rd358, %rd357, -4294967296;
	setp.ne.s64 	%p18, %rd358, 0;
	@%p18 bra 	$L__BB66_96;
	cvt.u32.u64 	%r112, %rd218;
	cvt.u32.u64 	%r113, %rd569;
	div.u32 	%r114, %r113, %r112;
	mul.lo.s32 	%r115, %r114, %r112;
	sub.s32 	%r116, %r113, %r115;
	cvt.u64.u32 	%rd571, %r114;
	cvt.u64.u32 	%rd572, %r116;
	bra.uni 	$L__BB66_97;
$L__BB66_96:
	div.s64 	%rd571, %rd569, %rd218;
	mul.lo.s64 	%rd359, %rd571, %rd218;
	sub.s64 	%rd572, %rd569, %rd359;
$L__BB66_97:
	add.s64 	%rd361, %rd1, %rd355;
	ld.global.u64 	%rd362, [%rd361];
	mad.lo.s64 	%rd225, %rd362, %rd572, %rd217;
	add.s32 	%r42, %r222, -3;
	mul.wide.u32 	%rd363, %r42, 8;
	add.s64 	%rd364, %rd2, %rd363;
	ld.global.u64 	%rd226, [%rd364];
	or.b64  	%rd365, %rd571, %rd226;
	and.b64  	%rd366, %rd365, -4294967296;
	setp.ne.s64 	%p19, %rd366, 0;
	@%p19 bra 	$L__BB66_99;
	cvt.u32.u64 	%r117, %rd226;
	cvt.u32.u64 	%r118, %rd571;
	div.u32 	%r119, %r118, %r117;
	mul.lo.s32 	%r120, %r119, %r117;
	sub.s32 	%r121, %r118, %r120;
	cvt.u64.u32 	%rd577, %r119;
	cvt.u64.u32 	%rd574, %r121;
	bra.uni 	$L__BB66_100;
$L__BB66_99:
	div.s64 	%rd577, %rd571, %rd226;
	mul.lo.s64 	%rd367, %rd577, %rd226;
	sub.s64 	%rd574, %rd571, %rd367;
$L__BB66_100:
	add.s64 	%rd369, %rd1, %rd363;
	ld.global.u64 	%rd370, [%rd369];
	mad.lo.s64 	%rd371, %rd370, %rd574, %rd225;
	shl.b64 	%rd372, %rd371, 2;
	add.s64 	%rd586, %rd586, %rd372;
	add.s32 	%r222, %r222, -4;
$L__BB66_101:
	setp.eq.s32 	%p20, %r39, 0;
	@%p20 bra 	$L__BB66_115;
	setp.eq.s32 	%p21, %r39, 1;
	@%p21 bra 	$L__BB66_110;
	mul.wide.u32 	%rd374, %r222, 8;
	add.s64 	%rd375, %rd2, %rd374;
	ld.global.u64 	%rd237, [%rd375];
	or.b64  	%rd376, %rd577, %rd237;
	and.b64  	%rd377, %rd376, -4294967296;
	setp.ne.s64 	%p22, %rd377, 0;
	@%p22 bra 	$L__BB66_105;
	cvt.u32.u64 	%r122, %rd237;
	cvt.u32.u64 	%r123, %rd577;
	div.u32 	%r124, %r123, %r122;
	mul.lo.s32 	%r125, %r124, %r122;
	sub.s32 	%r126, %r123, %r125;
	cvt.u64.u32 	%rd578, %r124;
	cvt.u64.u32 	%rd579, %r126;
	bra.uni 	$L__BB66_106;
$L__BB66_105:
	div.s64 	%rd578, %rd577, %rd237;
	mul.lo.s64 	%rd378, %rd578, %rd237;
	sub.s64 	%rd579, %rd577, %rd378;
$L__BB66_106:
	add.s64 	%rd380, %rd1, %rd374;
	ld.global.u64 	%rd381, [%rd380];
	mul.lo.s64 	%rd244, %rd381, %rd579;
	add.s32 	%r45, %r222, -1;
	mul.wide.u32 	%rd382, %r45, 8;
	add.s64 	%rd383, %rd2, %rd382;
	ld.global.u64 	%rd245, [%rd383];
	or.b64  	%rd384, %rd578, %rd245;
	and.b64  	%rd385, %rd384, -4294967296;
	setp.ne.s64 	%p23, %rd385, 0;
	@%p23 bra 	$L__BB66_108;
	cvt.u32.u64 	%r127, %rd245;
	cvt.u32.u64 	%r128, %rd578;
	div.u32 	%r129, %r128, %r127;
	mul.lo.s32 	%r130, %r129, %r127;
	sub.s32 	%r131, %r128, %r130;
	cvt.u64.u32 	%rd577, %r129;
	cvt.u64.u32 	%rd581, %r131;
	bra.uni 	$L__BB66_109;
$L__BB66_108:
	div.s64 	%rd577, %rd578, %rd245;
	mul.lo.s64 	%rd386, %rd577, %rd245;
	sub.s64 	%rd581, %rd578, %rd386;
$L__BB66_109:
	add.s64 	%rd388, %rd1, %rd382;
	ld.global.u64 	%rd389, [%rd388];
	mad.lo.s64 	%rd390, %rd389, %rd581, %rd244;
	shl.b64 	%rd391, %rd390, 2;
	add.s64 	%rd586, %rd586, %rd391;
	add.s32 	%r222, %r222, -2;
$L__BB66_110:
	and.b32  	%r132, %r21, 1;
	setp.eq.b32 	%p24, %r132, 1;
	not.pred 	%p25, %p24;
	@%p25 bra 	$L__BB66_115;
	mul.wide.u32 	%rd392, %r222, 8;
	add.s64 	%rd393, %rd2, %rd392;
	ld.global.u64 	%rd256, [%rd393];
	or.b64  	%rd394, %rd577, %rd256;
	and.b64  	%rd395, %rd394, -4294967296;
	setp.ne.s64 	%p26, %rd395, 0;
	@%p26 bra 	$L__BB66_113;
	cvt.u32.u64 	%r133, %rd256;
	cvt.u32.u64 	%r134, %rd577;
	rem.u32 	%r135, %r134, %r133;
	cvt.u64.u32 	%rd585, %r135;
	bra.uni 	$L__BB66_114;
$L__BB66_113:
	rem.s64 	%rd585, %rd577, %rd256;
$L__BB66_114:
	add.s64 	%rd397, %rd1, %rd392;
	ld.global.u64 	%rd398, [%rd397];
	mul.lo.s64 	%rd399, %rd398, %rd585;
	shl.b64 	%rd400, %rd399, 2;
	add.s64 	%rd586, %rd586, %rd400;
$L__BB66_115:
	ld.global.f32 	%f4, [%rd586];
	st.shared.f32 	[%r4], %f4;
$L__BB66_116:
	bar.sync 	0;
	setp.lt.u32 	%p49, %r224, 66;
	@%p49 bra 	$L__BB66_121;
$L__BB66_117:
	mov.u32 	%r48, %r224;
	shr.u32 	%r224, %r48, 1;
	setp.ge.u32 	%p50, %r3, %r224;
	@%p50 bra 	$L__BB66_120;
	ld.shared.f32 	%f6, [%r4];
	shl.b32 	%r209, %r224, 2;
	add.s32 	%r210, %r4, %r209;
	ld.shared.f32 	%f3, [%r210];
	max.f32 	%f7, %f6, %f3;
	setp.neu.f32 	%p51, %f7, %f3;
	@%p51 bra 	$L__BB66_120;
	st.shared.f32 	[%r4], %f3;
	shl.b32 	%r211, %r224, 3;
	add.s32 	%r212, %r5, %r211;
	ld.shared.u64 	%rd480, [%r212];
	st.shared.u64 	[%r5], %rd480;
$L__BB66_120:
	bar.sync 	0;
	setp.gt.u32 	%p52, %r48, 131;
	@%p52 bra 	$L__BB66_117;
$L__BB66_121:
	setp.gt.u32 	%p53, %r3, 31;
	@%p53 bra 	$L__BB66_136;
	ld.volatile.shared.f32 	%f8, [%r4];
	ld.volatile.shared.f32 	%f9, [%r4+128];
	max.f32 	%f10, %f8, %f9;
	ld.volatile.shared.f32 	%f11, [%r4+128];
	setp.neu.f32 	%p54, %f10, %f11;
	@%p54 bra 	$L__BB66_124;
	ld.volatile.shared.u64 	%rd481, [%r5+256];
	st.volatile.shared.u64 	[%r5], %rd481;
	ld.volatile.shared.f32 	%f12, [%r4+128];
	st.volatile.shared.f32 	[%r4], %f12;
$L__BB66_124:
	ld.volatile.shared.f32 	%f13, [%r4];
	ld.volatile.shared.f32 	%f14, [%r4+64];
	max.f32 	%f15, %f13, %f14;
	ld.volatile.shared.f32 	%f16, [%r4+64];
	setp.neu.f32 	%p55, %f15, %f16;
	@%p55 bra 	$L__BB66_126;
	ld.volatile.shared.u64 	%rd482, [%r5+128];
	st.volatile.shared.u64 	[%r5], %rd482;
	ld.volatile.shared.f32 	%f17, [%r4+64];
	st.volatile.shared.f32 	[%r4], %f17;
$L__BB66_126:
	ld.volatile.shared.f32 	%f18, [%r4];
	ld.volatile.shared.f32 	%f19, [%r4+32];
	max.f32 	%f20, %f18, %f19;
	ld.volatile.shared.f32 	%f21, [%r4+32];
	setp.neu.f32 	%p56, %f20, %f21;
	@%p56 bra 	$L__BB66_128;
	ld.volatile.shared.u64 	%rd483, [%r5+64];
	st.volatile.shared.u64 	[%r5], %rd483;
	ld.volatile.shared.f32 	%f22, [%r4+32];
	st.volatile.shared.f32 	[%r4], %f22;
$L__BB66_128:
	ld.volatile.shared.f32 	%f23, [%r4];
	ld.volatile.shared.f32 	%f24, [%r4+16];
	max.f32 	%f25, %f23, %f24;
	ld.volatile.shared.f32 	%f26, [%r4+16];
	setp.neu.f32 	%p57, %f25, %f26;
	@%p57 bra 	$L__BB66_130;
	ld.volatile.shared.u64 	%rd484, [%r5+32];
	st.volatile.shared.u64 	[%r5], %rd484;
	ld.volatile.shared.f32 	%f27, [%r4+16];
	st.volatile.shared.f32 	[%r4], %f27;
$L__BB66_130:
	ld.volatile.shared.f32 	%f28, [%r4];
	ld.volatile.shared.f32 	%f29, [%r4+8];
	max.f32 	%f30, %f28, %f29;
	ld.volatile.shared.f32 	%f31, [%r4+8];
	setp.neu.f32 	%p58, %f30, %f31;
	@%p58 bra 	$L__BB66_132;
	ld.volatile.shared.u64 	%rd485, [%r5+16];
	st.volatile.shared.u64 	[%r5], %rd485;
	ld.volatile.shared.f32 	%f32, [%r4+8];
	st.volatile.shared.f32 	[%r4], %f32;
$L__BB66_132:
	ld.volatile.shared.f32 	%f33, [%r4];
	ld.volatile.shared.f32 	%f34, [%r4+4];
	max.f32 	%f35, %f33, %f34;
	ld.volatile.shared.f32 	%f36, [%r4+4];
	setp.neu.f32 	%p59, %f35, %f36;
	@%p59 bra 	$L__BB66_134;
	ld.volatile.shared.u64 	%rd486, [%r5+8];
	st.volatile.shared.u64 	[%r5], %rd486;
	ld.volatile.shared.f32 	%f37, [%r4+4];
	st.volatile.shared.f32 	[%r4], %f37;
$L__BB66_134:
	setp.ne.s32 	%p60, %r3, 0;
	@%p60 bra 	$L__BB66_136;
	ld.param.u64 	%rd501, [contiguous_reduce3_f32_param_7];
	ld.param.u64 	%rd498, [contiguous_reduce3_f32_param_1];
	ld.param.u64 	%rd497, [contiguous_reduce3_f32_param_0];
	ld.shared.f32 	%f38, [sdata_f32];
	mov.u32 	%r213, %ctaid.x;
	cvt.u64.u32 	%rd487, %r213;
	mov.u32 	%r214, %ctaid.y;
	cvt.u64.u32 	%rd488, %r214;
	mad.lo.s64 	%rd489, %rd501, %rd488, %rd487;
	cvta.to.global.u64 	%rd490, %rd497;
	shl.b64 	%rd491, %rd489, 2;
	add.s64 	%rd492, %rd490, %rd491;
	st.global.f32 	[%rd492], %f38;
	ld.shared.u64 	%rd493, [%r2];
	cvta.to.global.u64 	%rd494, %rd498;
	shl.b64 	%rd495, %rd489, 3;
	add.s64 	%rd496, %rd494, %rd495;
	st.global.u64 	[%rd496], %rd493;
$L__BB66_136:
	ret;

}
	// .globl	contiguous_reduce33_f32
.visible .entry contiguous_reduce33_f32(
	.param .u64 .ptr .align 1 contiguous_reduce33_f32_param_0,
	.param .u64 .ptr .align 1 contiguous_reduce33_f32_param_1,
	.param .u64 .ptr .align 1 contiguous_reduce33_f32_param_2,
	.param .u64 .ptr .align 1 contiguous_reduce33_f32_param_3,
	.param .u64 contiguous_reduce33_f32_param_4,
	.param .u64 contiguous_reduce33_f32_param_5
)
{
	.reg .pred 	%p<16>;
	.reg .b32 	%r<26>;
	.reg .b32 	%f<39>;
	.reg .b64 	%rd<51>;

	ld.param.u64 	%rd7, [contiguous_reduce33_f32_param_0];
	ld.param.u64 	%rd8, [contiguous_reduce33_f32_param_1];
	ld.param.u64 	%rd11, [contiguous_reduce33_f32_param_2];
	ld.param.u64 	%rd12, [contiguous_reduce33_f32_param_3];
	ld.param.u64 	%rd9, [contiguous_reduce33_f32_param_4];
	ld.param.u64 	%rd10, [contiguous_reduce33_f32_param_5];
	cvta.to.global.u64 	%rd1, %rd12;
	cvta.to.global.u64 	%rd2, %rd11;
	mov.u32 	%r25, %ntid.x;
	shl.b32 	%r10, %r25, 2;
	mov.u32 	%r11, sdata_f32;
	add.s32 	%r2, %r11, %r10;
	mov.u32 	%r3, %tid.x;
	mov.u32 	%r4, %ctaid.x;
	mul.lo.s32 	%r12, %r4, %r25;
	shl.b32 	%r13, %r12, 1;
	add.s32 	%r5, %r13, %r3;
	shl.b32 	%r14, %r3, 2;
	add.s32 	%r6, %r11, %r14;
	mov.b32 	%r15, -8388608;
	st.shared.u32 	[%r6], %r15;
	shl.b32 	%r16, %r3, 3;
	add.s32 	%r7, %r2, %r16;
	mov.b64 	%rd13, -9223372036854775808;
	st.shared.u64 	[%r7], %rd13;
	add.s32 	%r17, %r5, %r25;
	cvt.u64.u32 	%rd3, %r17;
	setp.le.u64 	%p1, %rd9, %rd3;
	@%p1 bra 	$L__BB67_4;
	cvt.u64.u32 	%rd21, %r5;
	mov.u32 	%r19, %ctaid.y;
	cvt.u64.u32 	%rd22, %r19;
	mul.lo.s64 	%rd23, %rd9, %rd22;
	add.s64 	%rd4, %rd23, %rd21;
	shl.b64 	%rd24, %rd4, 2;
	add.s64 	%rd25, %rd2, %rd24;
	ld.global.f32 	%f1, [%rd25];
	add.s64 	%rd5, %rd23, %rd3;
	shl.b64 	%rd26, %rd5, 2;
	add.s64 	%rd27, %rd2, %rd26;
	ld.global.f32 	%f2, [%rd27];
	max.f32 	%f5, %f1, %f2;
	setp.neu.f32 	%p3, %f5, %f2;
	@%p3 bra 	$L__BB67_3;
	st.shared.f32 	[%r6], %f1;
	shl.b64 	%rd31, %rd4, 3;
	add.s64 	%rd32, %rd1, %rd31;
	ld.global.u64 	%rd33, [%rd32];
	st.shared.u64 	[%r7], %rd33;
	bra.uni 	$L__BB67_6;
$L__BB67_3:
	st.shared.f32 	[%r6], %f2;
	shl.b64 	%rd28, %rd5, 3;
	add.s64 	%rd29, %rd1, %rd28;
	ld.global.u64 	%rd30, [%rd29];
	st.shared.u64 	[%r7], %rd30;
	bra.uni 	$L__BB67_6;
$L__BB67_4:
	cvt.u64.u32 	%rd6, %r5;
	setp.le.u64 	%p2, %rd9, %rd6;
	@%p2 bra 	$L__BB67_6;
	mov.u32 	%r18, %ctaid.y;
	cvt.u64.u32 	%rd14, %r18;
	mad.lo.s64 	%rd15, %rd9, %rd14, %rd6;
	shl.b64 	%rd16, %rd15, 2;
	add.s64 	%rd17, %rd2, %rd16;
	ld.global.f32 	%f4, [%rd17];
	st.shared.f32 	[%r6], %f4;
	shl.b64 	%rd18, %rd15, 3;
	add.s64 	%rd19, %rd1, %rd18;
	ld.global.u64 	%rd20, [%rd19];
	st.shared.u64 	[%r7], %rd20;
$L__BB67_6:
	bar.sync 	0;
	setp.lt.u32 	%p4, %r25, 66;
	@%p4 bra 	$L__BB67_11;
$L__BB67_7:
	mov.u32 	%r8, %r25;
	shr.u32 	%r25, %r8, 1;
	setp.ge.u32 	%p5, %r3, %r25;
	@%p5 bra 	$L__BB67_10;
	ld.shared.f32 	%f6, [%r6];
	shl.b32 	%r20, %r25, 2;
	add.s32 	%r21, %r6, %r20;
	ld.shared.f32 	%f3, [%r21];
	max.f32 	%f7, %f6, %f3;
	setp.neu.f32 	%p6, %f7, %f3;
	@%p6 bra 	$L__BB67_10;
	st.shared.f32 	[%r6], %f3;
	shl.b32 	%r22, %r25, 3;
	add.s32 	%r23, %r7, %r22;
	ld.shared.u64 	%rd34, [%r23];
	st.shared.u64 	[%r7], %rd34;
$L__BB67_10:
	bar.sync 	0;
	setp.gt.u32 	%p7, %r8, 131;
	@%p7 bra 	$L__BB67_7;
$L__BB67_11:
	setp.gt.u32 	%p8, %r3, 31;
	@%p8 bra 	$L__BB67_26;
	ld.volatile.shared.f32 	%f8, [%r6];
	ld.volatile.shared.f32 	%f9, [%r6+128];
	max.f32 	%f10, %f8, %f9;
	ld.volatile.shared.f32 	%f11, [%r6+128];
	setp.neu.f32 	%p9, %f10, %f11;
	@%p9 bra 	$L__BB67_14;
	ld.volatile.shared.u64 	%rd35, [%r7+256];
	st.volatile.shared.u64 	[%r7], %rd35;
	ld.volatile.shared.f32 	%f12, [%r6+128];
	st.volatile.shared.f32 	[%r6], %f12;
$L__BB67_14:
	ld.volatile.shared.f32 	%f13, [%r6];
	ld.volatile.shared.f32 	%f14, [%r6+64];
	max.f32 	%f15, %f13, %f14;
	ld.volatile.shared.f32 	%f16, [%r6+64];
	setp.neu.f32 	%p10, %f15, %f16;
	@%p10 bra 	$L__BB67_16;
	ld.volatile.shared.u64 	%rd36, [%r7+128];
	st.volatile.shared.u64 	[%r7], %rd36;
	ld.volatile.shared.f32 	%f17, [%r6+64];
	st.volatile.shared.f32 	[%r6], %f17;
$L__BB67_16:
	ld.volatile.shared.f32 	%f18, [%r6];
	ld.volatile.shared.f32 	%f19, [%r6+32];
	max.f32 	%f20, %f18, %f19;
	ld.volatile.shared.f32 	%f21, [%r6+32];
	setp.neu.f32 	%p11, %f20, %f21;
	@%p11 bra 	$L__BB67_18;
	ld.volatile.shared.u64 	%rd37, [%r7+64];
	st.volatile.shared.u64 	[%r7], %rd37;
	ld.volatile.shared.f32 	%f22, [%r6+32];
	st.volatile.shared.f32 	[%r6], %f22;
$L__BB67_18:
	ld.volatile.shared.f32 	%f23, [%r6];
	ld.volatile.shared.f32 	%f24, [%r6+16];
	max.f32 	%f25, %f23, %f24;
	ld.volatile.shared.f32 	%f26, [%r6+16];
	setp.neu.f32 	%p12, %f25, %f26;
	@%p12 bra 	$L__BB67_20;
	ld.volatile.shared.u64 	%rd38, [%r7+32];
	st.volatile.shared.u64 	[%r7], %rd38;
	ld.volatile.shared.f32 	%f27, [%r6+16];
	st.volatile.shared.f32 	[%r6], %f27;
$L__BB67_20:
	ld.volatile.shared.f32 	%f28, [%r6];
	ld.volatile.shared.f32 	%f29, [%r6+8];
	max.f32 	%f30, %f28, %f29;
	ld.volatile.shared.f32 	%f31, [%r6+8];
	setp.neu.f32 	%p13, %f30, %f31;
	@%p13 bra 	$L__BB67_22;
	ld.volatile.shared.u64 	%rd39, [%r7+16];
	st.volatile.shared.u64 	[%r7], %rd39;
	ld.volatile.shared.f32 	%f32, [%r6+8];
	st.volatile.shared.f32 	[%r6], %f32;
$L__BB67_22:
	ld.volatile.shared.f32 	%f33, [%r6];
	ld.volatile.shared.f32 	%f34, [%r6+4];
	max.f32 	%f35, %f33, %f34;
	ld.volatile.shared.f32 	%f36, [%r6+4];
	setp.neu.f32 	%p14, %f35, %f36;
	@%p14 bra 	$L__BB67_24;
	ld.volatile.shared.u64 	%rd40, [%r7+8];
	st.volatile.shared.u64 	[%r7], %rd40;
	ld.volatile.shared.f32 	%f37, [%r6+4];
	st.volatile.shared.f32 	[%r6], %f37;
$L__BB67_24:
	setp.ne.s32 	%p15, %r3, 0;
	@%p15 bra 	$L__BB67_26;
	ld.shared.f32 	%f38, [sdata_f32];
	cvt.u64.u32 	%rd41, %r4;
	mov.u32 	%r24, %ctaid.y;
	cvt.u64.u32 	%rd42, %r24;
	mad.lo.s64 	%rd43, %rd10, %rd42, %rd41;
	cvta.to.global.u64 	%rd44, %rd7;
	shl.b64 	%rd45, %rd43, 2;
	add.s64 	%rd46, %rd44, %rd45;
	st.global.f32 	[%rd46], %f38;
	ld.shared.u64 	%rd47, [%r2];
	cvta.to.global.u64 	%rd48, %rd8;
	shl.b64 	%rd49, %rd43, 3;
	add.s64 	%rd50, %rd48, %rd49;
	st.global.u64 	[%rd50], %rd47;
$L__BB67_26:
	ret;

}
	// .globl	contiguous_reduce4_f32
.visible .entry contiguous_reduce4_f32(
	.param .u64 .ptr .align 1 contiguous_reduce4_f32_param_0,
	.param .u64 .ptr .align 1 contiguous_reduce4_f32_param_1,
	.param .u64 .ptr .align 1 contiguous_reduce4_f32_param_2,
	.param .u64 .ptr .align 1 contiguous_reduce4_f32_param_3,
	.param .u64 .ptr .align 1 contiguous_reduce4_f32_param_4,
	.param .u64 contiguous_reduce4_f32_param_5,
	.param .u64 contiguous_reduce4_f32_param_6,
	.param .u64 contiguous_reduce4_f32_param_7
)
{
	.reg .pred 	%p<39>;
	.reg .b32 	%r<213>;
	.reg .b32 	%f<24>;
	.reg .b64 	%rd<322>;

	ld.param.u64 	%rd147, [contiguous_reduce4_f32_param_3];
	ld.param.u64 	%rd148, [contiguous_reduce4_f32_param_4];
	ld.param.u64 	%rd145, [contiguous_reduce4_f32_param_5];
	ld.param.u64 	%rd146, [contiguous_reduce4_f32_param_6];
	ld.param.u64 	%rd149, [contiguous_reduce4_f32_param_7];
	cvta.to.global.u64 	%rd1, %rd148;
	cvta.to.global.u64 	%rd2, %rd147;
	mov.u32 	%r1, %ntid.x;
	mov.u32 	%r2, %ntid.y;
	mul.lo.s32 	%r79, %r1, %r2;
	shl.b32 	%r80, %r79, 2;
	mov.u32 	%r206, sdata_f32;
	add.s32 	%r3, %r206, %r80;
	mov.u32 	%r4, %tid.y;
	mov.u32 	%r5, %tid.x;
	mad.lo.s32 	%r82, %r4, %r1, %r5;
	mov.u32 	%r83, %ctaid.x;
	mad.lo.s32 	%r84, %r83, %r1, %r5;
	mov.u32 	%r6, %ctaid.y;
	mad.lo.s32 	%r85, %r6, %r2, %r4;
	shl.b32 	%r86, %r82, 2;
	add.s32 	%r8, %r206, %r86;
	mov.b32 	%r87, -8388608;
	st.shared.u32 	[%r8], %r87;
	cvt.u64.u32 	%rd151, %r85;
	cvt.u64.u32 	%rd3, %r84;
	mad.lo.s64 	%rd152, %rd146, %rd151, %rd3;
	shl.b32 	%r88, %r82, 3;
	add.s32 	%r89, %r3, %r88;
	st.shared.u64 	[%r89], %rd152;
	setp.le.u64 	%p1, %rd146, %rd3;
	setp.le.u64 	%p2, %rd149, %rd151;
	or.pred  	%p3, %p1, %p2;
	@%p3 bra 	$L__BB68_79;
	cvt.u32.u64 	%r90, %rd3;
	cvt.u32.u64 	%r91, %rd146;
	mad.lo.s32 	%r202, %r85, %r91, %r90;
	cvt.u32.u64 	%r10, %rd145;
	add.s32 	%r201, %r10, -1;
	setp.lt.s32 	%p4, %r201, 0;
	mov.b64 	%rd321, 0;
	@%p4 bra 	$L__BB68_59;
	setp.lt.u32 	%p5, %r201, 7;
	mov.b64 	%rd321, 0;
	@%p5 bra 	$L__BB68_30;
	add.s32 	%r197, %r10, -4;
	and.b32  	%r92, %r10, -8;
	neg.s32 	%r196, %r92;
	mov.b64 	%rd321, 0;
$L__BB68_4:
	.pragma "nounroll";
	add.s32 	%r17, %r197, 3;
	cvt.u64.u32 	%rd5, %r202;
	mul.wide.u32 	%rd157, %r17, 8;
	add.s64 	%rd158, %rd2, %rd157;
	ld.global.u64 	%rd6, [%rd158];
	and.b64  	%rd159, %rd6, -4294967296;
	setp.ne.s64 	%p6, %rd159, 0;
	@%p6 bra 	$L__BB68_6;
	cvt.u32.u64 	%r93, %rd6;
	cvt.u32.u64 	%r94, %rd5;
	div.u32 	%r95, %r94, %r93;
	mul.lo.s32 	%r96, %r95, %r93;
	sub.s32 	%r97, %r94, %r96;
	cvt.u64.u32 	%rd286, %r95;
	cvt.u64.u32 	%rd287, %r97;
	bra.uni 	$L__BB68_7;
$L__BB68_6:
	div.s64 	%rd286, %rd5, %rd6;
	mul.lo.s64 	%rd160, %rd286, %rd6;
	sub.s64 	%rd287, %rd5, %rd160;
$L__BB68_7:
	add.s64 	%rd162, %rd1, %rd157;
	ld.global.u64 	%rd163, [%rd162];
	mad.lo.s64 	%rd13, %rd163, %rd287, %rd321;
	add.s32 	%r18, %r197, 2;
	and.b64  	%rd14, %rd286, 4294967295;
	mul.wide.u32 	%rd164, %r18, 8;
	add.s64 	%rd165, %rd2, %rd164;
	ld.global.u64 	%rd15, [%rd165];
	and.b64  	%rd166, %rd15, -4294967296;
	setp.ne.s64 	%p7, %rd166, 0;
	@%p7 bra 	$L__BB68_9;
	cvt.u32.u64 	%r98, %rd15;
	cvt.u32.u64 	%r99, %rd14;
	div.u32 	%r100, %r99, %r98;
	mul.lo.s32 	%r101, %r100, %r98;
	sub.s32 	%r102, %r99, %r101;
	cvt.u64.u32 	%rd288, %r100;
	cvt.u64.u32 	%rd289, %r102;
	bra.uni 	$L__BB68_10;
$L__BB68_9:
	div.s64 	%rd288, %rd14, %rd15;
	mul.lo.s64 	%rd167, %rd288, %rd15;
	sub.s64 	%rd289, %rd14, %rd167;
$L__BB68_10:
	add.s64 	%rd169, %rd1, %rd164;
	ld.global.u64 	%rd170, [%rd169];
	mad.lo.s64 	%rd22, %rd170, %rd289, %rd13;
	add.s32 	%r19, %r197, 1;
	and.b64  	%rd23, %rd288, 4294967295;
	mul.wide.u32 	%rd171, %r19, 8;
	add.s64 	%rd172, %rd2, %rd171;
	ld.global.u64 	%rd24, [%rd172];
	and.b64  	%rd173, %rd24, -4294967296;
	setp.ne.s64 	%p8, %rd173, 0;
	@%p8 bra 	$L__BB68_12;
	cvt.u32.u64 	%r103, %rd24;
	cvt.u32.u64 	%r104, %rd23;
	div.u32 	%r105, %r104, %r103;
	mul.lo.s32 	%r106, %r105, %r103;
	sub.s32 	%r107, %r104, %r106;
	cvt.u64.u32 	%rd290, %r105;
	cvt.u64.u32 	%rd291, %r107;
	bra.uni 	$L__BB68_13;
$L__BB68_12:
	div.s64 	%rd290, %rd23, %rd24;
	mul.lo.s64 	%rd174, %rd290, %rd24;
	sub.s64 	%rd291, %rd23, %rd174;
$L__BB68_13:
	add.s64 	%rd176, %rd1, %rd171;
	ld.global.u64 	%rd177, [%rd176];
	mad.lo.s64 	%rd31, %rd177, %rd291, %rd22;
	add.s32 	%r20, %r197, -4;
	and.b64  	%rd32, %rd290, 4294967295;
	mul.wide.u32 	%rd178, %r197, 8;
	add.s64 	%rd179, %rd2, %rd178;
	ld.global.u64 	%rd33, [%rd179];
	and.b64  	%rd180, %rd33, -4294967296;
	setp.ne.s64 	%p9, %rd180, 0;
	@%p9 bra 	$L__BB68_15;
	cvt.u32.u64 	%r108, %rd33;
	cvt.u32.u64 	%r109, %rd32;
	div.u32 	%r110, %r109, %r108;
	mul.lo.s32 	%r111, %r110, %r108;
	sub.s32 	%r112, %r109, %r111;
	cvt.u64.u32 	%rd292, %r110;
	cvt.u64.u32 	%rd293, %r112;
	bra.uni 	$L__BB68_16;
$L__BB68_15:
	div.s64 	%rd292, %rd32, %rd33;
	mul.lo.s64 	%rd181, %rd292, %rd33;
	sub.s64 	%rd293, %rd32, %rd181;
$L__BB68_16:
	add.s64 	%rd183, %rd1, %rd178;
	ld.global.u64 	%rd184, [%rd183];
	mad.lo.s64 	%rd40, %rd184, %rd293, %rd31;
	add.s32 	%r21, %r197, -1;
	and.b64  	%rd41, %rd292, 4294967295;
	mul.wide.u32 	%rd185, %r21, 8;
	add.s64 	%rd186, %rd2, %rd185;
	ld.global.u64 	%rd42, [%rd186];
	and.b64  	%rd187, %rd42, -4294967296;
	setp.ne.s64 	%p10, %rd187, 0;
	@%p10 bra 	$L__BB68_18;
	cvt.u32.u64 	%r113, %rd42;
	cvt.u32.u64 	%r114, %rd41;
	div.u32 	%r115, %r114, %r113;
	mul.lo.s32 	%r116, %r115, %r113;
	sub.s32 	%r117, %r114, %r116;
	cvt.u64.u32 	%rd294, %r115;
	cvt.u64.u32 	%rd295, %r117;
	bra.uni 	$L__BB68_19;
$L__BB68_18:
	div.s64 	%rd294, %rd41, %rd42;
	mul.lo.s64 	%rd188, %rd294, %rd42;
	sub.s64 	%rd295, %rd41, %rd188;
$L__BB68_19:
	add.s64 	%rd190, %rd1, %rd185;
	ld.global.u64 	%rd191, [%rd190];
	mad.lo.s64 	%rd49, %rd191, %rd295, %rd40;
	add.s32 	%r22, %r197, -2;
	and.b64  	%rd50, %rd294, 4294967295;
	mul.wide.u32 	%rd192, %r22, 8;
	add.s64 	%rd193, %rd2, %rd192;
	ld.global.u64 	%rd51, [%rd193];
	and.b64  	%rd194, %rd51, -4294967296;
	setp.ne.s64 	%p11, %rd194, 0;
	@%p11 bra 	$L__BB68_21;
	cvt.u32.u64 	%r118, %rd51;
	cvt.u32.u64 	%r119, %rd50;
	div.u32 	%r120, %r119, %r118;
	mul.lo.s32 	%r121, %r120, %r118;
	sub.s32 	%r122, %r119, %r121;
	cvt.u64.u32 	%rd296, %r120;
	cvt.u64.u32 	%rd297, %r122;
	bra.uni 	$L__BB68_22;
$L__BB68_21:
	div.s64 	%rd296, %rd50, %rd51;
	mul.lo.s64 	%rd195, %rd296, %rd51;
	sub.s64 	%rd297, %rd50, %rd195;
$L__BB68_22:
	add.s64 	%rd197, %rd1, %rd192;
	ld.global.u64 	%rd198, [%rd197];
	mad.lo.s64 	%rd58, %rd198, %rd297, %rd49;
	add.s32 	%r23, %r197, -3;
	and.b64  	%rd59, %rd296, 4294967295;
	mul.wide.u32 	%rd199, %r23, 8;
	add.s64 	%rd200, %rd2, %rd199;
	ld.global.u64 	%rd60, [%rd200];
	and.b64  	%rd201, %rd60, -4294967296;
	setp.ne.s64 	%p12, %rd201, 0;
	@%p12 bra 	$L__BB68_24;
	cvt.u32.u64 	%r123, %rd60;
	cvt.u32.u64 	%r124, %rd59;
	div.u32 	%r125, %r124, %r123;
	mul.lo.s32 	%r126, %r125, %r123;
	sub.s32 	%r127, %r124, %r126;
	cvt.u64.u32 	%rd298, %r125;
	cvt.u64.u32 	%rd299, %r127;
	bra.uni 	$L__BB68_25;
$L__BB68_24:
	div.s64 	%rd298, %rd59, %rd60;
	mul.lo.s64 	%rd202, %rd298, %rd60;
	sub.s64 	%rd299, %rd59, %rd202;
$L__BB68_25:
	add.s64 	%rd204, %rd1, %rd199;
	ld.global.u64 	%rd205, [%rd204];
	mad.lo.s64 	%rd67, %rd205, %rd299, %rd58;
	and.b64  	%rd68, %rd298, 4294967295;
	mul.wide.u32 	%rd206, %r20, 8;
	add.s64 	%rd207, %rd2, %rd206;
	ld.global.u64 	%rd69, [%rd207];
	and.b64  	%rd208, %rd69, -4294967296;
	setp.ne.s64 	%p13, %rd208, 0;
	@%p13 bra 	$L__BB68_27;
	cvt.u32.u64 	%r128, %rd69;
	cvt.u32.u64 	%r129, %rd68;
	div.u32 	%r130, %r129, %r128;
	mul.lo.s32 	%r131, %r130, %r128;
	sub.s32 	%r132, %r129, %r131;
	cvt.u64.u32 	%rd300, %r130;
	cvt.u64.u32 	%rd301, %r132;
	bra.uni 	$L__BB68_28;
$L__BB68_27:
	div.s64 	%rd300, %rd68, %rd69;
	mul.lo.s64 	%rd209, %rd300, %rd69;
	sub.s64 	%rd301, %rd68, %rd209;
$L__BB68_28:
	add.s64 	%rd211, %rd1, %rd206;
	ld.global.u64 	%rd212, [%rd211];
	mad.lo.s64 	%rd321, %rd212, %rd301, %rd67;
	cvt.u32.u64 	%r202, %rd300;
	add.s32 	%r197, %r197, -8;
	add.s32 	%r196, %r196, 8;
	setp.ne.s32 	%p14, %r196, 0;
	@%p14 bra 	$L__BB68_4;
	add.s32 	%r201, %r197, 3;
$L__BB68_30:
	and.b32  	%r30, %r10, 7;
	setp.eq.s32 	%p15, %r30, 0;
	@%p15 bra 	$L__BB68_59;
	setp.lt.u32 	%p16, %r30, 4;
	@%p16 bra 	$L__BB68_45;
	mul.wide.u32 	%rd214, %r201, 8;
	add.s64 	%rd215, %rd2, %rd214;
	ld.global.u64 	%rd79, [%rd215];
	and.b64  	%rd216, %rd79, -4294967296;
	setp.ne.s64 	%p17, %rd216, 0;
	@%p17 bra 	$L__BB68_34;
	cvt.u32.u64 	%r133, %rd79;
	div.u32 	%r134, %r202, %r133;
	mul.lo.s32 	%r135, %r134, %r133;
	sub.s32 	%r136, %r202, %r135;
	cvt.u64.u32 	%rd304, %r134;
	cvt.u64.u32 	%rd305, %r136;
	bra.uni 	$L__BB68_35;
$L__BB68_34:
	cvt.u64.u32 	%rd217, %r202;
	div.s64 	%rd304, %rd217, %rd79;
	mul.lo.s64 	%rd218, %rd304, %rd79;
	sub.s64 	%rd305, %rd217, %rd218;
$L__BB68_35:
	add.s64 	%rd220, %rd1, %rd214;
	ld.global.u64 	%rd221, [%rd220];
	mad.lo.s64 	%rd86, %rd221, %rd305, %rd321;
	add.s32 	%r31, %r201, -1;
	and.b64  	%rd87, %rd304, 4294967295;
	mul.wide.u32 	%rd222, %r31, 8;
	add.s64 	%rd223, %rd2, %rd222;
	ld.global.u64 	%rd88, [%rd223];
	and.b64  	%rd224, %rd88, -4294967296;
	setp.ne.s64 	%p18, %rd224, 0;
	@%p18 bra 	$L__BB68_37;
	cvt.u32.u64 	%r137, %rd88;
	cvt.u32.u64 	%r138, %rd87;
	div.u32 	%r139, %r138, %r137;
	mul.lo.s32 	%r140, %r139, %r137;
	sub.s32 	%r141, %r138, %r140;
	cvt.u64.u32 	%rd306, %r139;
	cvt.u64.u32 	%rd307, %r141;
	bra.uni 	$L__BB68_38;
$L__BB68_37:
	div.s64 	%rd306, %rd87, %rd88;
	mul.lo.s64 	%rd225, %rd306, %rd88;
	sub.s64 	%rd307, %rd87, %rd225;
$L__BB68_38:
	add.s64 	%rd227, %rd1, %rd222;
	ld.global.u64 	%rd228, [%rd227];
	mad.lo.s64 	%rd95, %rd228, %rd307, %rd86;
	add.s32 	%r32, %r201, -2;
	and.b64  	%rd96, %rd306, 4294967295;
	mul.wide.u32 	%rd229, %r32, 8;
	add.s64 	%rd230, %rd2, %rd229;
	ld.global.u64 	%rd97, [%rd230];
	and.b64  	%rd231, %rd97, -4294967296;
	setp.ne.s64 	%p19, %rd231, 0;
	@%p19 bra 	$L__BB68_40;
	cvt.u32.u64 	%r142, %rd97;
	cvt.u32.u64 	%r143, %rd96;
	div.u32 	%r144, %r143, %r142;
	mul.lo.s32 	%r145, %r144, %r142;
	sub.s32 	%r146, %r143, %r145;
	cvt.u64.u32 	%rd308, %r144;
	cvt.u64.u32 	%rd309, %r146;
	bra.uni 	$L__BB68_41;
$L__BB68_40:
	div.s64 	%rd308, %rd96, %rd97;
	mul.lo.s64 	%rd232, %rd308, %rd97;
	sub.s64 	%rd309, %rd96, %rd232;
$L__BB68_41:
	add.s64 	%rd234, %rd1, %rd229;
	ld.global.u64 	%rd235, [%rd234];
	mad.lo.s64 	%rd104, %rd235, %rd309, %rd95;
	add.s32 	%r33, %r201, -3;
	and.b64  	%rd105, %rd308, 4294967295;
	mul.wide.u32 	%rd236, %r33, 8;
	add.s64 	%rd237, %rd2, %rd236;
	ld.global.u64 	%rd106, [%rd237];
	and.b64  	%rd238, %rd106, -4294967296;
	setp.ne.s64 	%p20, %rd238, 0;
	@%p20 bra 	$L__BB68_43;
	cvt.u32.u64 	%r147, %rd106;
	cvt.u32.u64 	%r148, %rd105;
	div.u32 	%r149, %r148, %r147;
	mul.lo.s32 	%r150, %r149, %r147;
	sub.s32 	%r151, %r148, %r150;
	cvt.u64.u32 	%rd310, %r149;
	cvt.u64.u32 	%rd311, %r151;
	bra.uni 	$L__BB68_44;
$L__BB68_43:
	div.s64 	%rd310, %rd105, %rd106;
	mul.lo.s64 	%rd239, %rd310, %rd106;
	sub.s64 	%rd311, %rd105, %rd239;
$L__BB68_44:
	add.s64 	%rd241, %rd1, %rd236;
	ld.global.u64 	%rd242, [%rd241];
	mad.lo.s64 	%rd321, %rd242, %rd311, %rd104;
	cvt.u32.u64 	%r202, %rd310;
	add.s32 	%r201, %r201, -4;
$L__BB68_45:
	and.b32  	%r38, %r10, 3;
	setp.eq.s32 	%p21, %r38, 0;
	@%p21 bra 	$L__BB68_59;
	setp.eq.s32 	%p22, %r38, 1;
	@%p22 bra 	$L__BB68_54;
	mul.wide.u32 	%rd244, %r201, 8;
	add.s64 	%rd245, %rd2, %rd244;
	ld.global.u64 	%rd116, [%rd245];
	and.b64  	%rd246, %rd116, -4294967296;
	setp.ne.s64 	%p23, %rd246, 0;
	@%p23 bra 	$L__BB68_49;
	cvt.u32.u64 	%r152, %rd116;
	div.u32 	%r153, %r202, %r152;
	mul.lo.s32 	%r154, %r153, %r152;
	sub.s32 	%r155, %r202, %r154;
	cvt.u64.u32 	%rd314, %r153;
	cvt.u64.u32 	%rd315, %r155;
	bra.uni 	$L__BB68_50;
$L__BB68_49:
	cvt.u64.u32 	%rd247, %r202;
	div.s64 	%rd314, %rd247, %rd116;
	mul.lo.s64 	%rd248, %rd314, %rd116;
	sub.s64 	%rd315, %rd247, %rd248;
$L__BB68_50:
	add.s64 	%rd250, %rd1, %rd244;
	ld.global.u64 	%rd251, [%rd250];
	mad.lo.s64 	%rd123, %rd251, %rd315, %rd321;
	add.s32 	%r39, %r201, -1;
	and.b64  	%rd124, %rd314, 4294967295;
	mul.wide.u32 	%rd252, %r39, 8;
	add.s64 	%rd253, %rd2, %rd252;
	ld.global.u64 	%rd125, [%rd253];
	and.b64  	%rd254, %rd125, -4294967296;
	setp.ne.s64 	%p24, %rd254, 0;
	@%p24 bra 	$L__BB68_52;
	cvt.u32.u64 	%r156, %rd125;
	cvt.u32.u64 	%r157, %rd124;
	div.u32 	%r158, %r157, %r156;
	mul.lo.s32 	%r159, %r158, %r156;
	sub.s32 	%r160, %r157, %r159;
	cvt.u64.u32 	%rd316, %r158;
	cvt.u64.u32 	%rd317, %r160;
	bra.uni 	$L__BB68_53;
$L__BB68_52:
	div.s64 	%rd316, %rd124, %rd125;
	mul.lo.s64 	%rd255, %rd316, %rd125;
	sub.s64 	%rd317, %rd124, %rd255;
$L__BB68_53:
	add.s64 	%rd257, %rd1, %rd252;
	ld.global.u64 	%rd258, [%rd257];
	mad.lo.s64 	%rd321, %rd258, %rd317, %rd123;
	cvt.u32.u64 	%r202, %rd316;
	add.s32 	%r201, %r201, -2;
$L__BB68_54:
	and.b32  	%r161, %r10, 1;
	setp.eq.b32 	%p25, %r161, 1;
	not.pred 	%p26, %p25;
	@%p26 bra 	$L__BB68_59;
	cvt.u64.u32 	%rd135, %r202;
	mul.wide.u32 	%rd259, %r201, 8;
	add.s64 	%rd260, %rd2, %rd259;
	ld.global.u64 	%rd136, [%rd260];
	and.b64  	%rd261, %rd136, -4294967296;
	setp.ne.s64 	%p27, %rd261, 0;
	@%p27 bra 	$L__BB68_57;
	cvt.u32.u64 	%r162, %rd136;
	cvt.u32.u64 	%r163, %rd135;
	rem.u32 	%r164, %r163, %r162;
	cvt.u64.u32 	%rd320, %r164;
	bra.uni 	$L__BB68_58;
$L__BB68_57:
	rem.s64 	%rd320, %rd135, %rd136;
$L__BB68_58:
	add.s64 	%rd263, %rd1, %rd259;
	ld.global.u64 	%rd264, [%rd263];
	mad.lo.s64 	%rd321, %rd264, %rd320, %rd321;
$L__BB68_59:
	ld.param.u64 	%rd284, [contiguous_reduce4_f32_param_2];
	cvta.to.global.u64 	%rd265, %rd284;
	shl.b64 	%rd266, %rd321, 2;
	add.s64 	%rd267, %rd265, %rd266;
	ld.global.f32 	%f13, [%rd267];
	st.shared.f32 	[%r8], %f13;
	bar.sync 	0;
	setp.ne.s32 	%p28, %r4, 0;
	@%p28 bra 	$L__BB68_79;
	setp.lt.u32 	%p29, %r2, 2;
	shl.b32 	%r165, %r5, 2;
	add.s32 	%r44, %r206, %r165;
	shl.b32 	%r167, %r5, 3;
	add.s32 	%r45, %r3, %r167;
	@%p29 bra 	$L__BB68_78;
	add.s32 	%r46, %r2, -1;
	add.s32 	%r169, %r2, -2;
	and.b32  	%r47, %r46, 3;
	setp.lt.u32 	%p30, %r169, 3;
	mov.b32 	%r209, 1;
	@%p30 bra 	$L__BB68_73;
	and.b32  	%r172, %r46, -4;
	neg.s32 	%r208, %r172;
	shl.b32 	%r173, %r2, 2;
	add.s32 	%r174, %r173, 8;
	mad.lo.s32 	%r49, %r1, %r174, %r167;
	shl.b32 	%r50, %r1, 5;
	shl.b32 	%r51, %r1, 2;
	shl.b32 	%r52, %r1, 4;
	shl.b32 	%r53, %r1, 3;
	mul.lo.s32 	%r54, %r1, 12;
	add.s32 	%r176, %r173, 16;
	mad.lo.s32 	%r55, %r1, %r176, %r167;
	add.s32 	%r177, %r173, 24;
	mad.lo.s32 	%r56, %r1, %r177, %r167;
	add.s32 	%r178, %r173, 32;
	mad.lo.s32 	%r57, %r1, %r178, %r167;
	mov.b32 	%r207, 0;
	mov.u32 	%r205, %r44;
$L__BB68_63:
	ld.shared.f32 	%f22, [%r44];
	add.s32 	%r179, %r205, %r51;
	ld.shared.f32 	%f2, [%r179];
	max.f32 	%f14, %f22, %f2;
	setp.neu.f32 	%p31, %f14, %f2;
	@%p31 bra 	$L__BB68_65;
	st.shared.f32 	[%r44], %f2;
	add.s32 	%r180, %r206, %r49;
	ld.shared.u64 	%rd268, [%r180];
	st.shared.u64 	[%r45], %rd268;
	ld.shared.f32 	%f22, [%r44];
$L__BB68_65:
	add.s32 	%r181, %r205, %r53;
	ld.shared.f32 	%f5, [%r181];
	max.f32 	%f15, %f22, %f5;
	setp.neu.f32 	%p32, %f15, %f5;
	@%p32 bra 	$L__BB68_67;
	st.shared.f32 	[%r44], %f5;
	add.s32 	%r182, %r206, %r55;
	ld.shared.u64 	%rd269, [%r182];
	st.shared.u64 	[%r45], %rd269;
	ld.shared.f32 	%f22, [%r44];
$L__BB68_67:
	add.s32 	%r183, %r205, %r54;
	ld.shared.f32 	%f8, [%r183];
	max.f32 	%f16, %f22, %f8;
	setp.neu.f32 	%p33, %f16, %f8;
	@%p33 bra 	$L__BB68_69;
	st.shared.f32 	[%r44], %f8;
	add.s32 	%r184, %r206, %r56;
	ld.shared.u64 	%rd270, [%r184];
	st.shared.u64 	[%r45], %rd270;
	ld.shared.f32 	%f22, [%r44];
$L__BB68_69:
	add.s32 	%r205, %r205, %r52;
	ld.shared.f32 	%f11, [%r205];
	max.f32 	%f17, %f22, %f11;
	setp.neu.f32 	%p34, %f17, %f11;
	@%p34 bra 	$L__BB68_71;
	st.shared.f32 	[%r44], %f11;
	add.s32 	%r185, %r206, %r57;
	ld.shared.u64 	%rd271, [%r185];
	st.shared.u64 	[%r45], %rd271;
$L__BB68_71:
	add.s32 	%r208, %r208, 4;
	add.s32 	%r207, %r207, 4;
	add.s32 	%r206, %r206, %r50;
	setp.ne.s32 	%p35, %r208, 0;
	@%p35 bra 	$L__BB68_63;
	add.s32 	%r209, %r207, 1;
$L__BB68_73:
	setp.eq.s32 	%p36, %r47, 0;
	@%p36 bra 	$L__BB68_78;
	shl.b32 	%r186, %r209, 3;
	shl.b32 	%r187, %r2, 2;
	add.s32 	%r188, %r186, %r187;
	mad.lo.s32 	%r190, %r1, %r188, %r167;
	mov.u32 	%r191, sdata_f32;
	add.s32 	%r212, %r191, %r190;
	shl.b32 	%r69, %r1, 3;
	mul.lo.s32 	%r192, %r1, %r209;
	shl.b32 	%r193, %r192, 2;
	add.s32 	%r195, %r193, %r165;
	add.s32 	%r211, %r191, %r195;
	shl.b32 	%r71, %r1, 2;
	neg.s32 	%r210, %r47;
$L__BB68_75:
	.pragma "nounroll";
	ld.shared.f32 	%f18, [%r44];
	ld.shared.f32 	%f12, [%r211];
	max.f32 	%f19, %f18, %f12;
	setp.neu.f32 	%p37, %f19, %f12;
	@%p37 bra 	$L__BB68_77;
	st.shared.f32 	[%r44], %f12;
	ld.shared.u64 	%rd272, [%r212];
	st.shared.u64 	[%r45], %rd272;
$L__BB68_77:
	add.s32 	%r212, %r212, %r69;
	add.s32 	%r211, %r211, %r71;
	add.s32 	%r210, %r210, 1;
	setp.ne.s32 	%p38, %r210, 0;
	@%p38 bra 	$L__BB68_75;
$L__BB68_78:
	ld.param.u64 	%rd283, [contiguous_reduce4_f32_param_1];
	ld.param.u64 	%rd282, [contiguous_reduce4_f32_param_0];
	ld.shared.u64 	%rd273, [%r45];
	cvt.u64.u32 	%rd274, %r6;
	mad.lo.s64 	%rd275, %rd146, %rd274, %rd3;
	cvta.to.global.u64 	%rd276, %rd283;
	shl.b64 	%rd277, %rd275, 3;
	add.s64 	%rd278, %rd276, %rd277;
	st.global.u64 	[%rd278], %rd273;
	ld.shared.f32 	%f20, [%r44];
	cvta.to.global.u64 	%rd279, %rd282;
	shl.b64 	%rd280, %rd275, 2;
	add.s64 	%rd281, %rd279, %rd280;
	st.global.f32 	[%rd281], %f20;
$L__BB68_79:
	ret;

}
	// .globl	contiguous_reduce44_f32
.visible .entry contiguous_reduce44_f32(
	.param .u64 .ptr .align 1 contiguous_reduce44_f32_param_0,
	.param .u64 .ptr .align 1 contiguous_reduce44_f32_param_1,
	.param .u64 .ptr .align 1 contiguous_reduce44_f32_param_2,
	.param .u64 .ptr .align 1 contiguous_reduce44_f32_param_3,
	.param .u64 contiguous_reduce44_f32_param_4,
	.param .u64 contiguous_reduce44_f32_param_5,
	.param .u64 contiguous_reduce44_f32_param_6
)
{
	.reg .pred 	%p<15>;
	.reg .b32 	%r<98>;
	.reg .b32 	%f<24>;
	.reg .b64 	%rd<31>;

	ld.param.u64 	%rd2, [contiguous_reduce44_f32_param_0];
	ld.param.u64 	%rd3, [contiguous_reduce44_f32_param_1];
	ld.param.u64 	%rd4, [contiguous_reduce44_f32_param_2];
	ld.param.u64 	%rd5, [contiguous_reduce44_f32_param_3];
	ld.param.u64 	%rd6, [contiguous_reduce44_f32_param_5];
	ld.param.u64 	%rd7, [contiguous_reduce44_f32_param_6];
	mov.u32 	%r1, %ntid.x;
	mov.u32 	%r2, %ntid.y;
	mov.u32 	%r3, %tid.y;
	mov.u32 	%r4, %tid.x;
	mad.lo.s32 	%r5, %r3, %r1, %r4;
	mov.u32 	%r45, %ctaid.x;
	mad.lo.s32 	%r46, %r45, %r1, %r4;
	mov.u32 	%r6, %ctaid.y;
	mad.lo.s32 	%r47, %r6, %r2, %r3;
	shl.b32 	%r48, %r5, 2;
	mov.u32 	%r91, sdata_f32;
	add.s32 	%r8, %r91, %r48;
	mov.b32 	%r50, -8388608;
	st.shared.u32 	[%r8], %r50;
	cvt.u64.u32 	%rd1, %r46;
	setp.le.u64 	%p1, %rd6, %rd1;
	cvt.u64.u32 	%rd9, %r47;
	setp.le.u64 	%p2, %rd7, %rd9;
	or.pred  	%p3, %p1, %p2;
	@%p3 bra 	$L__BB69_21;
	mul.lo.s32 	%r51, %r1, %r2;
	shl.b32 	%r52, %r51, 2;
	add.s32 	%r9, %r91, %r52;
	cvt.u32.u64 	%r54, %rd1;
	cvta.to.global.u64 	%rd10, %rd4;
	cvta.to.global.u64 	%rd11, %rd5;
	cvt.u32.u64 	%r55, %rd6;
	mad.lo.s32 	%r56, %r47, %r55, %r54;
	mul.wide.u32 	%rd12, %r56, 4;
	add.s64 	%rd13, %rd10, %rd12;
	ld.global.f32 	%f13, [%rd13];
	st.shared.f32 	[%r8], %f13;
	mul.wide.u32 	%rd14, %r56, 8;
	add.s64 	%rd15, %rd11, %rd14;
	ld.global.u64 	%rd16, [%rd15];
	shl.b32 	%r57, %r5, 3;
	add.s32 	%r58, %r9, %r57;
	st.shared.u64 	[%r58], %rd16;
	bar.sync 	0;
	setp.ne.s32 	%p4, %r3, 0;
	@%p4 bra 	$L__BB69_21;
	setp.lt.u32 	%p5, %r2, 2;
	shl.b32 	%r59, %r4, 2;
	add.s32 	%r10, %r91, %r59;
	shl.b32 	%r61, %r4, 3;
	add.s32 	%r11, %r9, %r61;
	@%p5 bra 	$L__BB69_20;
	add.s32 	%r12, %r2, -1;
	add.s32 	%r63, %r2, -2;
	and.b32  	%r13, %r12, 3;
	setp.lt.u32 	%p6, %r63, 3;
	mov.b32 	%r94, 1;
	@%p6 bra 	$L__BB69_15;
	and.b32  	%r66, %r12, -4;
	neg.s32 	%r93, %r66;
	shl.b32 	%r67, %r2, 2;
	add.s32 	%r68, %r67, 8;
	mad.lo.s32 	%r15, %r1, %r68, %r61;
	shl.b32 	%r16, %r1, 5;
	shl.b32 	%r17, %r1, 2;
	shl.b32 	%r18, %r1, 4;
	shl.b32 	%r19, %r1, 3;
	mul.lo.s32 	%r20, %r1, 12;
	add.s32 	%r70, %r67, 16;
	mad.lo.s32 	%r21, %r1, %r70, %r61;
	add.s32 	%r71, %r67, 24;
	mad.lo.s32 	%r22, %r1, %r71, %r61;
	add.s32 	%r72, %r67, 32;
	mad.lo.s32 	%r23, %r1, %r72, %r61;
	mov.b32 	%r92, 0;
	mov.u32 	%r90, %r10;
$L__BB69_5:
	ld.shared.f32 	%f22, [%r10];
	add.s32 	%r73, %r90, %r17;
	ld.shared.f32 	%f2, [%r73];
	max.f32 	%f14, %f22, %f2;
	setp.neu.f32 	%p7, %f14, %f2;
	@%p7 bra 	$L__BB69_7;
	st.shared.f32 	[%r10], %f2;
	add.s32 	%r74, %r91, %r15;
	ld.shared.u64 	%rd17, [%r74];
	st.shared.u64 	[%r11], %rd17;
	ld.shared.f32 	%f22, [%r10];
$L__BB69_7:
	add.s32 	%r75, %r90, %r19;
	ld.shared.f32 	%f5, [%r75];
	max.f32 	%f15, %f22, %f5;
	setp.neu.f32 	%p8, %f15, %f5;
	@%p8 bra 	$L__BB69_9;
	st.shared.f32 	[%r10], %f5;
	add.s32 	%r76, %r91, %r21;
	ld.shared.u64 	%rd18, [%r76];
	st.shared.u64 	[%r11], %rd18;
	ld.shared.f32 	%f22, [%r10];
$L__BB69_9:
	add.s32 	%r77, %r90, %r20;
	ld.shared.f32 	%f8, [%r77];
	max.f32 	%f16, %f22, %f8;
	setp.neu.f32 	%p9, %f16, %f8;
	@%p9 bra 	$L__BB69_11;
	st.shared.f32 	[%r10], %f8;
	add.s32 	%r78, %r91, %r22;
	ld.shared.u64 	%rd19, [%r78];
	st.shared.u64 	[%r11], %rd19;
	ld.shared.f32 	%f22, [%r10];
$L__BB69_11:
	add.s32 	%r90, %r90, %r18;
	ld.shared.f32 	%f11, [%r90];
	max.f32 	%f17, %f22, %f11;
	setp.neu.f32 	%p10, %f17, %f11;
	@%p10 bra 	$L__BB69_13;
	st.shared.f32 	[%r10], %f11;
	add.s32 	%r79, %r91, %r23;
	ld.shared.u64 	%rd20, [%r79];
	st.shared.u64 	[%r11], %rd20;
$L__BB69_13:
	add.s32 	%r93, %r93, 4;
	add.s32 	%r92, %r92, 4;
	add.s32 	%r91, %r91, %r16;
	setp.ne.s32 	%p11, %r93, 0;
	@%p11 bra 	$L__BB69_5;
	add.s32 	%r94, %r92, 1;
$L__BB69_15:
	setp.eq.s32 	%p12, %r13, 0;
	@%p12 bra 	$L__BB69_20;
	shl.b32 	%r80, %r94, 3;
	shl.b32 	%r81, %r2, 2;
	add.s32 	%r82, %r80, %r81;
	mad.lo.s32 	%r84, %r1, %r82, %r61;
	mov.u32 	%r85, sdata_f32;
	add.s32 	%r97, %r85, %r84;
	shl.b32 	%r35, %r1, 3;
	mul.lo.s32 	%r86, %r1, %r94;
	shl.b32 	%r87, %r86, 2;
	shl.b32 	%r88, %r4, 2;
	add.s32 	%r89, %r87, %r88;
	add.s32 	%r96, %r85, %r89;
	shl.b32 	%r37, %r1, 2;
	neg.s32 	%r95, %r13;
$L__BB69_17:
	.pragma "nounroll";
	ld.shared.f32 	%f18, [%r10];
	ld.shared.f32 	%f12, [%r96];
	max.f32 	%f19, %f18, %f12;
	setp.neu.f32 	%p13, %f19, %f12;
	@%p13 bra 	$L__BB69_19;
	st.shared.f32 	[%r10], %f12;
	ld.shared.u64 	%rd21, [%r97];
	st.shared.u64 	[%r11], %rd21;
$L__BB69_19:
	add.s32 	%r97, %r97, %r35;
	add.s32 	%r96, %r96, %r37;
	add.s32 	%r95, %r95, 1;
	setp.ne.s32 	%p14, %r95, 0;
	@%p14 bra 	$L__BB69_17;
$L__BB69_20:
	ld.shared.u64 	%rd22, [%r11];
	cvt.u64.u32 	%rd23, %r6;
	mad.lo.s64 	%rd24, %rd6, %rd23, %rd1;
	cvta.to.global.u64 	%rd25, %rd3;
	shl.b64 	%rd26, %rd24, 3;
	add.s64 	%rd27, %rd25, %rd26;
	st.global.u64 	[%rd27], %rd22;
	ld.shared.f32 	%f20, [%r10];
	cvta.to.global.u64 	%rd28, %rd2;
	shl.b64 	%rd29, %rd24, 2;
	add.s64 	%rd30, %rd28, %rd29;
	st.global.f32 	[%rd30], %f20;
$L__BB69_21:
	ret;

}
	// .globl	contiguous_reduce_f64
.visible .entry contiguous_reduce_f64(
	.param .u64 .ptr .align 1 contiguous_reduce_f64_param_0,
	.param .u64 .ptr .align 1 contiguous_reduce_f64_param_1,
	.param .u64 .ptr .align 1 contiguous_reduce_f64_param_2,
	.param .u64 contiguous_reduce_f64_param_3
)
{
	.reg .pred 	%p<16>;
	.reg .b32 	%r<20>;
	.reg .b64 	%rd<28>;
	.reg .b64 	%fd<39>;

	ld.param.u64 	%rd4, [contiguous_reduce_f64_param_0];
	ld.param.u64 	%rd5, [contiguous_reduce_f64_param_1];
	ld.param.u64 	%rd7, [contiguous_reduce_f64_param_2];
	ld.param.u64 	%rd6, [contiguous_reduce_f64_param_3];
	cvta.to.global.u64 	%rd1, %rd7;
	mov.u32 	%r19, %ntid.x;
	shl.b32 	%r10, %r19, 3;
	mov.u32 	%r11, sdata_f64;
	add.s32 	%r2, %r11, %r10;
	mov.u32 	%r3, %tid.x;
	mov.u32 	%r4, %ctaid.x;
	mul.lo.s32 	%r12, %r4, %r19;
	shl.b32 	%r13, %r12, 1;
	add.s32 	%r14, %r13, %r3;
	cvt.u64.u32 	%rd2, %r14;
	shl.b32 	%r15, %r3, 3;
	add.s32 	%r5, %r2, %r15;
	st.shared.u64 	[%r5], %rd2;
	add.s32 	%r6, %r11, %r15;
	mov.b64 	%rd8, -4503599627370496;
	st.shared.u64 	[%r6], %rd8;
	add.s32 	%r16, %r14, %r19;
	cvt.u64.u32 	%rd3, %r16;
	setp.le.u64 	%p1, %rd6, %rd3;
	@%p1 bra 	$L__BB70_4;
	shl.b64 	%rd11, %rd2, 3;
	add.s64 	%rd12, %rd1, %rd11;
	ld.global.f64 	%fd1, [%rd12];
	shl.b64 	%rd13, %rd3, 3;
	add.s64 	%rd14, %rd1, %rd13;
	ld.global.f64 	%fd2, [%rd14];
	max.f64 	%fd5, %fd1, %fd2;
	setp.neu.f64 	%p3, %fd5, %fd2;
	@%p3 bra 	$L__BB70_3;
	st.shared.f64 	[%r6], %fd2;
	st.shared.u64 	[%r5], %rd3;
	bra.uni 	$L__BB70_6;
$L__BB70_3:
	st.shared.f64 	[%r6], %fd1;
	bra.uni 	$L__BB70_6;
$L__BB70_4:
	setp.le.u64 	%p2, %rd6, %rd2;
	@%p2 bra 	$L__BB70_6;
	shl.b64 	%rd9, %rd2, 3;
	add.s64 	%rd10, %rd1, %rd9;
	ld.global.f64 	%fd4, [%rd10];
	st.shared.f64 	[%r6], %fd4;
$L__BB70_6:
	bar.sync 	0;
	setp.lt.u32 	%p4, %r19, 66;
	@%p4 bra 	$L__BB70_11;
$L__BB70_7:
	mov.u32 	%r7, %r19;
	shr.u32 	%r19, %r7, 1;
	setp.ge.u32 	%p5, %r3, %r19;
	@%p5 bra 	$L__BB70_10;
	ld.shared.f64 	%fd6, [%r6];
	shl.b32 	%r9, %r19, 3;
	add.s32 	%r17, %r6, %r9;
	ld.shared.f64 	%fd3, [%r17];
	max.f64 	%fd7, %fd6, %fd3;
	setp.neu.f64 	%p6, %fd7, %fd3;
	@%p6 bra 	$L__BB70_10;
	st.shared.f64 	[%r6], %fd3;
	add.s32 	%r18, %r5, %r9;
	ld.shared.u64 	%rd15, [%r18];
	st.shared.u64 	[%r5], %rd15;
$L__BB70_10:
	bar.sync 	0;
	setp.gt.u32 	%p7, %r7, 131;
	@%p7 bra 	$L__BB70_7;
$L__BB70_11:
	setp.gt.u32 	%p8, %r3, 31;
	@%p8 bra 	$L__BB70_26;
	ld.volatile.shared.f64 	%fd8, [%r6];
	ld.volatile.shared.f64 	%fd9, [%r6+256];
	max.f64 	%fd10, %fd8, %fd9;
	ld.volatile.shared.f64 	%fd11, [%r6+256];
	setp.neu.f64 	%p9, %fd10, %fd11;
	@%p9 bra 	$L__BB70_14;
	ld.volatile.shared.u64 	%rd16, [%r5+256];
	st.volatile.shared.u64 	[%r5], %rd16;
	ld.volatile.shared.f64 	%fd12, [%r6+256];
	st.volatile.shared.f64 	[%r6], %fd12;
$L__BB70_14:
	ld.volatile.shared.f64 	%fd13, [%r6];
	ld.volatile.shared.f64 	%fd14, [%r6+128];
	max.f64 	%fd15, %fd13, %fd14;
	ld.volatile.shared.f64 	%fd16, [%r6+128];
	setp.neu.f64 	%p10, %fd15, %fd16;
	@%p10 bra 	$L__BB70_16;
	ld.volatile.shared.u64 	%rd17, [%r5+128];
	st.volatile.shared.u64 	[%r5], %rd17;
	ld.volatile.shared.f64 	%fd17, [%r6+128];
	st.volatile.shared.f64 	[%r6], %fd17;
$L__BB70_16:
	ld.volatile.shared.f64 	%fd18, [%r6];
	ld.volatile.shared.f64 	%fd19, [%r6+64];
	max.f64 	%fd20, %fd18, %fd19;
	ld.volatile.shared.f64 	%fd21, [%r6+64];
	setp.neu.f64 	%p11, %fd20, %fd21;
	@%p11 bra 	$L__BB70_18;
	ld.volatile.shared.u64 	%rd18, [%r5+64];
	st.volatile.shared.u64 	[%r5], %rd18;
	ld.volatile.shared.f64 	%fd22, [%r6+64];
	st.volatile.shared.f64 	[%r6], %fd22;
$L__BB70_18:
	ld.volatile.shared.f64 	%fd23, [%r6];
	ld.volatile.shared.f64 	%fd24, [%r6+32];
	max.f64 	%fd25, %fd23, %fd24;
	ld.volatile.shared.f64 	%fd26, [%r6+32];
	setp.neu.f64 	%p12, %fd25, %fd26;
	@%p12 bra 	$L__BB70_20;
	ld.volatile.shared.u64 	%rd19, [%r5+32];
	st.volatile.shared.u64 	[%r5], %rd19;
	ld.volatile.shared.f64 	%fd27, [%r6+32];
	st.volatile.shared.f64 	[%r6], %fd27;
$L__BB70_20:
	ld.volatile.shared.f64 	%fd28, [%r6];
	ld.volatile.shared.f64 	%fd29, [%r6+16];
	max.f64 	%fd30, %fd28, %fd29;
	ld.volatile.shared.f64 	%fd31, [%r6+16];
	setp.neu.f64 	%p13, %fd30, %fd31;
	@%p13 bra 	$L__BB70_22;
	ld.volatile.shared.u64 	%rd20, [%r5+16];
	st.volatile.shared.u64 	[%r5], %rd20;
	ld.volatile.shared.f64 	%fd32, [%r6+16];
	st.volatile.shared.f64 	[%r6], %fd32;
$L__BB70_22:
	ld.volatile.shared.f64 	%fd33, [%r6];
	ld.volatile.shared.f64 	%fd34, [%r6+8];
	max.f64 	%fd35, %fd33, %fd34;
	ld.volatile.shared.f64 	%fd36, [%r6+8];
	setp.neu.f64 	%p14, %fd35, %fd36;
	@%p14 bra 	$L__BB70_24;
	ld.volatile.shared.u64 	%rd21, [%r5+8];
	st.volatile.shared.u64 	[%r5], %rd21;
	ld.volatile.shared.f64 	%fd37, [%r6+8];
	st.volatile.shared.f64 	[%r6], %fd37;
$L__BB70_24:
	setp.ne.s32 	%p15, %r3, 0;
	@%p15 bra 	$L__BB70_26;
	ld.shared.f64 	%fd38, [sdata_f64];
	cvta.to.global.u64 	%rd22, %rd4;
	mul.wide.u32 	%rd23, %r4, 8;
	add.s64 	%rd24, %rd22, %rd23;
	st.global.f64 	[%rd24], %fd38;
	ld.shared.u64 	%rd25, [%r2];
	cvta.to.global.u64 	%rd26, %rd5;
	add.s64 	%rd27, %rd26, %rd23;
	st.global.u64 	[%rd27], %rd25;
$L__BB70_26:
	ret;

}
	// .globl	contiguous_reduce2_f64
.visible .entry contiguous_reduce2_f64(
	.param .u64 .ptr .align 1 contiguous_reduce2_f64_param_0,
	.param .u64 .ptr .align 1 contiguous_reduce2_f64_param_1,
	.param .u64 .ptr .align 1 contiguous_reduce2_f64_param_2,
	.param .u64 .ptr .align 1 contiguous_reduce2_f64_param_3,
	.param .u64 contiguous_reduce2_f64_param_4
)
{
	.reg .pred 	%p<16>;
	.reg .b32 	%r<20>;
	.reg .b64 	%rd<39>;
	.reg .b64 	%fd<39>;

	ld.param.u64 	%rd5, [contiguous_reduce2_f64_param_0];
	ld.param.u64 	%rd6, [contiguous_reduce2_f64_param_1];
	ld.param.u64 	%rd8, [contiguous_reduce2_f64_param_2];
	ld.param.u64 	%rd9, [contiguous_reduce2_f64_param_3];
	ld.param.u64 	%rd7, [contiguous_reduce2_f64_param_4];
	cvta.to.global.u64 	%rd1, %rd9;
	cvta.to.global.u64 	%rd2, %rd8;
	mov.u32 	%r19, %ntid.x;
	shl.b32 	%r11, %r19, 3;
	mov.u32 	%r12, sdata_f64;
	add.s32 	%r2, %r12, %r11;
	mov.u32 	%r3, %tid.x;
	mov.u32 	%r4, %ctaid.x;
	mul.lo.s32 	%r13, %r4, %r19;
	shl.b32 	%r14, %r13, 1;
	add.s32 	%r5, %r14, %r3;
	shl.b32 	%r15, %r3, 3;
	add.s32 	%r6, %r2, %r15;
	mov.b64 	%rd10, -9223372036854775808;
	st.shared.u64 	[%r6], %rd10;
	add.s32 	%r7, %r12, %r15;
	mov.b64 	%rd11, -4503599627370496;
	st.shared.u64 	[%r7], %rd11;
	add.s32 	%r16, %r5, %r19;
	cvt.u64.u32 	%rd3, %r16;
	setp.le.u64 	%p1, %rd7, %rd3;
	@%p1 bra 	$L__BB71_4;
	mul.wide.u32 	%rd16, %r5, 8;
	add.s64 	%rd17, %rd2, %rd16;
	ld.global.f64 	%fd1, [%rd17];
	shl.b64 	%rd18, %rd3, 3;
	add.s64 	%rd19, %rd2, %rd18;
	ld.global.f64 	%fd2, [%rd19];
	max.f64 	%fd5, %fd1, %fd2;
	setp.neu.f64 	%p3, %fd5, %fd2;
	@%p3 bra 	$L__BB71_3;
	st.shared.f64 	[%r7], %fd2;
	add.s64 	%rd24, %rd1, %rd18;
	ld.global.u64 	%rd25, [%rd24];
	st.shared.u64 	[%r6], %rd25;
	bra.uni 	$L__BB71_6;
$L__BB71_3:
	st.shared.f64 	[%r7], %fd1;
	add.s64 	%rd21, %rd1, %rd16;
	ld.global.u64 	%rd22, [%rd21];
	st.shared.u64 	[%r6], %rd22;
	bra.uni 	$L__BB71_6;
$L__BB71_4:
	cvt.u64.u32 	%rd4, %r5;
	setp.le.u64 	%p2, %rd7, %rd4;
	@%p2 bra 	$L__BB71_6;
	shl.b64 	%rd12, %rd4, 3;
	add.s64 	%rd13, %rd2, %rd12;
	ld.global.f64 	%fd4, [%rd13];
	st.shared.f64 	[%r7], %fd4;
	add.s64 	%rd14, %rd1, %rd12;
	ld.global.u64 	%rd15, [%rd14];
	st.shared.u64 	[%r6], %rd15;
$L__BB71_6:
	bar.sync 	0;
	setp.lt.u32 	%p4, %r19, 66;
	@%p4 bra 	$L__BB71_11;
$L__BB71_7:
	mov.u32 	%r8, %r19;
	shr.u32 	%r19, %r8, 1;
	setp.ge.u32 	%p5, %r3, %r19;
	@%p5 bra 	$L__BB71_10;
	ld.shared.f64 	%fd6, [%r7];
	shl.b32 	%r10, %r19, 3;
	add.s32 	%r17, %r7, %r10;
	ld.shared.f64 	%fd3, [%r17];
	max.f64 	%fd7, %fd6, %fd3;
	setp.neu.f64 	%p6, %fd7, %fd3;
	@%p6 bra 	$L__BB71_10;
	st.shared.f64 	[%r7], %fd3;
	add.s32 	%r18, %r6, %r10;
	ld.shared.u64 	%rd26, [%r18];
	st.shared.u64 	[%r6], %rd26;
$L__BB71_10:
	bar.sync 	0;
	setp.gt.u32 	%p7, %r8, 131;
	@%p7 bra 	$L__BB71_7;
$L__BB71_11:
	setp.gt.u32 	%p8, %r3, 31;
	@%p8 bra 	$L__BB71_26;
	ld.volatile.shared.f64 	%fd8, [%r7];
	ld.volatile.shared.f64 	%fd9, [%r7+256];
	max.f64 	%fd10, %fd8, %fd9;
	ld.volatile.shared.f64 	%fd11, [%r7+256];
	setp.neu.f64 	%p9, %fd10, %fd11;
	@%p9 bra 	$L__BB71_14;
	ld.volatile.shared.u64 	%rd27, [%r6+256];
	st.volatile.shared.u64 	[%r6], %rd27;
	ld.volatile.shared.f64 	%fd12, [%r7+256];
	st.volatile.shared.f64 	[%r7], %fd12;
$L__BB71_14:
	ld.volatile.shared.f64 	%fd13, [%r7];
	ld.volatile.shared.f64 	%fd14, [%r7+128];
	max.f64 	%fd15, %fd13, %fd14;
	ld.volatile.shared.f64 	%fd16, [%r7+128];
	setp.neu.f64 	%p10, %fd15, %fd16;
	@%p10 bra 	$L__BB71_16;
	ld.volatile.shared.u64 	%rd28, [%r6+128];
	st.volatile.shared.u64 	[%r6], %rd28;
	ld.volatile.shared.f64 	%fd17, [%r7+128];
	st.volatile.shared.f64 	[%r7], %fd17;
$L__BB71_16:
	ld.volatile.shared.f64 	%fd18, [%r7];
	ld.volatile.shared.f64 	%fd19, [%r7+64];
	max.f64 	%fd20, %fd18, %fd19;
	ld.volatile.shared.f64 	%fd21, [%r7+64];
	setp.neu.f64 	%p11, %fd20, %fd21;
	@%p11 bra 	$L__BB71_18;
	ld.volatile.shared.u64 	%rd29, [%r6+64];
	st.volatile.shared.u64 	[%r6], %rd29;
	ld.volatile.shared.f64 	%fd22, [%r7+64];
	st.volatile.shared.f64 	[%r7], %fd22;
$L__BB71_18:
	ld.volatile.shared.f64 	%fd23, [%r7];
	ld.volatile.shared.f64 	%fd24, [%r7+32];
	max.f64 	%fd25, %fd23, %fd24;
	ld.volatile.shared.f64 	%fd26, [%r7+32];
	setp.neu.f64 	%p12, %fd25, %fd26;
	@%p12 bra 	$L__BB71_20;
	ld.volatile.shared.u64 	%rd30, [%r6+32];
	st.volatile.shared.u64 	[%r6], %rd30;
	ld.volatile.shared.f64 	%fd27, [%r7+32];
	st.volatile.shared.f64 	[%r7], %fd27;
$L__BB71_20:
	ld.volatile.shared.f64 	%fd28, [%r7];
	ld.volatile.shared.f64 	%fd29, [%r7+16];
	max.f64 	%fd30, %fd28, %fd29;
	ld.volatile.shared.f64 	%fd31, [%r7+16];
	setp.neu.f64 	%p13, %fd30, %fd31;
	@%p13 bra 	$L__BB71_22;
	ld.volatile.shared.u64 	%rd31, [%r6+16];
	st.volatile.shared.u64 	[%r6], %rd31;
	ld.volatile.shared.f64 	%fd32, [%r7+16];
	st.volatile.shared.f64 	[%r7], %fd32;
$L__BB71_22:
	ld.volatile.shared.f64 	%fd33, [%r7];
	ld.volatile.shared.f64 	%fd34, [%r7+8];
	max.f64 	%fd35, %fd33, %fd34;
	ld.volatile.shared.f64 	%fd36, [%r7+8];
	setp.neu.f64 	%p14, %fd35, %fd36;
	@%p14 bra 	$L__BB71_24;
	ld.volatile.shared.u64 	%rd32, [%r6+8];
	st.volatile.shared.u64 	[%r6], %rd32;
	ld.volatile.shared.f64 	%fd37, [%r7+8];
	st.volatile.shared.f64 	[%r7], %fd37;
$L__BB71_24:
	setp.ne.s32 	%p15, %r3, 0;
	@%p15 bra 	$L__BB71_26;
	ld.shared.f64 	%fd38, [sdata_f64];
	cvta.to.global.u64 	%rd33, %rd5;
	mul.wide.u32 	%rd34, %r4, 8;
	add.s64 	%rd35, %rd33, %rd34;
	st.global.f64 	[%rd35], %fd38;
	ld.shared.u64 	%rd36, [%r2];
	cvta.to.global.u64 	%rd37, %rd6;
	add.s64 	%rd38, %rd37, %rd34;
	st.global.u64 	[%rd38], %rd36;
$L__BB71_26:
	ret;

}
	// .globl	uncontiguous_reduce_f64
.visible .entry uncontiguous_reduce_f64(
	.param .u64 .ptr .align 1 uncontiguous_reduce_f64_param_0,
	.param .u64 .ptr .align 1 uncontiguous_reduce_f64_param_1,
	.param .u64 .ptr .align 1 uncontiguous_reduce_f64_param_2,
	.param .u64 .ptr .align 1 uncontiguous_reduce_f64_param_3,
	.param .u64 .ptr .align 1 uncontiguous_reduce_f64_param_4,
	.param .u64 uncontiguous_reduce_f64_param_5,
	.param .u64 uncontiguous_reduce_f64_param_6
)
{
	.reg .pred 	%p<60>;
	.reg .b32 	%r<218>;
	.reg .b64 	%rd<573>;
	.reg .b64 	%fd<39>;

	ld.param.u64 	%rd261, [uncontiguous_reduce_f64_param_2];
	ld.param.u64 	%rd264, [uncontiguous_reduce_f64_param_3];
	ld.param.u64 	%rd265, [uncontiguous_reduce_f64_param_4];
	ld.param.u64 	%rd262, [uncontiguous_reduce_f64_param_5];
	ld.param.u64 	%rd263, [uncontiguous_reduce_f64_param_6];
	cvta.to.global.u64 	%rd1, %rd265;
	cvta.to.global.u64 	%rd2, %rd264;
	cvta.to.global.u64 	%rd3, %rd261;
	mov.u32 	%r217, %ntid.x;
	shl.b32 	%r52, %r217, 3;
	mov.u32 	%r53, sdata_f64;
	add.s32 	%r2, %r53, %r52;
	mov.u32 	%r3, %tid.x;
	mov.u32 	%r4, %ctaid.x;
	mul.lo.s32 	%r54, %r4, %r217;
	shl.b32 	%r55, %r54, 1;
	add.s32 	%r56, %r55, %r3;
	shl.b32 	%r57, %r3, 3;
	add.s32 	%r5, %r53, %r57;
	mov.b64 	%rd266, -4503599627370496;
	st.shared.u64 	[%r5], %rd266;
	cvt.u64.u32 	%rd513, %r56;
	add.s32 	%r6, %r2, %r57;
	st.shared.u64 	[%r6], %rd513;
	add.s32 	%r58, %r56, %r217;
	cvt.u64.u32 	%rd5, %r58;
	setp.le.u64 	%p1, %rd263, %rd5;
	@%p1 bra 	$L__BB72_56;
	cvt.u32.u64 	%r7, %rd262;
	add.s32 	%r211, %r7, -1;
	setp.lt.s32 	%p27, %r211, 0;
	mov.b64 	%rd530, 0;
	mov.u64 	%rd531, %rd530;
	@%p27 bra 	$L__BB72_53;
	setp.lt.u32 	%p28, %r211, 3;
	mov.b64 	%rd531, 0;
	mov.u64 	%rd530, %rd531;
	mov.u64 	%rd526, %rd5;
	@%p28 bra 	$L__BB72_30;
	add.s32 	%r209, %r7, -2;
	and.b32  	%r134, %r7, -4;
	neg.s32 	%r208, %r134;
	mov.b64 	%rd531, 0;
	mov.u64 	%rd526, %rd5;
$L__BB72_4:
	.pragma "nounroll";
	add.s32 	%r13, %r209, 1;
	mul.wide.u32 	%rd398, %r13, 8;
	add.s64 	%rd399, %rd2, %rd398;
	ld.global.u64 	%rd10, [%rd399];
	or.b64  	%rd400, %rd513, %rd10;
	and.b64  	%rd401, %rd400, -4294967296;
	setp.ne.s64 	%p29, %rd401, 0;
	@%p29 bra 	$L__BB72_6;
	cvt.u32.u64 	%r135, %rd10;
	cvt.u32.u64 	%r136, %rd513;
	div.u32 	%r137, %r136, %r135;
	mul.lo.s32 	%r138, %r137, %r135;
	sub.s32 	%r139, %r136, %r138;
	cvt.u64.u32 	%rd492, %r137;
	cvt.u64.u32 	%rd493, %r139;
	bra.uni 	$L__BB72_7;
$L__BB72_6:
	div.s64 	%rd492, %rd513, %rd10;
	mul.lo.s64 	%rd402, %rd492, %rd10;
	sub.s64 	%rd493, %rd513, %rd402;
$L__BB72_7:
	mul.wide.u32 	%rd403, %r13, 8;
	add.s64 	%rd404, %rd1, %rd403;
	ld.global.u64 	%rd17, [%rd404];
	mad.lo.s64 	%rd18, %rd17, %rd493, %rd530;
	or.b64  	%rd405, %rd526, %rd10;
	and.b64  	%rd406, %rd405, -4294967296;
	setp.ne.s64 	%p30, %rd406, 0;
	@%p30 bra 	$L__BB72_9;
	cvt.u32.u64 	%r140, %rd10;
	cvt.u32.u64 	%r141, %rd526;
	div.u32 	%r142, %r141, %r140;
	mul.lo.s32 	%r143, %r142, %r140;
	sub.s32 	%r144, %r141, %r143;
	cvt.u64.u32 	%rd494, %r142;
	cvt.u64.u32 	%rd495, %r144;
	bra.uni 	$L__BB72_10;
$L__BB72_9:
	div.s64 	%rd494, %rd526, %rd10;
	mul.lo.s64 	%rd407, %rd494, %rd10;
	sub.s64 	%rd495, %rd526, %rd407;
$L__BB72_10:
	mad.lo.s64 	%rd25, %rd495, %rd17, %rd531;
	mul.wide.u32 	%rd408, %r209, 8;
	add.s64 	%rd409, %rd2, %rd408;
	ld.global.u64 	%rd26, [%rd409];
	or.b64  	%rd410, %rd492, %rd26;
	and.b64  	%rd411, %rd410, -4294967296;
	setp.ne.s64 	%p31, %rd411, 0;
	@%p31 bra 	$L__BB72_12;
	cvt.u32.u64 	%r145, %rd26;
	cvt.u32.u64 	%r146, %rd492;
	div.u32 	%r147, %r146, %r145;
	mul.lo.s32 	%r148, %r147, %r145;
	sub.s32 	%r149, %r146, %r148;
	cvt.u64.u32 	%rd496, %r147;
	cvt.u64.u32 	%rd497, %r149;
	bra.uni 	$L__BB72_13;
$L__BB72_12:
	div.s64 	%rd496, %rd492, %rd26;
	mul.lo.s64 	%rd412, %rd496, %rd26;
	sub.s64 	%rd497, %rd492, %rd412;
$L__BB72_13:
	mul.wide.u32 	%rd413, %r209, 8;
	add.s64 	%rd414, %rd1, %rd413;
	ld.global.u64 	%rd33, [%rd414];
	mad.lo.s64 	%rd34, %rd33, %rd497, %rd18;
	or.b64  	%rd415, %rd494, %rd26;
	and.b64  	%rd416, %rd415, -4294967296;
	setp.ne.s64 	%p32, %rd416, 0;
	@%p32 bra 	$L__BB72_15;
	cvt.u32.u64 	%r150, %rd26;
	cvt.u32.u64 	%r151, %rd494;
	div.u32 	%r152, %r151, %r150;
	mul.lo.s32 	%r153, %r152, %r150;
	sub.s32 	%r154, %r151, %r153;
	cvt.u64.u32 	%rd498, %r152;
	cvt.u64.u32 	%rd499, %r154;
	bra.uni 	$L__BB72_16;
$L__BB72_15:
	div.s64 	%rd498, %rd494, %rd26;
	mul.lo.s64 	%rd417, %rd498, %rd26;
	sub.s64 	%rd499, %rd494, %rd417;
$L__BB72_16:
	mad.lo.s64 	%rd41, %rd499, %rd33, %rd25;
	add.s32 	%r14, %r209, -1;
	mul.wide.u32 	%rd418, %r14, 8;
	add.s64 	%rd419, %rd2, %rd418;
	ld.global.u64 	%rd42, [%rd419];
	or.b64  	%rd420, %rd496, %rd42;
	and.b64  	%rd421, %rd420, -4294967296;
	setp.ne.s64 	%p33, %rd421, 0;
	@%p33 bra 	$L__BB72_18;
	cvt.u32.u64 	%r155, %rd42;
	cvt.u32.u64 	%r156, %rd496;
	div.u32 	%r157, %r156, %r155;
	mul.lo.s32 	%r158, %r157, %r155;
	sub.s32 	%r159, %r156, %r158;
	cvt.u64.u32 	%rd500, %r157;
	cvt.u64.u32 	%rd501, %r159;
	bra.uni 	$L__BB72_19;
$L__BB72_18:
	div.s64 	%rd500, %rd496, %rd42;
	mul.lo.s64 	%rd422, %rd500, %rd42;
	sub.s64 	%rd501, %rd496, %rd422;
$L__BB72_19:
	mul.wide.u32 	%rd423, %r14, 8;
	add.s64 	%rd424, %rd1, %rd423;
	ld.global.u64 	%rd49, [%rd424];
	mad.lo.s64 	%rd50, %rd49, %rd501, %rd34;
	or.b64  	%rd425, %rd498, %rd42;
	and.b64  	%rd426, %rd425, -4294967296;
	setp.ne.s64 	%p34, %rd426, 0;
	@%p34 bra 	$L__BB72_21;
	cvt.u32.u64 	%r160, %rd42;
	cvt.u32.u64 	%r161, %rd498;
	div.u32 	%r162, %r161, %r160;
	mul.lo.s32 	%r163, %r162, %r160;
	sub.s32 	%r164, %r161, %r163;
	cvt.u64.u32 	%rd502, %r162;
	cvt.u64.u32 	%rd503, %r164;
	bra.uni 	$L__BB72_22;
$L__BB72_21:
	div.s64 	%rd502, %rd498, %rd42;
	mul.lo.s64 	%rd427, %rd502, %rd42;
	sub.s64 	%rd503, %rd498, %rd427;
$L__BB72_22:
	mad.lo.s64 	%rd57, %rd503, %rd49, %rd41;
	add.s32 	%r165, %r209, -2;
	mul.wide.u32 	%rd428, %r165, 8;
	add.s64 	%rd429, %rd2, %rd428;
	ld.global.u64 	%rd58, [%rd429];
	or.b64  	%rd430, %rd500, %rd58;
	and.b64  	%rd431, %rd430, -4294967296;
	setp.ne.s64 	%p35, %rd431, 0;
	@%p35 bra 	$L__BB72_24;
	cvt.u32.u64 	%r166, %rd58;
	cvt.u32.u64 	%r167, %rd500;
	div.u32 	%r168, %r167, %r166;
	mul.lo.s32 	%r169, %r168, %r166;
	sub.s32 	%r170, %r167, %r169;
	cvt.u64.u32 	%rd513, %r168;
	cvt.u64.u32 	%rd505, %r170;
	bra.uni 	$L__BB72_25;
$L__BB72_24:
	div.s64 	%rd513, %rd500, %rd58;
	mul.lo.s64 	%rd432, %rd513, %rd58;
	sub.s64 	%rd505, %rd500, %rd432;
$L__BB72_25:
	mul.wide.u32 	%rd433, %r165, 8;
	add.s64 	%rd434, %rd1, %rd433;
	ld.global.u64 	%rd65, [%rd434];
	mad.lo.s64 	%rd530, %rd65, %rd505, %rd50;
	or.b64  	%rd435, %rd502, %rd58;
	and.b64  	%rd436, %rd435, -4294967296;
	setp.ne.s64 	%p36, %rd436, 0;
	@%p36 bra 	$L__BB72_27;
	cvt.u32.u64 	%r172, %rd58;
	cvt.u32.u64 	%r173, %rd502;
	div.u32 	%r174, %r173, %r172;
	mul.lo.s32 	%r175, %r174, %r172;
	sub.s32 	%r176, %r173, %r175;
	cvt.u64.u32 	%rd526, %r174;
	cvt.u64.u32 	%rd507, %r176;
	bra.uni 	$L__BB72_28;
$L__BB72_27:
	div.s64 	%rd526, %rd502, %rd58;
	mul.lo.s64 	%rd437, %rd526, %rd58;
	sub.s64 	%rd507, %rd502, %rd437;
$L__BB72_28:
	mad.lo.s64 	%rd531, %rd507, %rd65, %rd57;
	add.s32 	%r209, %r209, -4;
	add.s32 	%r208, %r208, 4;
	setp.ne.s32 	%p37, %r208, 0;
	@%p37 bra 	$L__BB72_4;
	add.s32 	%r211, %r209, 1;
$L__BB72_30:
	and.b32  	%r177, %r7, 3;
	setp.eq.s32 	%p38, %r177, 0;
	@%p38 bra 	$L__BB72_53;
	setp.eq.s32 	%p39, %r177, 1;
	@%p39 bra 	$L__BB72_45;
	mul.wide.u32 	%rd439, %r211, 8;
	add.s64 	%rd440, %rd2, %rd439;
	ld.global.u64 	%rd80, [%rd440];
	or.b64  	%rd441, %rd513, %rd80;
	and.b64  	%rd442, %rd441, -4294967296;
	setp.ne.s64 	%p40, %rd442, 0;
	@%p40 bra 	$L__BB72_34;
	cvt.u32.u64 	%r179, %rd80;
	cvt.u32.u64 	%r180, %rd513;
	div.u32 	%r181, %r180, %r179;
	mul.lo.s32 	%r182, %r181, %r179;
	sub.s32 	%r183, %r180, %r182;
	cvt.u64.u32 	%rd514, %r181;
	cvt.u64.u32 	%rd515, %r183;
	bra.uni 	$L__BB72_35;
$L__BB72_34:
	div.s64 	%rd514, %rd513, %rd80;
	mul.lo.s64 	%rd443, %rd514, %rd80;
	sub.s64 	%rd515, %rd513, %rd443;
$L__BB72_35:
	add.s64 	%rd445, %rd1, %rd439;
	ld.global.u64 	%rd87, [%rd445];
	mad.lo.s64 	%rd88, %rd87, %rd515, %rd530;
	or.b64  	%rd446, %rd526, %rd80;
	and.b64  	%rd447, %rd446, -4294967296;
	setp.ne.s64 	%p41, %rd447, 0;
	@%p41 bra 	$L__BB72_37;
	cvt.u32.u64 	%r184, %rd80;
	cvt.u32.u64 	%r185, %rd526;
	div.u32 	%r186, %r185, %r184;
	mul.lo.s32 	%r187, %r186, %r184;
	sub.s32 	%r188, %r185, %r187;
	cvt.u64.u32 	%rd516, %r186;
	cvt.u64.u32 	%rd517, %r188;
	bra.uni 	$L__BB72_38;
$L__BB72_37:
	div.s64 	%rd516, %rd526, %rd80;
	mul.lo.s64 	%rd448, %rd516, %rd80;
	sub.s64 	%rd517, %rd526, %rd448;
$L__BB72_38:
	mad.lo.s64 	%rd95, %rd517, %rd87, %rd531;
	add.s32 	%r19, %r211, -1;
	mul.wide.u32 	%rd449, %r19, 8;
	add.s64 	%rd450, %rd2, %rd449;
	ld.global.u64 	%rd96, [%rd450];
	or.b64  	%rd451, %rd514, %rd96;
	and.b64  	%rd452, %rd451, -4294967296;
	setp.ne.s64 	%p42, %rd452, 0;
	@%p42 bra 	$L__BB72_40;
	cvt.u32.u64 	%r189, %rd96;
	cvt.u32.u64 	%r190, %rd514;
	div.u32 	%r191, %r190, %r189;
	mul.lo.s32 	%r192, %r191, %r189;
	sub.s32 	%r193, %r190, %r192;
	cvt.u64.u32 	%rd513, %r191;
	cvt.u64.u32 	%rd519, %r193;
	bra.uni 	$L__BB72_41;
$L__BB72_40:
	div.s64 	%rd513, %rd514, %rd96;
	mul.lo.s64 	%rd453, %rd513, %rd96;
	sub.s64 	%rd519, %rd514, %rd453;
$L__BB72_41:
	add.s64 	%rd455, %rd1, %rd449;
	ld.global.u64 	%rd103, [%rd455];
	mad.lo.s64 	%rd530, %rd103, %rd519, %rd88;
	or.b64  	%rd456, %rd516, %rd96;
	and.b64  	%rd457, %rd456, -4294967296;
	setp.ne.s64 	%p43, %rd457, 0;
	@%p43 bra 	$L__BB72_43;
	cvt.u32.u64 	%r194, %rd96;
	cvt.u32.u64 	%r195, %rd516;
	div.u32 	%r196, %r195, %r194;
	mul.lo.s32 	%r197, %r196, %r194;
	sub.s32 	%r198, %r195, %r197;
	cvt.u64.u32 	%rd526, %r196;
	cvt.u64.u32 	%rd521, %r198;
	bra.uni 	$L__BB72_44;
$L__BB72_43:
	div.s64 	%rd526, %rd516, %rd96;
	mul.lo.s64 	%rd458, %rd526, %rd96;
	sub.s64 	%rd521, %rd516, %rd458;
$L__BB72_44:
	mad.lo.s64 	%rd531, %rd521, %rd103, %rd95;
	add.s32 	%r211, %r211, -2;
$L__BB72_45:
	and.b32  	%r199, %r7, 1;
	setp.eq.b32 	%p44, %r199, 1;
	not.pred 	%p45, %p44;
	@%p45 bra 	$L__BB72_53;
	mul.wide.u32 	%rd459, %r211, 8;
	add.s64 	%rd460, %rd2, %rd459;
	ld.global.u64 	%rd118, [%rd460];
	or.b64  	%rd461, %rd513, %rd118;
	and.b64  	%rd462, %rd461, -4294967296;
	setp.ne.s64 	%p46, %rd462, 0;
	@%p46 bra 	$L__BB72_48;
	cvt.u32.u64 	%r200, %rd118;
	cvt.u32.u64 	%r201, %rd513;
	rem.u32 	%r202, %r201, %r200;
	cvt.u64.u32 	%rd528, %r202;
	bra.uni 	$L__BB72_49;
$L__BB72_48:
	rem.s64 	%rd528, %rd513, %rd118;
$L__BB72_49:
	add.s64 	%rd464, %rd1, %rd459;
	ld.global.u64 	%rd122, [%rd464];
	mad.lo.s64 	%rd530, %rd122, %rd528, %rd530;
	or.b64  	%rd465, %rd526, %rd118;
	and.b64  	%rd466, %rd465, -4294967296;
	setp.ne.s64 	%p47, %rd466, 0;
	@%p47 bra 	$L__BB72_51;
	cvt.u32.u64 	%r203, %rd118;
	cvt.u32.u64 	%r204, %rd526;
	rem.u32 	%r205, %r204, %r203;
	cvt.u64.u32 	%rd529, %r205;
	bra.uni 	$L__BB72_52;
$L__BB72_51:
	rem.s64 	%rd529, %rd526, %rd118;
$L__BB72_52:
	mad.lo.s64 	%rd531, %rd529, %rd122, %rd531;
$L__BB72_53:
	ld.param.u64 	%rd487, [uncontiguous_reduce_f64_param_2];
	cvta.to.global.u64 	%rd467, %rd487;
	shl.b64 	%rd468, %rd530, 3;
	add.s64 	%rd469, %rd467, %rd468;
	ld.global.f64 	%fd1, [%rd469];
	shl.b64 	%rd470, %rd531, 3;
	add.s64 	%rd471, %rd467, %rd470;
	ld.global.f64 	%fd2, [%rd471];
	max.f64 	%fd5, %fd1, %fd2;
	setp.neu.f64 	%p48, %fd5, %fd2;
	@%p48 bra 	$L__BB72_55;
	st.shared.f64 	[%r5], %fd2;
	st.shared.u64 	[%r6], %rd5;
	bra.uni 	$L__BB72_116;
$L__BB72_55:
	st.shared.f64 	[%r5], %fd1;
	bra.uni 	$L__BB72_116;
$L__BB72_56:
	setp.le.u64 	%p2, %rd263, %rd513;
	@%p2 bra 	$L__BB72_116;
	cvt.u32.u64 	%r22, %rd262;
	add.s32 	%r215, %r22, -1;
	setp.lt.s32 	%p3, %r215, 0;
	mov.b64 	%rd572, 0;
	@%p3 bra 	$L__BB72_115;
	and.b32  	%r24, %r22, 7;
	setp.lt.u32 	%p4, %r215, 7;
	mov.b64 	%rd572, 0;
	@%p4 bra 	$L__BB72_86;
	add.s32 	%r213, %r22, -4;
	and.b32  	%r59, %r22, -8;
	neg.s32 	%r212, %r59;
	mov.b64 	%rd572, 0;
$L__BB72_60:
	.pragma "nounroll";
	add.s32 	%r29, %r213, 3;
	mul.wide.u32 	%rd271, %r29, 8;
	add.s64 	%rd272, %rd2, %rd271;
	ld.global.u64 	%rd132, [%rd272];
	or.b64  	%rd273, %rd513, %rd132;
	and.b64  	%rd274, %rd273, -4294967296;
	setp.ne.s64 	%p5, %rd274, 0;
	@%p5 bra 	$L__BB72_62;
	cvt.u32.u64 	%r60, %rd132;
	cvt.u32.u64 	%r61, %rd513;
	div.u32 	%r62, %r61, %r60;
	mul.lo.s32 	%r63, %r62, %r60;
	sub.s32 	%r64, %r61, %r63;
	cvt.u64.u32 	%rd534, %r62;
	cvt.u64.u32 	%rd535, %r64;
	bra.uni 	$L__BB72_63;
$L__BB72_62:
	div.s64 	%rd534, %rd513, %rd132;
	mul.lo.s64 	%rd275, %rd534, %rd132;
	sub.s64 	%rd535, %rd513, %rd275;
$L__BB72_63:
	add.s64 	%rd277, %rd1, %rd271;
	ld.global.u64 	%rd278, [%rd277];
	mad.lo.s64 	%rd139, %rd278, %rd535, %rd572;
	add.s32 	%r30, %r213, 2;
	mul.wide.u32 	%rd279, %r30, 8;
	add.s64 	%rd280, %rd2, %rd279;
	ld.global.u64 	%rd140, [%rd280];
	or.b64  	%rd281, %rd534, %rd140;
	and.b64  	%rd282, %rd281, -4294967296;
	setp.ne.s64 	%p6, %rd282, 0;
	@%p6 bra 	$L__BB72_65;
	cvt.u32.u64 	%r65, %rd140;
	cvt.u32.u64 	%r66, %rd534;
	div.u32 	%r67, %r66, %r65;
	mul.lo.s32 	%r68, %r67, %r65;
	sub.s32 	%r69, %r66, %r68;
	cvt.u64.u32 	%rd536, %r67;
	cvt.u64.u32 	%rd537, %r69;
	bra.uni 	$L__BB72_66;
$L__BB72_65:
	div.s64 	%rd536, %rd534, %rd140;
	mul.lo.s64 	%rd283, %rd536, %rd140;
	sub.s64 	%rd537, %rd534, %rd283;
$L__BB72_66:
	add.s64 	%rd285, %rd1, %rd279;
	ld.global.u64 	%rd286, [%rd285];
	mad.lo.s64 	%rd147, %rd286, %rd537, %rd139;
	add.s32 	%r31, %r213, 1;
	mul.wide.u32 	%rd287, %r31, 8;
	add.s64 	%rd288, %rd2, %rd287;
	ld.global.u64 	%rd148, [%rd288];
	or.b64  	%rd289, %rd536, %rd148;
	and.b64  	%rd290, %rd289, -4294967296;
	setp.ne.s64 	%p7, %rd290, 0;
	@%p7 bra 	$L__BB72_68;
	cvt.u32.u64 	%r70, %rd148;
	cvt.u32.u64 	%r71, %rd536;
	div.u32 	%r72, %r71, %r70;
	mul.lo.s32 	%r73, %r72, %r70;
	sub.s32 	%r74, %r71, %r73;
	cvt.u64.u32 	%rd538, %r72;
	cvt.u64.u32 	%rd539, %r74;
	bra.uni 	$L__BB72_69;
$L__BB72_68:
	div.s64 	%rd538, %rd536, %rd148;
	mul.lo.s64 	%rd291, %rd538, %rd148;
	sub.s64 	%rd539, %rd536, %rd291;
$L__BB72_69:
	add.s64 	%rd293, %rd1, %rd287;
	ld.global.u64 	%rd294, [%rd293];
	mad.lo.s64 	%rd155, %rd294, %rd539, %rd147;
	add.s32 	%r32, %r213, -4;
	mul.wide.u32 	%rd295, %r213, 8;
	add.s64 	%rd296, %rd2, %rd295;
	ld.global.u64 	%rd156, [%rd296];
	or.b64  	%rd297, %rd538, %rd156;
	and.b64  	%rd298, %rd297, -4294967296;
	setp.ne.s64 	%p8, %rd298, 0;
	@%p8 bra 	$L__BB72_71;
	cvt.u32.u64 	%r75, %rd156;
	cvt.u32.u64 	%r76, %rd538;
	div.u32 	%r77, %r76, %r75;
	mul.lo.s32 	%r78, %r77, %r75;
	sub.s32 	%r79, %r76, %r78;
	cvt.u64.u32 	%rd540, %r77;
	cvt.u64.u32 	%rd541, %r79;
	bra.uni 	$L__BB72_72;
$L__BB72_71:
	div.s64 	%rd540, %rd538, %rd156;
	mul.lo.s64 	%rd299, %rd540, %rd156;
	sub.s64 	%rd541, %rd538, %rd299;
$L__BB72_72:
	add.s64 	%rd301, %rd1, %rd295;
	ld.global.u64 	%rd302, [%rd301];
	mad.lo.s64 	%rd163, %rd302, %rd541, %rd155;
	add.s32 	%r33, %r213, -1;
	mul.wide.u32 	%rd303, %r33, 8;
	add.s64 	%rd304, %rd2, %rd303;
	ld.global.u64 	%rd164, [%rd304];
	or.b64  	%rd305, %rd540, %rd164;
	and.b64  	%rd306, %rd305, -4294967296;
	setp.ne.s64 	%p9, %rd306, 0;
	@%p9 bra 	$L__BB72_74;
	cvt.u32.u64 	%r80, %rd164;
	cvt.u32.u64 	%r81, %rd540;
	div.u32 	%r82, %r81, %r80;
	mul.lo.s32 	%r83, %r82, %r80;
	sub.s32 	%r84, %r81, %r83;
	cvt.u64.u32 	%rd542, %r82;
	cvt.u64.u32 	%rd543, %r84;
	bra.uni 	$L__BB72_75;
$L__BB72_74:
	div.s64 	%rd542, %rd540, %rd164;
	mul.lo.s64 	%rd307, %rd542, %rd164;
	sub.s64 	%rd543, %rd540, %rd307;
$L__BB72_75:
	add.s64 	%rd309, %rd1, %rd303;
	ld.global.u64 	%rd310, [%rd309];
	mad.lo.s64 	%rd171, %rd310, %rd543, %rd163;
	add.s32 	%r34, %r213, -2;
	mul.wide.u32 	%rd311, %r34, 8;
	add.s64 	%rd312, %rd2, %rd311;
	ld.global.u64 	%rd172, [%rd312];
	or.b64  	%rd313, %rd542, %rd172;
	and.b64  	%rd314, %rd313, -4294967296;
	setp.ne.s64 	%p10, %rd314, 0;
	@%p10 bra 	$L__BB72_77;
	cvt.u32.u64 	%r85, %rd172;
	cvt.u32.u64 	%r86, %rd542;
	div.u32 	%r87, %r86, %r85;
	mul.lo.s32 	%r88, %r87, %r85;
	sub.s32 	%r89, %r86, %r88;
	cvt.u64.u32 	%rd544, %r87;
	cvt.u64.u32 	%rd545, %r89;
	bra.uni 	$L__BB72_78;
$L__BB72_77:
	div.s64 	%rd544, %rd542, %rd172;
	mul.lo.s64 	%rd315, %rd544, %rd172;
	sub.s64 	%rd545, %rd542, %rd315;
$L__BB72_78:
	add.s64 	%rd317, %rd1, %rd311;
	ld.global.u64 	%rd318, [%rd317];
	mad.lo.s64 	%rd179, %rd318, %rd545, %rd171;
	add.s32 	%r35, %r213, -3;
	mul.wide.u32 	%rd319, %r35, 8;
	add.s64 	%rd320, %rd2, %rd319;
	ld.global.u64 	%rd180, [%rd320];
	or.b64  	%rd321, %rd544, %rd180;
	and.b64  	%rd322, %rd321, -4294967296;
	setp.ne.s64 	%p11, %rd322, 0;
	@%p11 bra 	$L__BB72_80;
	cvt.u32.u64 	%r90, %rd180;
	cvt.u32.u64 	%r91, %rd544;
	div.u32 	%r92, %r91, %r90;
	mul.lo.s32 	%r93, %r92, %r90;
	sub.s32 	%r94, %r91, %r93;
	cvt.u64.u32 	%rd546, %r92;
	cvt.u64.u32 	%rd547, %r94;
	bra.uni 	$L__BB72_81;
$L__BB72_80:
	div.s64 	%rd546, %rd544, %rd180;
	mul.lo.s64 	%rd323, %rd546, %rd180;
	sub.s64 	%rd547, %rd544, %rd323;
$L__BB72_81:
	add.s64 	%rd325, %rd1, %rd319;
	ld.global.u64 	%rd326, [%rd325];
	mad.lo.s64 	%rd187, %rd326, %rd547, %rd179;
	mul.wide.u32 	%rd327, %r32, 8;
	add.s64 	%rd328, %rd2, %rd327;
	ld.global.u64 	%rd188, [%rd328];
	or.b64  	%rd329, %rd546, %rd188;
	and.b64  	%rd330, %rd329, -4294967296;
	setp.ne.s64 	%p12, %rd330, 0;
	@%p12 bra 	$L__BB72_83;
	cvt.u32.u64 	%r95, %rd188;
	cvt.u32.u64 	%r96, %rd546;
	div.u32 	%r97, %r96, %r95;
	mul.lo.s32 	%r98, %r97, %r95;
	sub.s32 	%r99, %r96, %r98;
	cvt.u64.u32 	%rd513, %r97;
	cvt.u64.u32 	%rd549, %r99;
	bra.uni 	$L__BB72_84;
$L__BB72_83:
	div.s64 	%rd513, %rd546, %rd188;
	mul.lo.s64 	%rd331, %rd513, %rd188;
	sub.s64 	%rd549, %rd546, %rd331;
$L__BB72_84:
	add.s64 	%rd333, %rd1, %rd327;
	ld.global.u64 	%rd334, [%rd333];
	mad.lo.s64 	%rd572, %rd334, %rd549, %rd187;
	add.s32 	%r213, %r213, -8;
	add.s32 	%r212, %r212, 8;
	setp.ne.s32 	%p13, %r212, 0;
	@%p13 bra 	$L__BB72_60;
	add.s32 	%r215, %r213, 3;
$L__BB72_86:
	setp.eq.s32 	%p14, %r24, 0;
	@%p14 bra 	$L__BB72_115;
	and.b32  	%r40, %r22, 3;
	setp.lt.u32 	%p15, %r24, 4;
	@%p15 bra 	$L__BB72_101;
	mul.wide.u32 	%rd336, %r215, 8;
	add.s64 	%rd337, %rd2, %rd336;
	ld.global.u64 	%rd199, [%rd337];
	or.b64  	%rd338, %rd513, %rd199;
	and.b64  	%rd339, %rd338, -4294967296;
	setp.ne.s64 	%p16, %rd339, 0;
	@%p16 bra 	$L__BB72_90;
	cvt.u32.u64 	%r100, %rd199;
	cvt.u32.u64 	%r101, %rd513;
	div.u32 	%r102, %r101, %r100;
	mul.lo.s32 	%r103, %r102, %r100;
	sub.s32 	%r104, %r101, %r103;
	cvt.u64.u32 	%rd553, %r102;
	cvt.u64.u32 	%rd554, %r104;
	bra.uni 	$L__BB72_91;
$L__BB72_90:
	div.s64 	%rd553, %rd513, %rd199;
	mul.lo.s64 	%rd340, %rd553, %rd199;
	sub.s64 	%rd554, %rd513, %rd340;
$L__BB72_91:
	add.s64 	%rd342, %rd1, %rd336;
	ld.global.u64 	%rd343, [%rd342];
	mad.lo.s64 	%rd206, %rd343, %rd554, %rd572;
	add.s32 	%r41, %r215, -1;
	mul.wide.u32 	%rd344, %r41, 8;
	add.s64 	%rd345, %rd2, %rd344;
	ld.global.u64 	%rd207, [%rd345];
	or.b64  	%rd346, %rd553, %rd207;
	and.b64  	%rd347, %rd346, -4294967296;
	setp.ne.s64 	%p17, %rd347, 0;
	@%p17 bra 	$L__BB72_93;
	cvt.u32.u64 	%r105, %rd207;
	cvt.u32.u64 	%r106, %rd553;
	div.u32 	%r107, %r106, %r105;
	mul.lo.s32 	%r108, %r107, %r105;
	sub.s32 	%r109, %r106, %r108;
	cvt.u64.u32 	%rd555, %r107;
	cvt.u64.u32 	%rd556, %r109;
	bra.uni 	$L__BB72_94;
$L__BB72_93:
	div.s64 	%rd555, %rd553, %rd207;
	mul.lo.s64 	%rd348, %rd555, %rd207;
	sub.s64 	%rd556, %rd553, %rd348;
$L__BB72_94:
	add.s64 	%rd350, %rd1, %rd344;
	ld.global.u64 	%rd351, [%rd350];
	mad.lo.s64 	%rd214, %rd351, %rd556, %rd206;
	add.s32 	%r42, %r215, -2;
	mul.wide.u32 	%rd352, %r42, 8;
	add.s64 	%rd353, %rd2, %rd352;
	ld.global.u64 	%rd215, [%rd353];
	or.b64  	%rd354, %rd555, %rd215;
	and.b64  	%rd355, %rd354, -4294967296;
	setp.ne.s64 	%p18, %rd355, 0;
	@%p18 bra 	$L__BB72_96;
	cvt.u32.u64 	%r110, %rd215;
	cvt.u32.u64 	%r111, %rd555;
	div.u32 	%r112, %r111, %r110;
	mul.lo.s32 	%r113, %r112, %r110;
	sub.s32 	%r114, %r111, %r113;
	cvt.u64.u32 	%rd557, %r112;
	cvt.u64.u32 	%rd558, %r114;
	bra.uni 	$L__BB72_97;
$L__BB72_96:
	div.s64 	%rd557, %rd555, %rd215;
	mul.lo.s64 	%rd356, %rd557, %rd215;
	sub.s64 	%rd558, %rd555, %rd356;
$L__BB72_97:
	add.s64 	%rd358, %rd1, %rd352;
	ld.global.u64 	%rd359, [%rd358];
	mad.lo.s64 	%rd222, %rd359, %rd558, %rd214;
	add.s32 	%r43, %r215, -3;
	mul.wide.u32 	%rd360, %r43, 8;
	add.s64 	%rd361, %rd2, %rd360;
	ld.global.u64 	%rd223, [%rd361];
	or.b64  	%rd362, %rd557, %rd223;
	and.b64  	%rd363, %rd362, -4294967296;
	setp.ne.s64 	%p19, %rd363, 0;
	@%p19 bra 	$L__BB72_99;
	cvt.u32.u64 	%r115, %rd223;
	cvt.u32.u64 	%r116, %rd557;
	div.u32 	%r117, %r116, %r115;
	mul.lo.s32 	%r118, %r117, %r115;
	sub.s32 	%r119, %r116, %r118;
	cvt.u64.u32 	%rd513, %r117;
	cvt.u64.u32 	%rd560, %r119;
	bra.uni 	$L__BB72_100;
$L__BB72_99:
	div.s64 	%rd513, %rd557, %rd223;
	mul.lo.s64 	%rd364, %rd513, %rd223;
	sub.s64 	%rd560, %rd557, %rd364;
$L__BB72_100:
	add.s64 	%rd366, %rd1, %rd360;
	ld.global.u64 	%rd367, [%rd366];
	mad.lo.s64 	%rd572, %rd367, %rd560, %rd222;
	add.s32 	%r215, %r215, -4;
$L__BB72_101:
	setp.eq.s32 	%p20, %r40, 0;
	@%p20 bra 	$L__BB72_115;
	setp.eq.s32 	%p21, %r40, 1;
	@%p21 bra 	$L__BB72_110;
	mul.wide.u32 	%rd369, %r215, 8;
	add.s64 	%rd370, %rd2, %rd369;
	ld.global.u64 	%rd234, [%rd370];
	or.b64  	%rd371, %rd513, %rd234;
	and.b64  	%rd372, %rd371, -4294967296;
	setp.ne.s64 	%p22, %rd372, 0;
	@%p22 bra 	$L__BB72_105;
	cvt.u32.u64 	%r120, %rd234;
	cvt.u32.u64 	%r121, %rd513;
	div.u32 	%r122, %r121, %r120;
	mul.lo.s32 	%r123, %r122, %r120;
	sub.s32 	%r124, %r121, %r123;
	cvt.u64.u32 	%rd564, %r122;
	cvt.u64.u32 	%rd565, %r124;
	bra.uni 	$L__BB72_106;
$L__BB72_105:
	div.s64 	%rd564, %rd513, %rd234;
	mul.lo.s64 	%rd373, %rd564, %rd234;
	sub.s64 	%rd565, %rd513, %rd373;
$L__BB72_106:
	add.s64 	%rd375, %rd1, %rd369;
	ld.global.u64 	%rd376, [%rd375];
	mad.lo.s64 	%rd241, %rd376, %rd565, %rd572;
	add.s32 	%r46, %r215, -1;
	mul.wide.u32 	%rd377, %r46, 8;
	add.s64 	%rd378, %rd2, %rd377;
	ld.global.u64 	%rd242, [%rd378];
	or.b64  	%rd379, %rd564, %rd242;
	and.b64  	%rd380, %rd379, -4294967296;
	setp.ne.s64 	%p23, %rd380, 0;
	@%p23 bra 	$L__BB72_108;
	cvt.u32.u64 	%r125, %rd242;
	cvt.u32.u64 	%r126, %rd564;
	div.u32 	%r127, %r126, %r125;
	mul.lo.s32 	%r128, %r127, %r125;
	sub.s32 	%r129, %r126, %r128;
	cvt.u64.u32 	%rd513, %r127;
	cvt.u64.u32 	%rd567, %r129;
	bra.uni 	$L__BB72_109;
$L__BB72_108:
	div.s64 	%rd513, %rd564, %rd242;
	mul.lo.s64 	%rd381, %rd513, %rd242;
	sub.s64 	%rd567, %rd564, %rd381;
$L__BB72_109:
	add.s64 	%rd383, %rd1, %rd377;
	ld.global.u64 	%rd384, [%rd383];
	mad.lo.s64 	%rd572, %rd384, %rd567, %rd241;
	add.s32 	%r215, %r215, -2;
$L__BB72_110:
	and.b32  	%r130, %r22, 1;
	setp.eq.b32 	%p24, %r130, 1;
	not.pred 	%p25, %p24;
	@%p25 bra 	$L__BB72_115;
	mul.wide.u32 	%rd385, %r215, 8;
	add.s64 	%rd386, %rd2, %rd385;
	ld.global.u64 	%rd253, [%rd386];
	or.b64  	%rd387, %rd513, %rd253;
	and.b64  	%rd388, %rd387, -4294967296;
	setp.ne.s64 	%p26, %rd388, 0;
	@%p26 bra 	$L__BB72_113;
	cvt.u32.u64 	%r131, %rd253;
	cvt.u32.u64 	%r132, %rd513;
	rem.u32 	%r133, %r132, %r131;
	cvt.u64.u32 	%rd571, %r133;
	bra.uni 	$L__BB72_114;
$L__BB72_113:
	rem.s64 	%rd571, %rd513, %rd253;
$L__BB72_114:
	add.s64 	%rd390, %rd1, %rd385;
	ld.global.u64 	%rd391, [%rd390];
	mad.lo.s64 	%rd572, %rd391, %rd571, %rd572;
$L__BB72_115:
	shl.b64 	%rd392, %rd572, 3;
	add.s64 	%rd393, %rd3, %rd392;
	ld.global.f64 	%fd4, [%rd393];
	st.shared.f64 	[%r5], %fd4;
$L__BB72_116:
	bar.sync 	0;
	setp.lt.u32 	%p49, %r217, 66;
	@%p49 bra 	$L__BB72_120;
$L__BB72_117:
	shr.u32 	%r50, %r217, 1;
	ld.shared.f64 	%fd6, [%r5];
	shl.b32 	%r51, %r50, 3;
	add.s32 	%r206, %r5, %r51;
	ld.shared.f64 	%fd3, [%r206];
	max.f64 	%fd7, %fd6, %fd3;
	setp.neu.f64 	%p50, %fd7, %fd3;
	@%p50 bra 	$L__BB72_119;
	st.shared.f64 	[%r5], %fd3;
	add.s32 	%r207, %r6, %r51;
	ld.shared.u64 	%rd472, [%r207];
	st.shared.u64 	[%r6], %rd472;
$L__BB72_119:
	bar.sync 	0;
	setp.gt.u32 	%p51, %r217, 131;
	mov.u32 	%r217, %r50;
	@%p51 bra 	$L__BB72_117;
$L__BB72_120:
	setp.gt.u32 	%p52, %r3, 31;
	@%p52 bra 	$L__BB72_135;
	ld.volatile.shared.f64 	%fd8, [%r5];
	ld.volatile.shared.f64 	%fd9, [%r5+256];
	max.f64 	%fd10, %fd8, %fd9;
	ld.volatile.shared.f64 	%fd11, [%r5+256];
	setp.neu.f64 	%p53, %fd10, %fd11;
	@%p53 bra 	$L__BB72_123;
	ld.volatile.shared.u64 	%rd473, [%r6+256];
	st.volatile.shared.u64 	[%r6], %rd473;
	ld.volatile.shared.f64 	%fd12, [%r5+256];
	st.volatile.shared.f64 	[%r5], %fd12;
$L__BB72_123:
	ld.volatile.shared.f64 	%fd13, [%r5];
	ld.volatile.shared.f64 	%fd14, [%r5+128];
	max.f64 	%fd15, %fd13, %fd14;
	ld.volatile.shared.f64 	%fd16, [%r5+128];
	setp.neu.f64 	%p54, %fd15, %fd16;
	@%p54 bra 	$L__BB72_125;
	ld.volatile.shared.u64 	%rd474, [%r6+128];
	st.volatile.shared.u64 	[%r6], %rd474;
	ld.volatile.shared.f64 	%fd17, [%r5+128];
	st.volatile.shared.f64 	[%r5], %fd17;
$L__BB72_125:
	ld.volatile.shared.f64 	%fd18, [%r5];
	ld.volatile.shared.f64 	%fd19, [%r5+64];
	max.f64 	%fd20, %fd18, %fd19;
	ld.volatile.shared.f64 	%fd21, [%r5+64];
	setp.neu.f64 	%p55, %fd20, %fd21;
	@%p55 bra 	$L__BB72_127;
	ld.volatile.shared.u64 	%rd475, [%r6+64];
	st.volatile.shared.u64 	[%r6], %rd475;
	ld.volatile.shared.f64 	%fd22, [%r5+64];
	st.volatile.shared.f64 	[%r5], %fd22;
$L__BB72_127:
	ld.volatile.shared.f64 	%fd23, [%r5];
	ld.volatile.shared.f64 	%fd24, [%r5+32];
	max.f64 	%fd25, %fd23, %fd24;
	ld.volatile.shared.f64 	%fd26, [%r5+32];
	setp.neu.f64 	%p56, %fd25, %fd26;
	@%p56 bra 	$L__BB72_129;
	ld.volatile.shared.u64 	%rd476, [%r6+32];
	st.volatile.shared.u64 	[%r6], %rd476;
	ld.volatile.shared.f64 	%fd27, [%r5+32];
	st.volatile.shared.f64 	[%r5], %fd27;
$L__BB72_129:
	ld.volatile.shared.f64 	%fd28, [%r5];
	ld.volatile.shared.f64 	%fd29, [%r5+16];
	max.f64 	%fd30, %fd28, %fd29;
	ld.volatile.shared.f64 	%fd31, [%r5+16];
	setp.neu.f64 	%p57, %fd30, %fd31;
	@%p57 bra 	$L__BB72_131;
	ld.volatile.shared.u64 	%rd477, [%r6+16];
	st.volatile.shared.u64 	[%r6], %rd477;
	ld.volatile.shared.f64 	%fd32, [%r5+16];
	st.volatile.shared.f64 	[%r5], %fd32;
$L__BB72_131:
	ld.volatile.shared.f64 	%fd33, [%r5];
	ld.volatile.shared.f64 	%fd34, [%r5+8];
	max.f64 	%fd35, %fd33, %fd34;
	ld.volatile.shared.f64 	%fd36, [%r5+8];
	setp.neu.f64 	%p58, %fd35, %fd36;
	@%p58 bra 	$L__BB72_133;
	ld.volatile.shared.u64 	%rd478, [%r6+8];
	st.volatile.shared.u64 	[%r6], %rd478;
	ld.volatile.shared.f64 	%fd37, [%r5+8];
	st.volatile.shared.f64 	[%r5], %fd37;
$L__BB72_133:
	setp.ne.s32 	%p59, %r3, 0;
	@%p59 bra 	$L__BB72_135;
	ld.param.u64 	%rd486, [uncontiguous_reduce_f64_param_1];
	ld.param.u64 	%rd485, [uncontiguous_reduce_f64_param_0];
	ld.shared.f64 	%fd38, [sdata_f64];
	cvta.to.global.u64 	%rd479, %rd485;
	mul.wide.u32 	%rd480, %r4, 8;
	add.s64 	%rd481, %rd479, %rd480;
	st.global.f64 	[%rd481], %fd38;
	ld.shared.u64 	%rd482, [%r2];
	cvta.to.global.u64 	%rd483, %rd486;
	add.s64 	%rd484, %rd483, %rd480;
	st.global.u64 	[%rd484], %rd482;
$L__BB72_135:
	ret;

}
	// .globl	contiguous_reduce3_f64
.visible .entry contiguous_reduce3_f64(
	.param .u64 .ptr .align 1 contiguous_reduce3_f64_param_0,
	.param .u64 .ptr .align 1 contiguous_reduce3_f64_param_1,
	.param .u64 .ptr .align 1 contiguous_reduce3_f64_param_2,
	.param .u64 .ptr .align 1 contiguous_reduce3_f64_param_3,
	.param .u64 .ptr .align 1 contiguous_reduce3_f64_param_4,
	.param .u64 contiguous_reduce3_f64_param_5,
	.param .u64 contiguous_reduce3_f64_param_6,
	.param .u64 contiguous_reduce3_f64_param_7
)
{
	.reg .pred 	%p<61>;
	.reg .b32 	%r<222>;
	.reg .b64 	%rd<587>;
	.reg .b64 	%fd<39>;

	ld.param.u64 	%rd267, [contiguous_reduce3_f64_param_2];
	ld.param.u64 	%rd268, [contiguous_reduce3_f64_param_3];
	ld.param.u64 	%rd269, [contiguous_reduce3_f64_param_4];
	ld.param.u64 	%rd265, [contiguous_reduce3_f64_param_6];
	cvta.to.global.u64 	%rd1, %rd269;
	cvta.to.global.u64 	%rd2, %rd268;
	cvta.to.global.u64 	%rd586, %rd267;
	mov.u32 	%r221, %ntid.x;
	shl.b32 	%r51, %r221, 3;
	mov.u32 	%r52, sdata_f64;
	add.s32 	%r2, %r52, %r51;
	mov.u32 	%r3, %tid.x;
	mov.u32 	%r53, %ctaid.x;
	mul.lo.s32 	%r54, %r53, %r221;
	shl.b32 	%r55, %r54, 1;
	add.s32 	%r56, %r55, %r3;
	shl.b32 	%r57, %r3, 3;
	add.s32 	%r4, %r52, %r57;
	mov.b64 	%rd270, -4503599627370496;
	st.shared.u64 	[%r4], %rd270;
	cvt.u64.u32 	%rd4, %r56;
	add.s32 	%r5, %r2, %r57;
	st.shared.u64 	[%r5], %rd4;
	add.s32 	%r58, %r56, %r221;
	cvt.u64.u32 	%rd5, %r58;
	setp.le.u64 	%p1, %rd265, %rd5;
	@%p1 bra 	$L__BB73_56;
	ld.param.u64 	%rd500, [contiguous_reduce3_f64_param_5];
	mov.u32 	%r135, %ctaid.y;
	cvt.u64.u32 	%rd403, %r135;
	mul.lo.s64 	%rd404, %rd265, %rd403;
	add.s64 	%rd540, %rd404, %rd4;
	add.s64 	%rd538, %rd404, %rd5;
	cvt.u32.u64 	%r6, %rd500;
	add.s32 	%r215, %r6, -1;
	setp.lt.s32 	%p27, %r215, 0;
	mov.b64 	%rd544, 0;
	mov.u64 	%rd545, %rd544;
	@%p27 bra 	$L__BB73_53;
	setp.lt.u32 	%p28, %r215, 3;
	mov.b64 	%rd545, 0;
	mov.u64 	%rd544, %rd545;
	@%p28 bra 	$L__BB73_30;
	add.s32 	%r213, %r6, -2;
	and.b32  	%r136, %r6, -4;
	neg.s32 	%r212, %r136;
	mov.b64 	%rd545, 0;
$L__BB73_4:
	.pragma "nounroll";
	add.s32 	%r12, %r213, 1;
	mul.wide.u32 	%rd408, %r12, 8;
	add.s64 	%rd409, %rd2, %rd408;
	ld.global.u64 	%rd12, [%rd409];
	or.b64  	%rd410, %rd540, %rd12;
	and.b64  	%rd411, %rd410, -4294967296;
	setp.ne.s64 	%p29, %rd411, 0;
	@%p29 bra 	$L__BB73_6;
	cvt.u32.u64 	%r137, %rd12;
	cvt.u32.u64 	%r138, %rd540;
	div.u32 	%r139, %r138, %r137;
	mul.lo.s32 	%r140, %r139, %r137;
	sub.s32 	%r141, %r138, %r140;
	cvt.u64.u32 	%rd506, %r139;
	cvt.u64.u32 	%rd507, %r141;
	bra.uni 	$L__BB73_7;
$L__BB73_6:
	div.s64 	%rd506, %rd540, %rd12;
	mul.lo.s64 	%rd412, %rd506, %rd12;
	sub.s64 	%rd507, %rd540, %rd412;
$L__BB73_7:
	mul.wide.u32 	%rd413, %r12, 8;
	add.s64 	%rd414, %rd1, %rd413;
	ld.global.u64 	%rd19, [%rd414];
	mad.lo.s64 	%rd20, %rd19, %rd507, %rd544;
	or.b64  	%rd415, %rd538, %rd12;
	and.b64  	%rd416, %rd415, -4294967296;
	setp.ne.s64 	%p30, %rd416, 0;
	@%p30 bra 	$L__BB73_9;
	cvt.u32.u64 	%r142, %rd12;
	cvt.u32.u64 	%r143, %rd538;
	div.u32 	%r144, %r143, %r142;
	mul.lo.s32 	%r145, %r144, %r142;
	sub.s32 	%r146, %r143, %r145;
	cvt.u64.u32 	%rd508, %r144;
	cvt.u64.u32 	%rd509, %r146;
	bra.uni 	$L__BB73_10;
$L__BB73_9:
	div.s64 	%rd508, %rd538, %rd12;
	mul.lo.s64 	%rd417, %rd508, %rd12;
	sub.s64 	%rd509, %rd538, %rd417;
$L__BB73_10:
	mad.lo.s64 	%rd27, %rd509, %rd19, %rd545;
	mul.wide.u32 	%rd418, %r213, 8;
	add.s64 	%rd419, %rd2, %rd418;
	ld.global.u64 	%rd28, [%rd419];
	or.b64  	%rd420, %rd506, %rd28;
	and.b64  	%rd421, %rd420, -4294967296;
	setp.ne.s64 	%p31, %rd421, 0;
	@%p31 bra 	$L__BB73_12;
	cvt.u32.u64 	%r147, %rd28;
	cvt.u32.u64 	%r148, %rd506;
	div.u32 	%r149, %r148, %r147;
	mul.lo.s32 	%r150, %r149, %r147;
	sub.s32 	%r151, %r148, %r150;
	cvt.u64.u32 	%rd510, %r149;
	cvt.u64.u32 	%rd511, %r151;
	bra.uni 	$L__BB73_13;
$L__BB73_12:
	div.s64 	%rd510, %rd506, %rd28;
	mul.lo.s64 	%rd422, %rd510, %rd28;
	sub.s64 	%rd511, %rd506, %rd422;
$L__BB73_13:
	mul.wide.u32 	%rd423, %r213, 8;
	add.s64 	%rd424, %rd1, %rd423;
	ld.global.u64 	%rd35, [%rd424];
	mad.lo.s64 	%rd36, %rd35, %rd511, %rd20;
	or.b64  	%rd425, %rd508, %rd28;
	and.b64  	%rd426, %rd425, -4294967296;
	setp.ne.s64 	%p32, %rd426, 0;
	@%p32 bra 	$L__BB73_15;
	cvt.u32.u64 	%r152, %rd28;
	cvt.u32.u64 	%r153, %rd508;
	div.u32 	%r154, %r153, %r152;
	mul.lo.s32 	%r155, %r154, %r152;
	sub.s32 	%r156, %r153, %r155;
	cvt.u64.u32 	%rd512, %r154;
	cvt.u64.u32 	%rd513, %r156;
	bra.uni 	$L__BB73_16;
$L__BB73_15:
	div.s64 	%rd512, %rd508, %rd28;
	mul.lo.s64 	%rd427, %rd512, %rd28;
	sub.s64 	%rd513, %rd508, %rd427;
$L__BB73_16:
	mad.lo.s64 	%rd43, %rd513, %rd35, %rd27;
	add.s32 	%r13, %r213, -1;
	mul.wide.u32 	%rd428, %r13, 8;
	add.s64 	%rd429, %rd2, %rd428;
	ld.global.u64 	%rd44, [%rd429];
	or.b64  	%rd430, %rd510, %rd44;
	and.b64  	%rd431, %rd430, -4294967296;
	setp.ne.s64 	%p33, %rd431, 0;
	@%p33 bra 	$L__BB73_18;
	cvt.u32.u64 	%r157, %rd44;
	cvt.u32.u64 	%r158, %rd510;
	div.u32 	%r159, %r158, %r157;
	mul.lo.s32 	%r160, %r159, %r157;
	sub.s32 	%r161, %r158, %r160;
	cvt.u64.u32 	%rd514, %r159;
	cvt.u64.u32 	%rd515, %r161;
	bra.uni 	$L__BB73_19;
$L__BB73_18:
	div.s64 	%rd514, %rd510, %rd44;
	mul.lo.s64 	%rd432, %rd514, %rd44;
	sub.s64 	%rd515, %rd510, %rd432;
$L__BB73_19:
	mul.wide.u32 	%rd433, %r13, 8;
	add.s64 	%rd434, %rd1, %rd433;
	ld.global.u64 	%rd51, [%rd434];
	mad.lo.s64 	%rd52, %rd51, %rd515, %rd36;
	or.b64  	%rd435, %rd512, %rd44;
	and.b64  	%rd436, %rd435, -4294967296;
	setp.ne.s64 	%p34, %rd436, 0;
	@%p34 bra 	$L__BB73_21;
	cvt.u32.u64 	%r162, %rd44;
	cvt.u32.u64 	%r163, %rd512;
	div.u32 	%r164, %r163, %r162;
	mul.lo.s32 	%r165, %r164, %r162;
	sub.s32 	%r166, %r163, %r165;
	cvt.u64.u32 	%rd516, %r164;
	cvt.u64.u32 	%rd517, %r166;
	bra.uni 	$L__BB73_22;
$L__BB73_21:
	div.s64 	%rd516, %rd512, %rd44;
	mul.lo.s64 	%rd437, %rd516, %rd44;
	sub.s64 	%rd517, %rd512, %rd437;
$L__BB73_22:
	mad.lo.s64 	%rd59, %rd517, %rd51, %rd43;
	add.s32 	%r167, %r213, -2;
	mul.wide.u32 	%rd438, %r167, 8;
	add.s64 	%rd439, %rd2, %rd438;
	ld.global.u64 	%rd60, [%rd439];
	or.b64  	%rd440, %rd514, %rd60;
	and.b64  	%rd441, %rd440, -4294967296;
	setp.ne.s64 	%p35, %rd441, 0;
	@%p35 bra 	$L__BB73_24;
	cvt.u32.u64 	%r168, %rd60;
	cvt.u32.u64 	%r169, %rd514;
	div.u32 	%r170, %r169, %r168;
	mul.lo.s32 	%r171, %r170, %r168;
	sub.s32 	%r172, %r169, %r171;
	cvt.u64.u32 	%rd540, %r170;
	cvt.u64.u32 	%rd519, %r172;
	bra.uni 	$L__BB73_25;
$L__BB73_24:
	div.s64 	%rd540, %rd514, %rd60;
	mul.lo.s64 	%rd442, %rd540, %rd60;
	sub.s64 	%rd519, %rd514, %rd442;
$L__BB73_25:
	add.s32 	%r173, %r213, -2;
	mul.wide.u32 	%rd443, %r173, 8;
	add.s64 	%rd444, %rd1, %rd443;
	ld.global.u64 	%rd67, [%rd444];
	mad.lo.s64 	%rd544, %rd67, %rd519, %rd52;
	or.b64  	%rd445, %rd516, %rd60;
	and.b64  	%rd446, %rd445, -4294967296;
	setp.ne.s64 	%p36, %rd446, 0;
	@%p36 bra 	$L__BB73_27;
	cvt.u32.u64 	%r174, %rd60;
	cvt.u32.u64 	%r175, %rd516;
	div.u32 	%r176, %r175, %r174;
	mul.lo.s32 	%r177, %r176, %r174;
	sub.s32 	%r178, %r175, %r177;
	cvt.u64.u32 	%rd538, %r176;
	cvt.u64.u32 	%rd521, %r178;
	bra.uni 	$L__BB73_28;
$L__BB73_27:
	div.s64 	%rd538, %rd516, %rd60;
	mul.lo.s64 	%rd447, %rd538, %rd60;
	sub.s64 	%rd521, %rd516, %rd447;
$L__BB73_28:
	mad.lo.s64 	%rd545, %rd521, %rd67, %rd59;
	add.s32 	%r213, %r213, -4;
	add.s32 	%r212, %r212, 4;
	setp.ne.s32 	%p37, %r212, 0;
	@%p37 bra 	$L__BB73_4;
	add.s32 	%r215, %r213, 1;
$L__BB73_30:
	and.b32  	%r179, %r6, 3;
	setp.eq.s32 	%p38, %r179, 0;
	@%p38 bra 	$L__BB73_53;
	setp.eq.s32 	%p39, %r179, 1;
	@%p39 bra 	$L__BB73_45;
	mul.wide.u32 	%rd449, %r215, 8;
	add.s64 	%rd450, %rd2, %rd449;
	ld.global.u64 	%rd82, [%rd450];
	or.b64  	%rd451, %rd540, %rd82;
	and.b64  	%rd452, %rd451, -4294967296;
	setp.ne.s64 	%p40, %rd452, 0;
	@%p40 bra 	$L__BB73_34;
	cvt.u32.u64 	%r181, %rd82;
	cvt.u32.u64 	%r182, %rd540;
	div.u32 	%r183, %r182, %r181;
	mul.lo.s32 	%r184, %r183, %r181;
	sub.s32 	%r185, %r182, %r184;
	cvt.u64.u32 	%rd528, %r183;
	cvt.u64.u32 	%rd529, %r185;
	bra.uni 	$L__BB73_35;
$L__BB73_34:
	div.s64 	%rd528, %rd540, %rd82;
	mul.lo.s64 	%rd453, %rd528, %rd82;
	sub.s64 	%rd529, %rd540, %rd453;
$L__BB73_35:
	mul.wide.u32 	%rd454, %r215, 8;
	add.s64 	%rd455, %rd1, %rd454;
	ld.global.u64 	%rd89, [%rd455];
	mad.lo.s64 	%rd90, %rd89, %rd529, %rd544;
	or.b64  	%rd456, %rd538, %rd82;
	and.b64  	%rd457, %rd456, -4294967296;
	setp.ne.s64 	%p41, %rd457, 0;
	@%p41 bra 	$L__BB73_37;
	cvt.u32.u64 	%r186, %rd82;
	cvt.u32.u64 	%r187, %rd538;
	div.u32 	%r188, %r187, %r186;
	mul.lo.s32 	%r189, %r188, %r186;
	sub.s32 	%r190, %r187, %r189;
	cvt.u64.u32 	%rd530, %r188;
	cvt.u64.u32 	%rd531, %r190;
	bra.uni 	$L__BB73_38;
$L__BB73_37:
	div.s64 	%rd530, %rd538, %rd82;
	mul.lo.s64 	%rd458, %rd530, %rd82;
	sub.s64 	%rd531, %rd538, %rd458;
$L__BB73_38:
	mad.lo.s64 	%rd97, %rd531, %rd89, %rd545;
	add.s32 	%r18, %r215, -1;
	mul.wide.u32 	%rd459, %r18, 8;
	add.s64 	%rd460, %rd2, %rd459;
	ld.global.u64 	%rd98, [%rd460];
	or.b64  	%rd461, %rd528, %rd98;
	and.b64  	%rd462, %rd461, -4294967296;
	setp.ne.s64 	%p42, %rd462, 0;
	@%p42 bra 	$L__BB73_40;
	cvt.u32.u64 	%r191, %rd98;
	cvt.u32.u64 	%r192, %rd528;
	div.u32 	%r193, %r192, %r191;
	mul.lo.s32 	%r194, %r193, %r191;
	sub.s32 	%r195, %r192, %r194;
	cvt.u64.u32 	%rd540, %r193;
	cvt.u64.u32 	%rd533, %r195;
	bra.uni 	$L__BB73_41;
$L__BB73_40:
	div.s64 	%rd540, %rd528, %rd98;
	mul.lo.s64 	%rd463, %rd540, %rd98;
	sub.s64 	%rd533, %rd528, %rd463;
$L__BB73_41:
	mul.wide.u32 	%rd464, %r18, 8;
	add.s64 	%rd465, %rd1, %rd464;
	ld.global.u64 	%rd105, [%rd465];
	mad.lo.s64 	%rd544, %rd105, %rd533, %rd90;
	or.b64  	%rd466, %rd530, %rd98;
	and.b64  	%rd467, %rd466, -4294967296;
	setp.ne.s64 	%p43, %rd467, 0;
	@%p43 bra 	$L__BB73_43;
	cvt.u32.u64 	%r196, %rd98;
	cvt.u32.u64 	%r197, %rd530;
	div.u32 	%r198, %r197, %r196;
	mul.lo.s32 	%r199, %r198, %r196;
	sub.s32 	%r200, %r197, %r199;
	cvt.u64.u32 	%rd538, %r198;
	cvt.u64.u32 	%rd535, %r200;
	bra.uni 	$L__BB73_44;
$L__BB73_43:
	div.s64 	%rd538, %rd530, %rd98;
	mul.lo.s64 	%rd468, %rd538, %rd98;
	sub.s64 	%rd535, %rd530, %rd468;
$L__BB73_44:
	mad.lo.s64 	%rd545, %rd535, %rd105, %rd97;
	add.s32 	%r215, %r215, -2;
$L__BB73_45:
	and.b32  	%r201, %r6, 1;
	setp.eq.b32 	%p44, %r201, 1;
	not.pred 	%p45, %p44;
	@%p45 bra 	$L__BB73_53;
	mul.wide.u32 	%rd469, %r215, 8;
	add.s64 	%rd470, %rd2, %rd469;
	ld.global.u64 	%rd120, [%rd470];
	or.b64  	%rd471, %rd540, %rd120;
	and.b64  	%rd472, %rd471, -4294967296;
	setp.ne.s64 	%p46, %rd472, 0;
	@%p46 bra 	$L__BB73_48;
	cvt.u32.u64 	%r202, %rd120;
	cvt.u32.u64 	%r203, %rd540;
	rem.u32 	%r204, %r203, %r202;
	cvt.u64.u32 	%rd542, %r204;
	bra.uni 	$L__BB73_49;
$L__BB73_48:
	rem.s64 	%rd542, %rd540, %rd120;
$L__BB73_49:
	add.s64 	%rd474, %rd1, %rd469;
	ld.global.u64 	%rd124, [%rd474];
	mad.lo.s64 	%rd544, %rd124, %rd542, %rd544;
	or.b64  	%rd475, %rd538, %rd120;
	and.b64  	%rd476, %rd475, -4294967296;
	setp.ne.s64 	%p47, %rd476, 0;
	@%p47 bra 	$L__BB73_51;
	cvt.u32.u64 	%r205, %rd120;
	cvt.u32.u64 	%r206, %rd538;
	rem.u32 	%r207, %r206, %r205;
	cvt.u64.u32 	%rd543, %r207;
	bra.uni 	$L__BB73_52;
$L__BB73_51:
	rem.s64 	%rd543, %rd538, %rd120;
$L__BB73_52:
	mad.lo.s64 	%rd545, %rd543, %rd124, %rd545;
$L__BB73_53:
	shl.b64 	%rd477, %rd544, 3;
	add.s64 	%rd478, %rd586, %rd477;
	ld.global.f64 	%fd1, [%rd478];
	shl.b64 	%rd479, %rd545, 3;
	add.s64 	%rd480, %rd586, %rd479;
	ld.global.f64 	%fd2, [%rd480];
	max.f64 	%fd5, %fd1, %fd2;
	setp.neu.f64 	%p48, %fd5, %fd2;
	@%p48 bra 	$L__BB73_55;
	st.shared.f64 	[%r4], %fd2;
	st.shared.u64 	[%r5], %rd5;
	bra.uni 	$L__BB73_116;
$L__BB73_55:
	st.shared.f64 	[%r4], %fd1;
	bra.uni 	$L__BB73_116;
$L__BB73_56:
	setp.le.u64 	%p2, %rd265, %rd4;
	@%p2 bra 	$L__BB73_116;
	ld.param.u64 	%rd499, [contiguous_reduce3_f64_param_5];
	mov.u32 	%r59, %ctaid.y;
	cvt.u64.u32 	%rd271, %r59;
	mad.lo.s64 	%rd577, %rd265, %rd271, %rd4;
	cvt.u32.u64 	%r21, %rd499;
	add.s32 	%r219, %r21, -1;
	setp.lt.s32 	%p3, %r219, 0;
	@%p3 bra 	$L__BB73_115;
	setp.lt.u32 	%p4, %r219, 7;
	@%p4 bra 	$L__BB73_86;
	add.s32 	%r217, %r21, -4;
	and.b32  	%r60, %r21, -8;
	neg.s32 	%r216, %r60;
$L__BB73_60:
	.pragma "nounroll";
	add.s32 	%r27, %r217, 3;
	mul.wide.u32 	%rd273, %r27, 8;
	add.s64 	%rd274, %rd2, %rd273;
	ld.global.u64 	%rd135, [%rd274];
	or.b64  	%rd275, %rd577, %rd135;
	and.b64  	%rd276, %rd275, -4294967296;
	setp.ne.s64 	%p5, %rd276, 0;
	@%p5 bra 	$L__BB73_62;
	cvt.u32.u64 	%r61, %rd135;
	cvt.u32.u64 	%r62, %rd577;
	div.u32 	%r63, %r62, %r61;
	mul.lo.s32 	%r64, %r63, %r61;
	sub.s32 	%r65, %r62, %r64;
	cvt.u64.u32 	%rd548, %r63;
	cvt.u64.u32 	%rd549, %r65;
	bra.uni 	$L__BB73_63;
$L__BB73_62:
	div.s64 	%rd548, %rd577, %rd135;
	mul.lo.s64 	%rd277, %rd548, %rd135;
	sub.s64 	%rd549, %rd577, %rd277;
$L__BB73_63:
	add.s64 	%rd279, %rd1, %rd273;
	ld.global.u64 	%rd280, [%rd279];
	mul.lo.s64 	%rd142, %rd280, %rd549;
	add.s32 	%r28, %r217, 2;
	mul.wide.u32 	%rd281, %r28, 8;
	add.s64 	%rd282, %rd2, %rd281;
	ld.global.u64 	%rd143, [%rd282];
	or.b64  	%rd283, %rd548, %rd143;
	and.b64  	%rd284, %rd283, -4294967296;
	setp.ne.s64 	%p6, %rd284, 0;
	@%p6 bra 	$L__BB73_65;
	cvt.u32.u64 	%r66, %rd143;
	cvt.u32.u64 	%r67, %rd548;
	div.u32 	%r68, %r67, %r66;
	mul.lo.s32 	%r69, %r68, %r66;
	sub.s32 	%r70, %r67, %r69;
	cvt.u64.u32 	%rd550, %r68;
	cvt.u64.u32 	%rd551, %r70;
	bra.uni 	$L__BB73_66;
$L__BB73_65:
	div.s64 	%rd550, %rd548, %rd143;
	mul.lo.s64 	%rd285, %rd550, %rd143;
	sub.s64 	%rd551, %rd548, %rd285;
$L__BB73_66:
	add.s64 	%rd287, %rd1, %rd281;
	ld.global.u64 	%rd288, [%rd287];
	mad.lo.s64 	%rd150, %rd288, %rd551, %rd142;
	add.s32 	%r29, %r217, 1;
	mul.wide.u32 	%rd289, %r29, 8;
	add.s64 	%rd290, %rd2, %rd289;
	ld.global.u64 	%rd151, [%rd290];
	or.b64  	%rd291, %rd550, %rd151;
	and.b64  	%rd292, %rd291, -4294967296;
	setp.ne.s64 	%p7, %rd292, 0;
	@%p7 bra 	$L__BB73_68;
	cvt.u32.u64 	%r71, %rd151;
	cvt.u32.u64 	%r72, %rd550;
	div.u32 	%r73, %r72, %r71;
	mul.lo.s32 	%r74, %r73, %r71;
	sub.s32 	%r75, %r72, %r74;
	cvt.u64.u32 	%rd552, %r73;
	cvt.u64.u32 	%rd553, %r75;
	bra.uni 	$L__BB73_69;
$L__BB73_68:
	div.s64 	%rd552, %rd550, %rd151;
	mul.lo.s64 	%rd293, %rd552, %rd151;
	sub.s64 	%rd553, %rd550, %rd293;
$L__BB73_69:
	add.s64 	%rd295, %rd1, %rd289;
	ld.global.u64 	%rd296, [%rd295];
	mad.lo.s64 	%rd158, %rd296, %rd553, %rd150;
	add.s32 	%r30, %r217, -4;
	mul.wide.u32 	%rd297, %r217, 8;
	add.s64 	%rd298, %rd2, %rd297;
	ld.global.u64 	%rd159, [%rd298];
	or.b64  	%rd299, %rd552, %rd159;
	and.b64  	%rd300, %rd299, -4294967296;
	setp.ne.s64 	%p8, %rd300, 0;
	@%p8 bra 	$L__BB73_71;
	cvt.u32.u64 	%r76, %rd159;
	cvt.u32.u64 	%r77, %rd552;
	div.u32 	%r78, %r77, %r76;
	mul.lo.s32 	%r79, %r78, %r76;
	sub.s32 	%r80, %r77, %r79;
	cvt.u64.u32 	%rd554, %r78;
	cvt.u64.u32 	%rd555, %r80;
	bra.uni 	$L__BB73_72;
$L__BB73_71:
	div.s64 	%rd554, %rd552, %rd159;
	mul.lo.s64 	%rd301, %rd554, %rd159;
	sub.s64 	%rd555, %rd552, %rd301;
$L__BB73_72:
	add.s64 	%rd303, %rd1, %rd297;
	ld.global.u64 	%rd304, [%rd303];
	mad.lo.s64 	%rd166, %rd304, %rd555, %rd158;
	add.s32 	%r31, %r217, -1;
	mul.wide.u32 	%rd305, %r31, 8;
	add.s64 	%rd306, %rd2, %rd305;
	ld.global.u64 	%rd167, [%rd306];
	or.b64  	%rd307, %rd554, %rd167;
	and.b64  	%rd308, %rd307, -4294967296;
	setp.ne.s64 	%p9, %rd308, 0;
	@%p9 bra 	$L__BB73_74;
	cvt.u32.u64 	%r81, %rd167;
	cvt.u32.u64 	%r82, %rd554;
	div.u32 	%r83, %r82, %r81;
	mul.lo.s32 	%r84, %r83, %r81;
	sub.s32 	%r85, %r82, %r84;
	cvt.u64.u32 	%rd556, %r83;
	cvt.u64.u32 	%rd557, %r85;
	bra.uni 	$L__BB73_75;
$L__BB73_74:
	div.s64 	%rd556, %rd554, %rd167;
	mul.lo.s64 	%rd309, %rd556, %rd167;
	sub.s64 	%rd557, %rd554, %rd309;
$L__BB73_75:
	add.s64 	%rd311, %rd1, %rd305;
	ld.global.u64 	%rd312, [%rd311];
	mad.lo.s64 	%rd174, %rd312, %rd557, %rd166;
	add.s32 	%r32, %r217, -2;
	mul.wide.u32 	%rd313, %r32, 8;
	add.s64 	%rd314, %rd2, %rd313;
	ld.global.u64 	%rd175, [%rd314];
	or.b64  	%rd315, %rd556, %rd175;
	and.b64  	%rd316, %rd315, -4294967296;
	setp.ne.s64 	%p10, %rd316, 0;
	@%p10 bra 	$L__BB73_77;
	cvt.u32.u64 	%r86, %rd175;
	cvt.u32.u64 	%r87, %rd556;
	div.u32 	%r88, %r87, %r86;
	mul.lo.s32 	%r89, %r88, %r86;
	sub.s32 	%r90, %r87, %r89;
	cvt.u64.u32 	%rd558, %r88;
	cvt.u64.u32 	%rd559, %r90;
	bra.uni 	$L__BB73_78;
$L__BB73_77:
	div.s64 	%rd558, %rd556, %rd175;
	mul.lo.s64 	%rd317, %rd558, %rd175;
	sub.s64 	%rd559, %rd556, %rd317;
$L__BB73_78:
	add.s64 	%rd319, %rd1, %rd313;
	ld.global.u64 	%rd320, [%rd319];
	mad.lo.s64 	%rd182, %rd320, %rd559, %rd174;
	add.s32 	%r33, %r217, -3;
	mul.wide.u32 	%rd321, %r33, 8;
	add.s64 	%rd322, %rd2, %rd321;
	ld.global.u64 	%rd183, [%rd322];
	or.b64  	%rd323, %rd558, %rd183;
	and.b64  	%rd324, %rd323, -4294967296;
	setp.ne.s64 	%p11, %rd324, 0;
	@%p11 bra 	$L__BB73_80;
	cvt.u32.u64 	%r91, %rd183;
	cvt.u32.u64 	%r92, %rd558;
	div.u32 	%r93, %r92, %r91;
	mul.lo.s32 	%r94, %r93, %r91;
	sub.s32 	%r95, %r92, %r94;
	cvt.u64.u32 	%rd560, %r93;
	cvt.u64.u32 	%rd561, %r95;
	bra.uni 	$L__BB73_81;
$L__BB73_80:
	div.s64 	%rd560, %rd558, %rd183;
	mul.lo.s64 	%rd325, %rd560, %rd183;
	sub.s64 	%rd561, %rd558, %rd325;
$L__BB73_81:
	add.s64 	%rd327, %rd1, %rd321;
	ld.global.u64 	%rd328, [%rd327];
	mad.lo.s64 	%rd190, %rd328, %rd561, %rd182;
	mul.wide.u32 	%rd329, %r30, 8;
	add.s64 	%rd330, %rd2, %rd329;
	ld.global.u64 	%rd191, [%rd330];
	or.b64  	%rd331, %rd560, %rd191;
	and.b64  	%rd332, %rd331, -4294967296;
	setp.ne.s64 	%p12, %rd332, 0;
	@%p12 bra 	$L__BB73_83;
	cvt.u32.u64 	%r96, %rd191;
	cvt.u32.u64 	%r97, %rd560;
	div.u32 	%r98, %r97, %r96;
	mul.lo.s32 	%r99, %r98, %r96;
	sub.s32 	%r100, %r97, %r99;
	cvt.u64.u32 	%rd577, %r98;
	cvt.u64.u32 	%rd563, %r100;
	bra.uni 	$L__BB73_84;
$L__BB73_83:
	div.s64 	%rd577, %rd560, %rd191;
	mul.lo.s64 	%rd333, %rd577, %rd191;
	sub.s64 	%rd563, %rd560, %rd333;
$L__BB73_84:
	add.s64 	%rd335, %rd1, %rd329;
	ld.global.u64 	%rd336, [%rd335];
	mad.lo.s64 	%rd337, %rd336, %rd563, %rd190;
	shl.b64 	%rd338, %rd337, 3;
	add.s64 	%rd586, %rd586, %rd338;
	add.s32 	%r217, %r217, -8;
	add.s32 	%r216, %r216, 8;
	setp.ne.s32 	%p13, %r216, 0;
	@%p13 bra 	$L__BB73_60;
	add.s32 	%r219, %r217, 3;
$L__BB73_86:
	and.b32  	%r38, %r21, 7;
	setp.eq.s32 	%p14, %r38, 0;
	@%p14 bra 	$L__BB73_115;
	and.b32  	%r39, %r21, 3;
	setp.lt.u32 	%p15, %r38, 4;
	@%p15 bra 	$L__BB73_101;
	mul.wide.u32 	%rd340, %r219, 8;
	add.s64 	%rd341, %rd2, %rd340;
	ld.global.u64 	%rd202, [%rd341];
	or.b64  	%rd342, %rd577, %rd202;
	and.b64  	%rd343, %rd342, -4294967296;
	setp.ne.s64 	%p16, %rd343, 0;
	@%p16 bra 	$L__BB73_90;
	cvt.u32.u64 	%r101, %rd202;
	cvt.u32.u64 	%r102, %rd577;
	div.u32 	%r103, %r102, %r101;
	mul.lo.s32 	%r104, %r103, %r101;
	sub.s32 	%r105, %r102, %r104;
	cvt.u64.u32 	%rd567, %r103;
	cvt.u64.u32 	%rd568, %r105;
	bra.uni 	$L__BB73_91;
$L__BB73_90:
	div.s64 	%rd567, %rd577, %rd202;
	mul.lo.s64 	%rd344, %rd567, %rd202;
	sub.s64 	%rd568, %rd577, %rd344;
$L__BB73_91:
	add.s64 	%rd346, %rd1, %rd340;
	ld.global.u64 	%rd347, [%rd346];
	mul.lo.s64 	%rd209, %rd347, %rd568;
	add.s32 	%r40, %r219, -1;
	mul.wide.u32 	%rd348, %r40, 8;
	add.s64 	%rd349, %rd2, %rd348;
	ld.global.u64 	%rd210, [%rd349];
	or.b64  	%rd350, %rd567, %rd210;
	and.b64  	%rd351, %rd350, -4294967296;
	setp.ne.s64 	%p17, %rd351, 0;
	@%p17 bra 	$L__BB73_93;
	cvt.u32.u64 	%r106, %rd210;
	cvt.u32.u64 	%r107, %rd567;
	div.u32 	%r108, %r107, %r106;
	mul.lo.s32 	%r109, %r108, %r106;
	sub.s32 	%r110, %r107, %r109;
	cvt.u64.u32 	%rd569, %r108;
	cvt.u64.u32 	%rd570, %r110;
	bra.uni 	$L__BB73_94;
$L__BB73_93:
	div.s64 	%rd569, %rd567, %rd210;
	mul.lo.s64 	%rd352, %rd569, %rd210;
	sub.s64 	%rd570, %rd567, %rd352;
$L__BB73_94:
	add.s64 	%rd354, %rd1, %rd348;
	ld.global.u64 	%rd355, [%rd354];
	mad.lo.s64 	%rd217, %rd355, %rd570, %rd209;
	add.s32 	%r41, %r219, -2;
	mul.wide.u32 	%rd356, %r41, 8;
	add.s64 	%rd357, %rd2, %rd356;
	ld.global.u64 	%rd218, [%rd357];
	or.b64  	%rd358, %rd569, %rd218;
	and.b64  	%rd359, %rd358, -4294967296;
	setp.ne.s64 	%p18, %rd359, 0;
	@%p18 bra 	$L__BB73_96;
	cvt.u32.u64 	%r111, %rd218;
	cvt.u32.u64 	%r112, %rd569;
	div.u32 	%r113, %r112, %r111;
	mul.lo.s32 	%r114, %r113, %r111;
	sub.s32 	%r115, %r112, %r114;
	cvt.u64.u32 	%rd571, %r113;
	cvt.u64.u32 	%rd572, %r115;
	bra.uni 	$L__BB73_97;
$L__BB73_96:
	div.s64 	%rd571, %rd569, %rd218;
	mul.lo.s64 	%rd360, %rd571, %rd218;
	sub.s64 	%rd572, %rd569, %rd360;
$L__BB73_97:
	add.s64 	%rd362, %rd1, %rd356;
	ld.global.u64 	%rd363, [%rd362];
	mad.lo.s64 	%rd225, %rd363, %rd572, %rd217;
	add.s32 	%r42, %r219, -3;
	mul.wide.u32 	%rd364, %r42, 8;
	add.s64 	%rd365, %rd2, %rd364;
	ld.global.u64 	%rd226, [%rd365];
	or.b64  	%rd366, %rd571, %rd226;
	and.b64  	%rd367, %rd366, -4294967296;
	setp.ne.s64 	%p19, %rd367, 0;
	@%p19 bra 	$L__BB73_99;
	cvt.u32.u64 	%r116, %rd226;
	cvt.u32.u64 	%r117, %rd571;
	div.u32 	%r118, %r117, %r116;
	mul.lo.s32 	%r119, %r118, %r116;
	sub.s32 	%r120, %r117, %r119;
	cvt.u64.u32 	%rd577, %r118;
	cvt.u64.u32 	%rd574, %r120;
	bra.uni 	$L__BB73_100;
$L__BB73_99:
	div.s64 	%rd577, %rd571, %rd226;
	mul.lo.s64 	%rd368, %rd577, %rd226;
	sub.s64 	%rd574, %rd571, %rd368;
$L__BB73_100:
	add.s64 	%rd370, %rd1, %rd364;
	ld.global.u64 	%rd371, [%rd370];
	mad.lo.s64 	%rd372, %rd371, %rd574, %rd225;
	shl.b64 	%rd373, %rd372, 3;
	add.s64 	%rd586, %rd586, %rd373;
	add.s32 	%r219, %r219, -4;
$L__BB73_101:
	setp.eq.s32 	%p20, %r39, 0;
	@%p20 bra 	$L__BB73_115;
	setp.eq.s32 	%p21, %r39, 1;
	@%p21 bra 	$L__BB73_110;
	mul.wide.u32 	%rd375, %r219, 8;
	add.s64 	%rd376, %rd2, %rd375;
	ld.global.u64 	%rd237, [%rd376];
	or.b64  	%rd377, %rd577, %rd237;
	and.b64  	%rd378, %rd377, -4294967296;
	setp.ne.s64 	%p22, %rd378, 0;
	@%p22 bra 	$L__BB73_105;
	cvt.u32.u64 	%r121, %rd237;
	cvt.u32.u64 	%r122, %rd577;
	div.u32 	%r123, %r122, %r121;
	mul.lo.s32 	%r124, %r123, %r121;
	sub.s32 	%r125, %r122, %r124;
	cvt.u64.u32 	%rd578, %r123;
	cvt.u64.u32 	%rd579, %r125;
	bra.uni 	$L__BB73_106;
$L__BB73_105:
	div.s64 	%rd578, %rd577, %rd237;
	mul.lo.s64 	%rd379, %rd578, %rd237;
	sub.s64 	%rd579, %rd577, %rd379;
$L__BB73_106:
	add.s64 	%rd381, %rd1, %rd375;
	ld.global.u64 	%rd382, [%rd381];
	mul.lo.s64 	%rd244, %rd382, %rd579;
	add.s32 	%r45, %r219, -1;
	mul.wide.u32 	%rd383, %r45, 8;
	add.s64 	%rd384, %rd2, %rd383;
	ld.global.u64 	%rd245, [%rd384];
	or.b64  	%rd385, %rd578, %rd245;
	and.b64  	%rd386, %rd385, -4294967296;
	setp.ne.s64 	%p23, %rd386, 0;
	@%p23 bra 	$L__BB73_108;
	cvt.u32.u64 	%r126, %rd245;
	cvt.u32.u64 	%r127, %rd578;
	div.u32 	%r128, %r127, %r126;
	mul.lo.s32 	%r129, %r128, %r126;
	sub.s32 	%r130, %r127, %r129;
	cvt.u64.u32 	%rd577, %r128;
	cvt.u64.u32 	%rd581, %r130;
	bra.uni 	$L__BB73_109;
$L__BB73_108:
	div.s64 	%rd577, %rd578, %rd245;
	mul.lo.s64 	%rd387, %rd577, %rd245;
	sub.s64 	%rd581, %rd578, %rd387;
$L__BB73_109:
	add.s64 	%rd389, %rd1, %rd383;
	ld.global.u64 	%rd390, [%rd389];
	mad.lo.s64 	%rd391, %rd390, %rd581, %rd244;
	shl.b64 	%rd392, %rd391, 3;
	add.s64 	%rd586, %rd586, %rd392;
	add.s32 	%r219, %r219, -2;
$L__BB73_110:
	and.b32  	%r131, %r21, 1;
	setp.eq.b32 	%p24, %r131, 1;
	not.pred 	%p25, %p24;
	@%p25 bra 	$L__BB73_115;
	mul.wide.u32 	%rd393, %r219, 8;
	add.s64 	%rd394, %rd2, %rd393;
	ld.global.u64 	%rd256, [%rd394];
	or.b64  	%rd395, %rd577, %rd256;
	and.b64  	%rd396, %rd395, -4294967296;
	setp.ne.s64 	%p26, %rd396, 0;
	@%p26 bra 	$L__BB73_113;
	cvt.u32.u64 	%r132, %rd256;
	cvt.u32.u64 	%r133, %rd577;
	rem.u32 	%r134, %r133, %r132;
	cvt.u64.u32 	%rd585, %r134;
	bra.uni 	$L__BB73_114;
$L__BB73_113:
	rem.s64 	%rd585, %rd577, %rd256;
$L__BB73_114:
	add.s64 	%rd398, %rd1, %rd393;
	ld.global.u64 	%rd399, [%rd398];
	mul.lo.s64 	%rd400, %rd399, %rd585;
	shl.b64 	%rd401, %rd400, 3;
	add.s64 	%rd586, %rd586, %rd401;
$L__BB73_115:
	ld.global.f64 	%fd4, [%rd586];
	st.shared.f64 	[%r4], %fd4;
$L__BB73_116:
	bar.sync 	0;
	setp.lt.u32 	%p49, %r221, 66;
	@%p49 bra 	$L__BB73_121;
$L__BB73_117:
	mov.u32 	%r48, %r221;
	shr.u32 	%r221, %r48, 1;
	setp.ge.u32 	%p50, %r3, %r221;
	@%p50 bra 	$L__BB73_120;
	ld.shared.f64 	%fd6, [%r4];
	shl.b32 	%r50, %r221, 3;
	add.s32 	%r208, %r4, %r50;
	ld.shared.f64 	%fd3, [%r208];
	max.f64 	%fd7, %fd6, %fd3;
	setp.neu.f64 	%p51, %fd7, %fd3;
	@%p51 bra 	$L__BB73_120;
	st.shared.f64 	[%r4], %fd3;
	add.s32 	%r209, %r5, %r50;
	ld.shared.u64 	%rd481, [%r209];
	st.shared.u64 	[%r5], %rd481;
$L__BB73_120:
	bar.sync 	0;
	setp.gt.u32 	%p52, %r48, 131;
	@%p52 bra 	$L__BB73_117;
$L__BB73_121:
	setp.gt.u32 	%p53, %r3, 31;
	@%p53 bra 	$L__BB73_136;
	ld.volatile.shared.f64 	%fd8, [%r4];
	ld.volatile.shared.f64 	%fd9, [%r4+256];
	max.f64 	%fd10, %fd8, %fd9;
	ld.volatile.shared.f64 	%fd11, [%r4+256];
	setp.neu.f64 	%p54, %fd10, %fd11;
	@%p54 bra 	$L__BB73_124;
	ld.volatile.shared.u64 	%rd482, [%r5+256];
	st.volatile.shared.u64 	[%r5], %rd482;
	ld.volatile.shared.f64 	%fd12, [%r4+256];
	st.volatile.shared.f64 	[%r4], %fd12;
$L__BB73_124:
	ld.volatile.shared.f64 	%fd13, [%r4];
	ld.volatile.shared.f64 	%fd14, [%r4+128];
	max.f64 	%fd15, %fd13, %fd14;
	ld.volatile.shared.f64 	%fd16, [%r4+128];
	setp.neu.f64 	%p55, %fd15, %fd16;
	@%p55 bra 	$L__BB73_126;
	ld.volatile.shared.u64 	%rd483, [%r5+128];
	st.volatile.shared.u64 	[%r5], %rd483;
	ld.volatile.shared.f64 	%fd17, [%r4+128];
	st.volatile.shared.f64 	[%r4], %fd17;
$L__BB73_126:
	ld.volatile.shared.f64 	%fd18, [%r4];
	ld.volatile.shared.f64 	%fd19, [%r4+64];
	max.f64 	%fd20, %fd18, %fd19;
	ld.volatile.shared.f64 	%fd21, [%r4+64];
	setp.neu.f64 	%p56, %fd20, %fd21;
	@%p56 bra 	$L__BB73_128;
	ld.volatile.shared.u64 	%rd484, [%r5+64];
	st.volatile.shared.u64 	[%r5], %rd484;
	ld.volatile.shared.f64 	%fd22, [%r4+64];
	st.volatile.shared.f64 	[%r4], %fd22;
$L__BB73_128:
	ld.volatile.shared.f64 	%fd23, [%r4];
	ld.volatile.shared.f64 	%fd24, [%r4+32];
	max.f64 	%fd25, %fd23, %fd24;
	ld.volatile.shared.f64 	%fd26, [%r4+32];
	setp.neu.f64 	%p57, %fd25, %fd26;
	@%p57 bra 	$L__BB73_130;
	ld.volatile.shared.u64 	%rd485, [%r5+32];
	st.volatile.shared.u64 	[%r5], %rd485;
	ld.volatile.shared.f64 	%fd27, [%r4+32];
	st.volatile.shared.f64 	[%r4], %fd27;
$L__BB73_130:
	ld.volatile.shared.f64 	%fd28, [%r4];
	ld.volatile.shared.f64 	%fd29, [%r4+16];
	max.f64 	%fd30, %fd28, %fd29;
	ld.volatile.shared.f64 	%fd31, [%r4+16];
	setp.neu.f64 	%p58, %fd30, %fd31;
	@%p58 bra 	$L__BB73_132;
	ld.volatile.shared.u64 	%rd486, [%r5+16];
	st.volatile.shared.u64 	[%r5], %rd486;
	ld.volatile.shared.f64 	%fd32, [%r4+16];
	st.volatile.shared.f64 	[%r4], %fd32;
$L__BB73_132:
	ld.volatile.shared.f64 	%fd33, [%r4];
	ld.volatile.shared.f64 	%fd34, [%r4+8];
	max.f64 	%fd35, %fd33, %fd34;
	ld.volatile.shared.f64 	%fd36, [%r4+8];
	setp.neu.f64 	%p59, %fd35, %fd36;
	@%p59 bra 	$L__BB73_134;
	ld.volatile.shared.u64 	%rd487, [%r5+8];
	st.volatile.shared.u64 	[%r5], %rd487;
	ld.volatile.shared.f64 	%fd37, [%r4+8];
	st.volatile.shared.f64 	[%r4], %fd37;
$L__BB73_134:
	setp.ne.s32 	%p60, %r3, 0;
	@%p60 bra 	$L__BB73_136;
	ld.param.u64 	%rd501, [contiguous_reduce3_f64_param_7];
	ld.param.u64 	%rd498, [contiguous_reduce3_f64_param_1];
	ld.param.u64 	%rd497, [contiguous_reduce3_f64_param_0];
	ld.shared.f64 	%fd38, [sdata_f64];
	mov.u32 	%r210, %ctaid.x;
	cvt.u64.u32 	%rd488, %r210;
	mov.u32 	%r211, %ctaid.y;
	cvt.u64.u32 	%rd489, %r211;
	mad.lo.s64 	%rd490, %rd501, %rd489, %rd488;
	cvta.to.global.u64 	%rd491, %rd497;
	shl.b64 	%rd492, %rd490, 3;
	add.s64 	%rd493, %rd491, %rd492;
	st.global.f64 	[%rd493], %fd38;
	ld.shared.u64 	%rd494, [%r2];
	cvta.to.global.u64 	%rd495, %rd498;
	add.s64 	%rd496, %rd495, %rd492;
	st.global.u64 	[%rd496], %rd494;
$L__BB73_136:
	ret;

}
	// .globl	contiguous_reduce33_f64
.visible .entry contiguous_reduce33_f64(
	.param .u64 .ptr .align 1 contiguous_reduce33_f64_param_0,
	.param .u64 .ptr .align 1 contiguous_reduce33_f64_param_1,
	.param .u64 .ptr .align 1 contiguous_reduce33_f64_param_2,
	.param .u64 .ptr .align 1 contiguous_reduce33_f64_param_3,
	.param .u64 contiguous_reduce33_f64_param_4,
	.param .u64 contiguous_reduce33_f64_param_5
)
{
	.reg .pred 	%p<16>;
	.reg .b32 	%r<23>;
	.reg .b64 	%rd<50>;
	.reg .b64 	%fd<39>;

	ld.param.u64 	%rd7, [contiguous_reduce33_f64_param_0];
	ld.param.u64 	%rd8, [contiguous_reduce33_f64_param_1];
	ld.param.u64 	%rd11, [contiguous_reduce33_f64_param_2];
	ld.param.u64 	%rd12, [contiguous_reduce33_f64_param_3];
	ld.param.u64 	%rd9, [contiguous_reduce33_f64_param_4];
	ld.param.u64 	%rd10, [contiguous_reduce33_f64_param_5];
	cvta.to.global.u64 	%rd1, %rd12;
	cvta.to.global.u64 	%rd2, %rd11;
	mov.u32 	%r22, %ntid.x;
	shl.b32 	%r11, %r22, 3;
	mov.u32 	%r12, sdata_f64;
	add.s32 	%r2, %r12, %r11;
	mov.u32 	%r3, %tid.x;
	mov.u32 	%r4, %ctaid.x;
	mul.lo.s32 	%r13, %r4, %r22;
	shl.b32 	%r14, %r13, 1;
	add.s32 	%r5, %r14, %r3;
	shl.b32 	%r15, %r3, 3;
	add.s32 	%r6, %r12, %r15;
	mov.b64 	%rd13, -4503599627370496;
	st.shared.u64 	[%r6], %rd13;
	add.s32 	%r7, %r2, %r15;
	mov.b64 	%rd14, -9223372036854775808;
	st.shared.u64 	[%r7], %rd14;
	add.s32 	%r16, %r5, %r22;
	cvt.u64.u32 	%rd3, %r16;
	setp.le.u64 	%p1, %rd9, %rd3;
	@%p1 bra 	$L__BB74_4;
	cvt.u64.u32 	%rd21, %r5;
	mov.u32 	%r18, %ctaid.y;
	cvt.u64.u32 	%rd22, %r18;
	mul.lo.s64 	%rd23, %rd9, %rd22;
	add.s64 	%rd4, %rd23, %rd21;
	shl.b64 	%rd24, %rd4, 3;
	add.s64 	%rd25, %rd2, %rd24;
	ld.global.f64 	%fd1, [%rd25];
	add.s64 	%rd5, %rd23, %rd3;
	shl.b64 	%rd26, %rd5, 3;
	add.s64 	%rd27, %rd2, %rd26;
	ld.global.f64 	%fd2, [%rd27];
	max.f64 	%fd5, %fd1, %fd2;
	setp.neu.f64 	%p3, %fd5, %fd2;
	@%p3 bra 	$L__BB74_3;
	st.shared.f64 	[%r6], %fd1;
	add.s64 	%rd32, %rd1, %rd24;
	ld.global.u64 	%rd33, [%rd32];
	st.shared.u64 	[%r7], %rd33;
	bra.uni 	$L__BB74_6;
$L__BB74_3:
	st.shared.f64 	[%r6], %fd2;
	add.s64 	%rd29, %rd1, %rd26;
	ld.global.u64 	%rd30, [%rd29];
	st.shared.u64 	[%r7], %rd30;
	bra.uni 	$L__BB74_6;
$L__BB74_4:
	cvt.u64.u32 	%rd6, %r5;
	setp.le.u64 	%p2, %rd9, %rd6;
	@%p2 bra 	$L__BB74_6;
	mov.u32 	%r17, %ctaid.y;
	cvt.u64.u32 	%rd15, %r17;
	mad.lo.s64 	%rd16, %rd9, %rd15, %rd6;
	shl.b64 	%rd17, %rd16, 3;
	add.s64 	%rd18, %rd2, %rd17;
	ld.global.f64 	%fd4, [%rd18];
	st.shared.f64 	[%r6], %fd4;
	add.s64 	%rd19, %rd1, %rd17;
	ld.global.u64 	%rd20, [%rd19];
	st.shared.u64 	[%r7], %rd20;
$L__BB74_6:
	bar.sync 	0;
	setp.lt.u32 	%p4, %r22, 66;
	@%p4 bra 	$L__BB74_11;
$L__BB74_7:
	mov.u32 	%r8, %r22;
	shr.u32 	%r22, %r8, 1;
	setp.ge.u32 	%p5, %r3, %r22;
	@%p5 bra 	$L__BB74_10;
	ld.shared.f64 	%fd6, [%r6];
	shl.b32 	%r10, %r22, 3;
	add.s32 	%r19, %r6, %r10;
	ld.shared.f64 	%fd3, [%r19];
	max.f64 	%fd7, %fd6, %fd3;
	setp.neu.f64 	%p6, %fd7, %fd3;
	@%p6 bra 	$L__BB74_10;
	st.shared.f64 	[%r6], %fd3;
	add.s32 	%r20, %r7, %r10;
	ld.shared.u64 	%rd34, [%r20];
	st.shared.u64 	[%r7], %rd34;
$L__BB74_10:
	bar.sync 	0;
	setp.gt.u32 	%p7, %r8, 131;
	@%p7 bra 	$L__BB74_7;
$L__BB74_11:
	setp.gt.u32 	%p8, %r3, 31;
	@%p8 bra 	$L__BB74_26;
	ld.volatile.shared.f64 	%fd8, [%r6];
	ld.volatile.shared.f64 	%fd9, [%r6+256];
	max.f64 	%fd10, %fd8, %fd9;
	ld.volatile.shared.f64 	%fd11, [%r6+256];
	setp.neu.f64 	%p9, %fd10, %fd11;
	@%p9 bra 	$L__BB74_14;
	ld.volatile.shared.u64 	%rd35, [%r7+256];
	st.volatile.shared.u64 	[%r7], %rd35;
	ld.volatile.shared.f64 	%fd12, [%r6+256];
	st.volatile.shared.f64 	[%r6], %fd12;
$L__BB74_14:
	ld.volatile.shared.f64 	%fd13, [%r6];
	ld.volatile.shared.f64 	%fd14, [%r6+128];
	max.f64 	%fd15, %fd13, %fd14;
	ld.volatile.shared.f64 	%fd16, [%r6+128];
	setp.neu.f64 	%p10, %fd15, %fd16;
	@%p10 bra 	$L__BB74_16;
	ld.volatile.shared.u64 	%rd36, [%r7+128];
	st.volatile.shared.u64 	[%r7], %rd36;
	ld.volatile.shared.f64 	%fd17, [%r6+128];
	st.volatile.shared.f64 	[%r6], %fd17;
$L__BB74_16:
	ld.volatile.shared.f64 	%fd18, [%r6];
	ld.volatile.shared.f64 	%fd19, [%r6+64];
	max.f64 	%fd20, %fd18, %fd19;
	ld.volatile.shared.f64 	%fd21, [%r6+64];
	setp.neu.f64 	%p11, %fd20, %fd21;
	@%p11 bra 	$L__BB74_18;
	ld.volatile.shared.u64 	%rd37, [%r7+64];
	st.volatile.shared.u64 	[%r7], %rd37;
	ld.volatile.shared.f64 	%fd22, [%r6+64];
	st.volatile.shared.f64 	[%r6], %fd22;
$L__BB74_18:
	ld.volatile.shared.f64 	%fd23, [%r6];
	ld.volatile.shared.f64 	%fd24, [%r6+32];
	max.f64 	%fd25, %fd23, %fd24;
	ld.volatile.shared.f64 	%fd26, [%r6+32];
	setp.neu.f64 	%p12, %fd25, %fd26;
	@%p12 bra 	$L__BB74_20;
	ld.volatile.shared.u64 	%rd38, [%r7+32];
	st.volatile.shared.u64 	[%r7], %rd38;
	ld.volatile.shared.f64 	%fd27, [%r6+32];
	st.volatile.shared.f64 	[%r6], %fd27;
$L__BB74_20:
	ld.volatile.shared.f64 	%fd28, [%r6];
	ld.volatile.shared.f64 	%fd29, [%r6+16];
	max.f64 	%fd30, %fd28, %fd29;
	ld.volatile.shared.f64 	%fd31, [%r6+16];
	setp.neu.f64 	%p13, %fd30, %fd31;
	@%p13 bra 	$L__BB74_22;
	ld.volatile.shared.u64 	%rd39, [%r7+16];
	st.volatile.shared.u64 	[%r7], %rd39;
	ld.volatile.shared.f64 	%fd32, [%r6+16];
	st.volatile.shared.f64 	[%r6], %fd32;
$L__BB74_22:
	ld.volatile.shared.f64 	%fd33, [%r6];
	ld.volatile.shared.f64 	%fd34, [%r6+8];
	max.f64 	%fd35, %fd33, %fd34;
	ld.volatile.shared.f64 	%fd36, [%r6+8];
	setp.neu.f64 	%p14, %fd35, %fd36;
	@%p14 bra 	$L__BB74_24;
	ld.volatile.shared.u64 	%rd40, [%r7+8];
	st.volatile.shared.u64 	[%r7], %rd40;
	ld.volatile.shared.f64 	%fd37, [%r6+8];
	st.volatile.shared.f64 	[%r6], %fd37;
$L__BB74_24:
	setp.ne.s32 	%p15, %r3, 0;
	@%p15 bra 	$L__BB74_26;
	ld.shared.f64 	%fd38, [sdata_f64];
	cvt.u64.u32 	%rd41, %r4;
	mov.u32 	%r21, %ctaid.y;
	cvt.u64.u32 	%rd42, %r21;
	mad.lo.s64 	%rd43, %rd10, %rd42, %rd41;
	cvta.to.global.u64 	%rd44, %rd7;
	shl.b64 	%rd45, %rd43, 3;
	add.s64 	%rd46, %rd44, %rd45;
	st.global.f64 	[%rd46], %fd38;
	ld.shared.u64 	%rd47, [%r2];
	cvta.to.global.u64 	%rd48, %rd8;
	add.s64 	%rd49, %rd48, %rd45;
	st.global.u64 	[%rd49], %rd47;
$L__BB74_26:
	ret;

}
	// .globl	contiguous_reduce4_f64
.visible .entry contiguous_reduce4_f64(
	.param .u64 .ptr .align 1 contiguous_reduce4_f64_param_0,
	.param .u64 .ptr .align 1 contiguous_reduce4_f64_param_1,
	.param .u64 .ptr .align 1 contiguous_reduce4_f64_param_2,
	.param .u64 .ptr .align 1 contiguous_reduce4_f64_param_3,
	.param .u64 .ptr .align 1 contiguous_reduce4_f64_param_4,
	.param .u64 contiguous_reduce4_f64_param_5,
	.param .u64 contiguous_reduce4_f64_param_6,
	.param .u64 contiguous_reduce4_f64_param_7
)
{
	.reg .pred 	%p<39>;
	.reg .b32 	%r<206>;
	.reg .b64 	%rd<322>;
	.reg .b64 	%fd<32>;

	ld.param.u64 	%rd147, [contiguous_reduce4_f64_param_3];
	ld.param.u64 	%rd148, [contiguous_reduce4_f64_param_4];
	ld.param.u64 	%rd145, [contiguous_reduce4_f64_param_5];
	ld.param.u64 	%rd146, [contiguous_reduce4_f64_param_6];
	ld.param.u64 	%rd149, [contiguous_reduce4_f64_param_7];
	cvta.to.global.u64 	%rd1, %rd148;
	cvta.to.global.u64 	%rd2, %rd147;
	mov.u32 	%r1, %ntid.x;
	mov.u32 	%r2, %ntid.y;
	mul.lo.s32 	%r74, %r1, %r2;
	shl.b32 	%r75, %r74, 3;
	mov.u32 	%r200, sdata_f64;
	add.s32 	%r3, %r200, %r75;
	mov.u32 	%r4, %tid.y;
	mov.u32 	%r5, %tid.x;
	mad.lo.s32 	%r77, %r4, %r1, %r5;
	mov.u32 	%r78, %ctaid.x;
	mad.lo.s32 	%r79, %r78, %r1, %r5;
	mov.u32 	%r6, %ctaid.y;
	mad.lo.s32 	%r80, %r6, %r2, %r4;
	shl.b32 	%r81, %r77, 3;
	add.s32 	%r8, %r200, %r81;
	mov.b64 	%rd151, -4503599627370496;
	st.shared.u64 	[%r8], %rd151;
	cvt.u64.u32 	%rd152, %r80;
	cvt.u64.u32 	%rd3, %r79;
	mad.lo.s64 	%rd153, %rd146, %rd152, %rd3;
	add.s32 	%r82, %r3, %r81;
	st.shared.u64 	[%r82], %rd153;
	setp.le.u64 	%p1, %rd146, %rd3;
	setp.le.u64 	%p2, %rd149, %rd152;
	or.pred  	%p3, %p1, %p2;
	@%p3 bra 	$L__BB75_80;
	cvt.u32.u64 	%r83, %rd3;
	cvt.u32.u64 	%r84, %rd146;
	mad.lo.s32 	%r197, %r80, %r84, %r83;
	cvt.u32.u64 	%r10, %rd145;
	add.s32 	%r196, %r10, -1;
	setp.lt.s32 	%p4, %r196, 0;
	mov.b64 	%rd321, 0;
	@%p4 bra 	$L__BB75_59;
	setp.lt.u32 	%p5, %r196, 7;
	mov.b64 	%rd321, 0;
	@%p5 bra 	$L__BB75_30;
	add.s32 	%r192, %r10, -4;
	and.b32  	%r85, %r10, -8;
	neg.s32 	%r191, %r85;
	mov.b64 	%rd321, 0;
$L__BB75_4:
	.pragma "nounroll";
	add.s32 	%r17, %r192, 3;
	cvt.u64.u32 	%rd5, %r197;
	mul.wide.u32 	%rd158, %r17, 8;
	add.s64 	%rd159, %rd2, %rd158;
	ld.global.u64 	%rd6, [%rd159];
	and.b64  	%rd160, %rd6, -4294967296;
	setp.ne.s64 	%p6, %rd160, 0;
	@%p6 bra 	$L__BB75_6;
	cvt.u32.u64 	%r86, %rd6;
	cvt.u32.u64 	%r87, %rd5;
	div.u32 	%r88, %r87, %r86;
	mul.lo.s32 	%r89, %r88, %r86;
	sub.s32 	%r90, %r87, %r89;
	cvt.u64.u32 	%rd286, %r88;
	cvt.u64.u32 	%rd287, %r90;
	bra.uni 	$L__BB75_7;
$L__BB75_6:
	div.s64 	%rd286, %rd5, %rd6;
	mul.lo.s64 	%rd161, %rd286, %rd6;
	sub.s64 	%rd287, %rd5, %rd161;
$L__BB75_7:
	add.s64 	%rd163, %rd1, %rd158;
	ld.global.u64 	%rd164, [%rd163];
	mad.lo.s64 	%rd13, %rd164, %rd287, %rd321;
	add.s32 	%r18, %r192, 2;
	and.b64  	%rd14, %rd286, 4294967295;
	mul.wide.u32 	%rd165, %r18, 8;
	add.s64 	%rd166, %rd2, %rd165;
	ld.global.u64 	%rd15, [%rd166];
	and.b64  	%rd167, %rd15, -4294967296;
	setp.ne.s64 	%p7, %rd167, 0;
	@%p7 bra 	$L__BB75_9;
	cvt.u32.u64 	%r91, %rd15;
	cvt.u32.u64 	%r92, %rd14;
	div.u32 	%r93, %r92, %r91;
	mul.lo.s32 	%r94, %r93, %r91;
	sub.s32 	%r95, %r92, %r94;
	cvt.u64.u32 	%rd288, %r93;
	cvt.u64.u32 	%rd289, %r95;
	bra.uni 	$L__BB75_10;
$L__BB75_9:
	div.s64 	%rd288, %rd14, %rd15;
	mul.lo.s64 	%rd168, %rd288, %rd15;
	sub.s64 	%rd289, %rd14, %rd168;
$L__BB75_10:
	add.s64 	%rd170, %rd1, %rd165;
	ld.global.u64 	%rd171, [%rd170];
	mad.lo.s64 	%rd22, %rd171, %rd289, %rd13;
	add.s32 	%r19, %r192, 1;
	and.b64  	%rd23, %rd288, 4294967295;
	mul.wide.u32 	%rd172, %r19, 8;
	add.s64 	%rd173, %rd2, %rd172;
	ld.global.u64 	%rd24, [%rd173];
	and.b64  	%rd174, %rd24, -4294967296;
	setp.ne.s64 	%p8, %rd174, 0;
	@%p8 bra 	$L__BB75_12;
	cvt.u32.u64 	%r96, %rd24;
	cvt.u32.u64 	%r97, %rd23;
	div.u32 	%r98, %r97, %r96;
	mul.lo.s32 	%r99, %r98, %r96;
	sub.s32 	%r100, %r97, %r99;
	cvt.u64.u32 	%rd290, %r98;
	cvt.u64.u32 	%rd291, %r100;
	bra.uni 	$L__BB75_13;
$L__BB75_12:
	div.s64 	%rd290, %rd23, %rd24;
	mul.lo.s64 	%rd175, %rd290, %rd24;
	sub.s64 	%rd291, %rd23, %rd175;
$L__BB75_13:
	add.s64 	%rd177, %rd1, %rd172;
	ld.global.u64 	%rd178, [%rd177];
	mad.lo.s64 	%rd31, %rd178, %rd291, %rd22;
	add.s32 	%r20, %r192, -4;
	and.b64  	%rd32, %rd290, 4294967295;
	mul.wide.u32 	%rd179, %r192, 8;
	add.s64 	%rd180, %rd2, %rd179;
	ld.global.u64 	%rd33, [%rd180];
	and.b64  	%rd181, %rd33, -4294967296;
	setp.ne.s64 	%p9, %rd181, 0;
	@%p9 bra 	$L__BB75_15;
	cvt.u32.u64 	%r101, %rd33;
	cvt.u32.u64 	%r102, %rd32;
	div.u32 	%r103, %r102, %r101;
	mul.lo.s32 	%r104, %r103, %r101;
	sub.s32 	%r105, %r102, %r104;
	cvt.u64.u32 	%rd292, %r103;
	cvt.u64.u32 	%rd293, %r105;
	bra.uni 	$L__BB75_16;
$L__BB75_15:
	div.s64 	%rd292, %rd32, %rd33;
	mul.lo.s64 	%rd182, %rd292, %rd33;
	sub.s64 	%rd293, %rd32, %rd182;
$L__BB75_16:
	add.s64 	%rd184, %rd1, %rd179;
	ld.global.u64 	%rd185, [%rd184];
	mad.lo.s64 	%rd40, %rd185, %rd293, %rd31;
	add.s32 	%r21, %r192, -1;
	and.b64  	%rd41, %rd292, 4294967295;
	mul.wide.u32 	%rd186, %r21, 8;
	add.s64 	%rd187, %rd2, %rd186;
	ld.global.u64 	%rd42, [%rd187];
	and.b64  	%rd188, %rd42, -4294967296;
	setp.ne.s64 	%p10, %rd188, 0;
	@%p10 bra 	$L__BB75_18;
	cvt.u32.u64 	%r106, %rd42;
	cvt.u32.u64 	%r107, %rd41;
	div.u32 	%r108, %r107, %r106;
	mul.lo.s32 	%r109, %r108, %r106;
	sub.s32 	%r110, %r107, %r109;
	cvt.u64.u32 	%rd294, %r108;
	cvt.u64.u32 	%rd295, %r110;
	bra.uni 	$L__BB75_19;
$L__BB75_18:
	div.s64 	%rd294, %rd41, %rd42;
	mul.lo.s64 	%rd189, %rd294, %rd42;
	sub.s64 	%rd295, %rd41, %rd189;
$L__BB75_19:
	add.s64 	%rd191, %rd1, %rd186;
	ld.global.u64 	%rd192, [%rd191];
	mad.lo.s64 	%rd49, %rd192, %rd295, %rd40;
	add.s32 	%r22, %r192, -2;
	and.b64  	%rd50, %rd294, 4294967295;
	mul.wide.u32 	%rd193, %r22, 8;
	add.s64 	%rd194, %rd2, %rd193;
	ld.global.u64 	%rd51, [%rd194];
	and.b64  	%rd195, %rd51, -4294967296;
	setp.ne.s64 	%p11, %rd195, 0;
	@%p11 bra 	$L__BB75_21;
	cvt.u32.u64 	%r111, %rd51;
	cvt.u32.u64 	%r112, %rd50;
	div.u32 	%r113, %r112, %r111;
	mul.lo.s32 	%r114, %r113, %r111;
	sub.s32 	%r115, %r112, %r114;
	cvt.u64.u32 	%rd296, %r113;
	cvt.u64.u32 	%rd297, %r115;
	bra.uni 	$L__BB75_22;
$L__BB75_21:
	div.s64 	%rd296, %rd50, %rd51;
	mul.lo.s64 	%rd196, %rd296, %rd51;
	sub.s64 	%rd297, %rd50, %rd196;
$L__BB75_22:
	add.s64 	%rd198, %rd1, %rd193;
	ld.global.u64 	%rd199, [%rd198];
	mad.lo.s64 	%rd58, %rd199, %rd297, %rd49;
	add.s32 	%r23, %r192, -3;
	and.b64  	%rd59, %rd296, 4294967295;
	mul.wide.u32 	%rd200, %r23, 8;
	add.s64 	%rd201, %rd2, %rd200;
	ld.global.u64 	%rd60, [%rd201];
	and.b64  	%rd202, %rd60, -4294967296;
	setp.ne.s64 	%p12, %rd202, 0;
	@%p12 bra 	$L__BB75_24;
	cvt.u32.u64 	%r116, %rd60;
	cvt.u32.u64 	%r117, %rd59;
	div.u32 	%r118, %r117, %r116;
	mul.lo.s32 	%r119, %r118, %r116;
	sub.s32 	%r120, %r117, %r119;
	cvt.u64.u32 	%rd298, %r118;
	cvt.u64.u32 	%rd299, %r120;
	bra.uni 	$L__BB75_25;
$L__BB75_24:
	div.s64 	%rd298, %rd59, %rd60;
	mul.lo.s64 	%rd203, %rd298, %rd60;
	sub.s64 	%rd299, %rd59, %rd203;
$L__BB75_25:
	add.s64 	%rd205, %rd1, %rd200;
	ld.global.u64 	%rd206, [%rd205];
	mad.lo.s64 	%rd67, %rd206, %rd299, %rd58;
	and.b64  	%rd68, %rd298, 4294967295;
	mul.wide.u32 	%rd207, %r20, 8;
	add.s64 	%rd208, %rd2, %rd207;
	ld.global.u64 	%rd69, [%rd208];
	and.b64  	%rd209, %rd69, -4294967296;
	setp.ne.s64 	%p13, %rd209, 0;
	@%p13 bra 	$L__BB75_27;
	cvt.u32.u64 	%r121, %rd69;
	cvt.u32.u64 	%r122, %rd68;
	div.u32 	%r123, %r122, %r121;
	mul.lo.s32 	%r124, %r123, %r121;
	sub.s32 	%r125, %r122, %r124;
	cvt.u64.u32 	%rd300, %r123;
	cvt.u64.u32 	%rd301, %r125;
	bra.uni 	$L__BB75_28;
$L__BB75_27:
	div.s64 	%rd300, %rd68, %rd69;
	mul.lo.s64 	%rd210, %rd300, %rd69;
	sub.s64 	%rd301, %rd68, %rd210;
$L__BB75_28:
	add.s64 	%rd212, %rd1, %rd207;
	ld.global.u64 	%rd213, [%rd212];
	mad.lo.s64 	%rd321, %rd213, %rd301, %rd67;
	cvt.u32.u64 	%r197, %rd300;
	add.s32 	%r192, %r192, -8;
	add.s32 	%r191, %r191, 8;
	setp.ne.s32 	%p14, %r191, 0;
	@%p14 bra 	$L__BB75_4;
	add.s32 	%r196, %r192, 3;
$L__BB75_30:
	and.b32  	%r30, %r10, 7;
	setp.eq.s32 	%p15, %r30, 0;
	@%p15 bra 	$L__BB75_59;
	setp.lt.u32 	%p16, %r30, 4;
	@%p16 bra 	$L__BB75_45;
	mul.wide.u32 	%rd215, %r196, 8;
	add.s64 	%rd216, %rd2, %rd215;
	ld.global.u64 	%rd79, [%rd216];
	and.b64  	%rd217, %rd79, -4294967296;
	setp.ne.s64 	%p17, %rd217, 0;
	@%p17 bra 	$L__BB75_34;
	cvt.u32.u64 	%r126, %rd79;
	div.u32 	%r127, %r197, %r126;
	mul.lo.s32 	%r128, %r127, %r126;
	sub.s32 	%r129, %r197, %r128;
	cvt.u64.u32 	%rd304, %r127;
	cvt.u64.u32 	%rd305, %r129;
	bra.uni 	$L__BB75_35;
$L__BB75_34:
	cvt.u64.u32 	%rd218, %r197;
	div.s64 	%rd304, %rd218, %rd79;
	mul.lo.s64 	%rd219, %rd304, %rd79;
	sub.s64 	%rd305, %rd218, %rd219;
$L__BB75_35:
	add.s64 	%rd221, %rd1, %rd215;
	ld.global.u64 	%rd222, [%rd221];
	mad.lo.s64 	%rd86, %rd222, %rd305, %rd321;
	add.s32 	%r31, %r196, -1;
	and.b64  	%rd87, %rd304, 4294967295;
	mul.wide.u32 	%rd223, %r31, 8;
	add.s64 	%rd224, %rd2, %rd223;
	ld.global.u64 	%rd88, [%rd224];
	and.b64  	%rd225, %rd88, -4294967296;
	setp.ne.s64 	%p18, %rd225, 0;
	@%p18 bra 	$L__BB75_37;
	cvt.u32.u64 	%r130, %rd88;
	cvt.u32.u64 	%r131, %rd87;
	div.u32 	%r132, %r131, %r130;
	mul.lo.s32 	%r133, %r132, %r130;
	sub.s32 	%r134, %r131, %r133;
	cvt.u64.u32 	%rd306, %r132;
	cvt.u64.u32 	%rd307, %r134;
	bra.uni 	$L__BB75_38;
$L__BB75_37:
	div.s64 	%rd306, %rd87, %rd88;
	mul.lo.s64 	%rd226, %rd306, %rd88;
	sub.s64 	%rd307, %rd87, %rd226;
$L__BB75_38:
	add.s64 	%rd228, %rd1, %rd223;
	ld.global.u64 	%rd229, [%rd228];
	mad.lo.s64 	%rd95, %rd229, %rd307, %rd86;
	add.s32 	%r32, %r196, -2;
	and.b64  	%rd96, %rd306, 4294967295;
	mul.wide.u32 	%rd230, %r32, 8;
	add.s64 	%rd231, %rd2, %rd230;
	ld.global.u64 	%rd97, [%rd231];
	and.b64  	%rd232, %rd97, -4294967296;
	setp.ne.s64 	%p19, %rd232, 0;
	@%p19 bra 	$L__BB75_40;
	cvt.u32.u64 	%r135, %rd97;
	cvt.u32.u64 	%r136, %rd96;
	div.u32 	%r137, %r136, %r135;
	mul.lo.s32 	%r138, %r137, %r135;
	sub.s32 	%r139, %r136, %r138;
	cvt.u64.u32 	%rd308, %r137;
	cvt.u64.u32 	%rd309, %r139;
	bra.uni 	$L__BB75_41;
$L__BB75_40:
	div.s64 	%rd308, %rd96, %rd97;
	mul.lo.s64 	%rd233, %rd308, %rd97;
	sub.s64 	%rd309, %rd96, %rd233;
$L__BB75_41:
	add.s64 	%rd235, %rd1, %rd230;
	ld.global.u64 	%rd236, [%rd235];
	mad.lo.s64 	%rd104, %rd236, %rd309, %rd95;
	add.s32 	%r33, %r196, -3;
	and.b64  	%rd105, %rd308, 4294967295;
	mul.wide.u32 	%rd237, %r33, 8;
	add.s64 	%rd238, %rd2, %rd237;
	ld.global.u64 	%rd106, [%rd238];
	and.b64  	%rd239, %rd106, -4294967296;
	setp.ne.s64 	%p20, %rd239, 0;
	@%p20 bra 	$L__BB75_43;
	cvt.u32.u64 	%r140, %rd106;
	cvt.u32.u64 	%r141, %rd105;
	div.u32 	%r142, %r141, %r140;
	mul.lo.s32 	%r143, %r142, %r140;
	sub.s32 	%r144, %r141, %r143;
	cvt.u64.u32 	%rd310, %r142;
	cvt.u64.u32 	%rd311, %r144;
	bra.uni 	$L__BB75_44;
$L__BB75_43:
	div.s64 	%rd310, %rd105, %rd106;
	mul.lo.s64 	%rd240, %rd310, %rd106;
	sub.s64 	%rd311, %rd105, %rd240;
$L__BB75_44:
	add.s64 	%rd242, %rd1, %rd237;
	ld.global.u64 	%rd243, [%rd242];
	mad.lo.s64 	%rd321, %rd243, %rd311, %rd104;
	cvt.u32.u64 	%r197, %rd310;
	add.s32 	%r196, %r196, -4;
$L__BB75_45:
	and.b32  	%r38, %r10, 3;
	setp.eq.s32 	%p21, %r38, 0;
	@%p21 bra 	$L__BB75_59;
	setp.eq.s32 	%p22, %r38, 1;
	@%p22 bra 	$L__BB75_54;
	mul.wide.u32 	%rd245, %r196, 8;
	add.s64 	%rd246, %rd2, %rd245;
	ld.global.u64 	%rd116, [%rd246];
	and.b64  	%rd247, %rd116, -4294967296;
	setp.ne.s64 	%p23, %rd247, 0;
	@%p23 bra 	$L__BB75_49;
	cvt.u32.u64 	%r145, %rd116;
	div.u32 	%r146, %r197, %r145;
	mul.lo.s32 	%r147, %r146, %r145;
	sub.s32 	%r148, %r197, %r147;
	cvt.u64.u32 	%rd314, %r146;
	cvt.u64.u32 	%rd315, %r148;
	bra.uni 	$L__BB75_50;
$L__BB75_49:
	cvt.u64.u32 	%rd248, %r197;
	div.s64 	%rd314, %rd248, %rd116;
	mul.lo.s64 	%rd249, %rd314, %rd116;
	sub.s64 	%rd315, %rd248, %rd249;
$L__BB75_50:
	add.s64 	%rd251, %rd1, %rd245;
	ld.global.u64 	%rd252, [%rd251];
	mad.lo.s64 	%rd123, %rd252, %rd315, %rd321;
	add.s32 	%r39, %r196, -1;
	and.b64  	%rd124, %rd314, 4294967295;
	mul.wide.u32 	%rd253, %r39, 8;
	add.s64 	%rd254, %rd2, %rd253;
	ld.global.u64 	%rd125, [%rd254];
	and.b64  	%rd255, %rd125, -4294967296;
	setp.ne.s64 	%p24, %rd255, 0;
	@%p24 bra 	$L__BB75_52;
	cvt.u32.u64 	%r149, %rd125;
	cvt.u32.u64 	%r150, %rd124;
	div.u32 	%r151, %r150, %r149;
	mul.lo.s32 	%r152, %r151, %r149;
	sub.s32 	%r153, %r150, %r152;
	cvt.u64.u32 	%rd316, %r151;
	cvt.u64.u32 	%rd317, %r153;
	bra.uni 	$L__BB75_53;
$L__BB75_52:
	div.s64 	%rd316, %rd124, %rd125;
	mul.lo.s64 	%rd256, %rd316, %rd125;
	sub.s64 	%rd317, %rd124, %rd256;
$L__BB75_53:
	add.s64 	%rd258, %rd1, %rd253;
	ld.global.u64 	%rd259, [%rd258];
	mad.lo.s64 	%rd321, %rd259, %rd317, %rd123;
	cvt.u32.u64 	%r197, %rd316;
	add.s32 	%r196, %r196, -2;
$L__BB75_54:
	and.b32  	%r154, %r10, 1;
	setp.eq.b32 	%p25, %r154, 1;
	not.pred 	%p26, %p25;
	@%p26 bra 	$L__BB75_59;
	cvt.u64.u32 	%rd135, %r197;
	mul.wide.u32 	%rd260, %r196, 8;
	add.s64 	%rd261, %rd2, %rd260;
	ld.global.u64 	%rd136, [%rd261];
	and.b64  	%rd262, %rd136, -4294967296;
	setp.ne.s64 	%p27, %rd262, 0;
	@%p27 bra 	$L__BB75_57;
	cvt.u32.u64 	%r155, %rd136;
	cvt.u32.u64 	%r156, %rd135;
	rem.u32 	%r157, %r156, %r155;
	cvt.u64.u32 	%rd320, %r157;
	bra.uni 	$L__BB75_58;
$L__BB75_57:
	rem.s64 	%rd320, %rd135, %rd136;
$L__BB75_58:
	add.s64 	%rd264, %rd1, %rd260;
	ld.global.u64 	%rd265, [%rd264];
	mad.lo.s64 	%rd321, %rd265, %rd320, %rd321;
$L__BB75_59:
	ld.param.u64 	%rd284, [contiguous_reduce4_f64_param_2];
	cvta.to.global.u64 	%rd266, %rd284;
	shl.b64 	%rd267, %rd321, 3;
	add.s64 	%rd268, %rd266, %rd267;
	ld.global.f64 	%fd17, [%rd268];
	st.shared.f64 	[%r8], %fd17;
	bar.sync 	0;
	setp.ne.s32 	%p28, %r4, 0;
	@%p28 bra 	$L__BB75_80;
	setp.gt.u32 	%p29, %r2, 1;
	shl.b32 	%r158, %r5, 3;
	add.s32 	%r44, %r3, %r158;
	@%p29 bra 	$L__BB75_62;
	add.s32 	%r161, %r200, %r158;
	ld.shared.f64 	%fd24, [%r161];
	bra.uni 	$L__BB75_79;
$L__BB75_62:
	add.s32 	%r45, %r200, %r158;
	ld.shared.f64 	%fd24, [%r45];
	add.s32 	%r46, %r2, -1;
	add.s32 	%r165, %r2, -2;
	and.b32  	%r47, %r46, 3;
	setp.lt.u32 	%p30, %r165, 3;
	mov.b32 	%r203, 1;
	@%p30 bra 	$L__BB75_74;
	and.b32  	%r168, %r46, -4;
	neg.s32 	%r202, %r168;
	shl.b32 	%r169, %r2, 3;
	add.s32 	%r170, %r169, 8;
	mad.lo.s32 	%r49, %r1, %r170, %r158;
	shl.b32 	%r50, %r1, 5;
	shl.b32 	%r172, %r1, 3;
	add.s32 	%r51, %r172, %r158;
	shl.b32 	%r173, %r1, 4;
	add.s32 	%r52, %r173, %r158;
	mad.lo.s32 	%r53, %r1, 24, %r158;
	add.s32 	%r54, %r50, %r158;
	add.s32 	%r174, %r169, 16;
	mad.lo.s32 	%r55, %r1, %r174, %r158;
	add.s32 	%r175, %r169, 24;
	mad.lo.s32 	%r56, %r1, %r175, %r158;
	add.s32 	%r176, %r169, 32;
	mad.lo.s32 	%r57, %r1, %r176, %r158;
	mov.b32 	%r201, 0;
$L__BB75_64:
	add.s32 	%r177, %r200, %r51;
	ld.shared.f64 	%fd4, [%r177];
	max.f64 	%fd18, %fd24, %fd4;
	setp.neu.f64 	%p31, %fd18, %fd4;
	@%p31 bra 	$L__BB75_66;
	st.shared.f64 	[%r45], %fd4;
	add.s32 	%r178, %r200, %r49;
	ld.shared.u64 	%rd269, [%r178];
	st.shared.u64 	[%r44], %rd269;
	mov.f64 	%fd24, %fd4;
$L__BB75_66:
	add.s32 	%r179, %r200, %r52;
	ld.shared.f64 	%fd6, [%r179];
	max.f64 	%fd19, %fd24, %fd6;
	setp.neu.f64 	%p32, %fd19, %fd6;
	@%p32 bra 	$L__BB75_68;
	st.shared.f64 	[%r45], %fd6;
	add.s32 	%r180, %r200, %r55;
	ld.shared.u64 	%rd270, [%r180];
	st.shared.u64 	[%r44], %rd270;
	mov.f64 	%fd24, %fd6;
$L__BB75_68:
	add.s32 	%r181, %r200, %r53;
	ld.shared.f64 	%fd8, [%r181];
	max.f64 	%fd20, %fd24, %fd8;
	setp.neu.f64 	%p33, %fd20, %fd8;
	@%p33 bra 	$L__BB75_70;
	st.shared.f64 	[%r45], %fd8;
	add.s32 	%r182, %r200, %r56;
	ld.shared.u64 	%rd271, [%r182];
	st.shared.u64 	[%r44], %rd271;
	mov.f64 	%fd24, %fd8;
$L__BB75_70:
	add.s32 	%r183, %r200, %r54;
	ld.shared.f64 	%fd10, [%r183];
	max.f64 	%fd21, %fd24, %fd10;
	setp.neu.f64 	%p34, %fd21, %fd10;
	@%p34 bra 	$L__BB75_72;
	st.shared.f64 	[%r45], %fd10;
	add.s32 	%r184, %r200, %r57;
	ld.shared.u64 	%rd272, [%r184];
	st.shared.u64 	[%r44], %rd272;
	mov.f64 	%fd24, %fd10;
$L__BB75_72:
	add.s32 	%r202, %r202, 4;
	add.s32 	%r201, %r201, 4;
	add.s32 	%r200, %r200, %r50;
	setp.ne.s32 	%p35, %r202, 0;
	@%p35 bra 	$L__BB75_64;
	add.s32 	%r203, %r201, 1;
$L__BB75_74:
	setp.eq.s32 	%p36, %r47, 0;
	@%p36 bra 	$L__BB75_79;
	shl.b32 	%r185, %r2, 3;
	shl.b32 	%r186, %r203, 3;
	add.s32 	%r187, %r185, %r186;
	mul.lo.s32 	%r66, %r1, %r187;
	shl.b32 	%r67, %r1, 3;
	mul.lo.s32 	%r188, %r1, %r203;
	shl.b32 	%r68, %r188, 3;
	neg.s32 	%r204, %r47;
	mov.u32 	%r205, %r45;
$L__BB75_76:
	.pragma "nounroll";
	add.s32 	%r189, %r205, %r68;
	ld.shared.f64 	%fd14, [%r189];
	max.f64 	%fd22, %fd24, %fd14;
	setp.neu.f64 	%p37, %fd22, %fd14;
	@%p37 bra 	$L__BB75_78;
	st.shared.f64 	[%r45], %fd14;
	add.s32 	%r190, %r205, %r66;
	ld.shared.u64 	%rd273, [%r190];
	st.shared.u64 	[%r44], %rd273;
	mov.f64 	%fd24, %fd14;
$L__BB75_78:
	add.s32 	%r205, %r205, %r67;
	add.s32 	%r204, %r204, 1;
	setp.ne.s32 	%p38, %r204, 0;
	@%p38 bra 	$L__BB75_76;
$L__BB75_79:
	ld.param.u64 	%rd283, [contiguous_reduce4_f64_param_1];
	ld.param.u64 	%rd282, [contiguous_reduce4_f64_param_0];
	ld.shared.u64 	%rd274, [%r44];
	cvt.u64.u32 	%rd275, %r6;
	mad.lo.s64 	%rd276, %rd146, %rd275, %rd3;
	cvta.to.global.u64 	%rd277, %rd283;
	shl.b64 	%rd278, %rd276, 3;
	add.s64 	%rd279, %rd277, %rd278;
	st.global.u64 	[%rd279], %rd274;
	cvta.to.global.u64 	%rd280, %rd282;
	add.s64 	%rd281, %rd280, %rd278;
	st.global.f64 	[%rd281], %fd24;
$L__BB75_80:
	ret;

}
	// .globl	contiguous_reduce44_f64
.visible .entry contiguous_reduce44_f64(
	.param .u64 .ptr .align 1 contiguous_reduce44_f64_param_0,
	.param .u64 .ptr .align 1 contiguous_reduce44_f64_param_1,
	.param .u64 .ptr .align 1 contiguous_reduce44_f64_param_2,
	.param .u64 .ptr .align 1 contiguous_reduce44_f64_param_3,
	.param .u64 contiguous_reduce44_f64_param_4,
	.param .u64 contiguous_reduce44_f64_param_5,
	.param .u64 contiguous_reduce44_f64_param_6
)
{
	.reg .pred 	%p<15>;
	.reg .b32 	%r<92>;
	.reg .b64 	%rd<30>;
	.reg .b64 	%fd<32>;

	ld.param.u64 	%rd2, [contiguous_reduce44_f64_param_0];
	ld.param.u64 	%rd3, [contiguous_reduce44_f64_param_1];
	ld.param.u64 	%rd4, [contiguous_reduce44_f64_param_2];
	ld.param.u64 	%rd5, [contiguous_reduce44_f64_param_3];
	ld.param.u64 	%rd6, [contiguous_reduce44_f64_param_5];
	ld.param.u64 	%rd7, [contiguous_reduce44_f64_param_6];
	mov.u32 	%r1, %ntid.x;
	mov.u32 	%r2, %ntid.y;
	mov.u32 	%r3, %tid.y;
	mov.u32 	%r4, %tid.x;
	mad.lo.s32 	%r5, %r3, %r1, %r4;
	mov.u32 	%r40, %ctaid.x;
	mad.lo.s32 	%r41, %r40, %r1, %r4;
	mov.u32 	%r6, %ctaid.y;
	mad.lo.s32 	%r42, %r6, %r2, %r3;
	shl.b32 	%r43, %r5, 3;
	mov.u32 	%r86, sdata_f64;
	add.s32 	%r8, %r86, %r43;
	mov.b64 	%rd9, -4503599627370496;
	st.shared.u64 	[%r8], %rd9;
	cvt.u64.u32 	%rd1, %r41;
	setp.le.u64 	%p1, %rd6, %rd1;
	cvt.u64.u32 	%rd10, %r42;
	setp.le.u64 	%p2, %rd7, %rd10;
	or.pred  	%p3, %p1, %p2;
	@%p3 bra 	$L__BB76_22;
	mul.lo.s32 	%r45, %r1, %r2;
	shl.b32 	%r46, %r45, 3;
	add.s32 	%r9, %r86, %r46;
	cvt.u32.u64 	%r48, %rd1;
	cvta.to.global.u64 	%rd11, %rd4;
	cvta.to.global.u64 	%rd12, %rd5;
	cvt.u32.u64 	%r49, %rd6;
	mad.lo.s32 	%r50, %r42, %r49, %r48;
	mul.wide.u32 	%rd13, %r50, 8;
	add.s64 	%rd14, %rd11, %rd13;
	ld.global.f64 	%fd17, [%rd14];
	st.shared.f64 	[%r8], %fd17;
	add.s64 	%rd15, %rd12, %rd13;
	ld.global.u64 	%rd16, [%rd15];
	add.s32 	%r52, %r9, %r43;
	st.shared.u64 	[%r52], %rd16;
	bar.sync 	0;
	setp.ne.s32 	%p4, %r3, 0;
	@%p4 bra 	$L__BB76_22;
	setp.gt.u32 	%p5, %r2, 1;
	shl.b32 	%r53, %r4, 3;
	add.s32 	%r10, %r9, %r53;
	@%p5 bra 	$L__BB76_4;
	add.s32 	%r56, %r86, %r53;
	ld.shared.f64 	%fd24, [%r56];
	bra.uni 	$L__BB76_21;
$L__BB76_4:
	add.s32 	%r11, %r86, %r53;
	ld.shared.f64 	%fd24, [%r11];
	add.s32 	%r12, %r2, -1;
	add.s32 	%r60, %r2, -2;
	and.b32  	%r13, %r12, 3;
	setp.lt.u32 	%p6, %r60, 3;
	mov.b32 	%r89, 1;
	@%p6 bra 	$L__BB76_16;
	and.b32  	%r63, %r12, -4;
	neg.s32 	%r88, %r63;
	shl.b32 	%r64, %r2, 3;
	add.s32 	%r65, %r64, 8;
	mad.lo.s32 	%r15, %r1, %r65, %r53;
	shl.b32 	%r16, %r1, 5;
	shl.b32 	%r67, %r1, 3;
	add.s32 	%r17, %r67, %r53;
	shl.b32 	%r68, %r1, 4;
	add.s32 	%r18, %r68, %r53;
	mad.lo.s32 	%r19, %r1, 24, %r53;
	add.s32 	%r20, %r16, %r53;
	add.s32 	%r69, %r64, 16;
	mad.lo.s32 	%r21, %r1, %r69, %r53;
	add.s32 	%r70, %r64, 24;
	mad.lo.s32 	%r22, %r1, %r70, %r53;
	add.s32 	%r71, %r64, 32;
	mad.lo.s32 	%r23, %r1, %r71, %r53;
	mov.b32 	%r87, 0;
$L__BB76_6:
	add.s32 	%r72, %r86, %r17;
	ld.shared.f64 	%fd4, [%r72];
	max.f64 	%fd18, %fd24, %fd4;
	setp.neu.f64 	%p7, %fd18, %fd4;
	@%p7 bra 	$L__BB76_8;
	st.shared.f64 	[%r11], %fd4;
	add.s32 	%r73, %r86, %r15;
	ld.shared.u64 	%rd17, [%r73];
	st.shared.u64 	[%r10], %rd17;
	mov.f64 	%fd24, %fd4;
$L__BB76_8:
	add.s32 	%r74, %r86, %r18;
	ld.shared.f64 	%fd6, [%r74];
	max.f64 	%fd19, %fd24, %fd6;
	setp.neu.f64 	%p8, %fd19, %fd6;
	@%p8 bra 	$L__BB76_10;
	st.shared.f64 	[%r11], %fd6;
	add.s32 	%r75, %r86, %r21;
	ld.shared.u64 	%rd18, [%r75];
	st.shared.u64 	[%r10], %rd18;
	mov.f64 	%fd24, %fd6;
$L__BB76_10:
	add.s32 	%r76, %r86, %r19;
	ld.shared.f64 	%fd8, [%r76];
	max.f64 	%fd20, %fd24, %fd8;
	setp.neu.f64 	%p9, %fd20, %fd8;
	@%p9 bra 	$L__BB76_12;
	st.shared.f64 	[%r11], %fd8;
	add.s32 	%r77, %r86, %r22;
	ld.shared.u64 	%rd19, [%r77];
	st.shared.u64 	[%r10], %rd19;
	mov.f64 	%fd24, %fd8;
$L__BB76_12:
	add.s32 	%r78, %r86, %r20;
	ld.shared.f64 	%fd10, [%r78];
	max.f64 	%fd21, %fd24, %fd10;
	setp.neu.f64 	%p10, %fd21, %fd10;
	@%p10 bra 	$L__BB76_14;
	st.shared.f64 	[%r11], %fd10;
	add.s32 	%r79, %r86, %r23;
	ld.shared.u64 	%rd20, [%r79];
	st.shared.u64 	[%r10], %rd20;
	mov.f64 	%fd24, %fd10;
$L__BB76_14:
	add.s32 	%r88, %r88, 4;
	add.s32 	%r87, %r87, 4;
	add.s32 	%r86, %r86, %r16;
	setp.ne.s32 	%p11, %r88, 0;
	@%p11 bra 	$L__BB76_6;
	add.s32 	%r89, %r87, 1;
$L__BB76_16:
	setp.eq.s32 	%p12, %r13, 0;
	@%p12 bra 	$L__BB76_21;
	shl.b32 	%r80, %r2, 3;
	shl.b32 	%r81, %r89, 3;
	add.s32 	%r82, %r80, %r81;
	mul.lo.s32 	%r32, %r1, %r82;
	shl.b32 	%r33, %r1, 3;
	mul.lo.s32 	%r83, %r1, %r89;
	shl.b32 	%r34, %r83, 3;
	neg.s32 	%r90, %r13;
	mov.u32 	%r91, %r11;
$L__BB76_18:
	.pragma "nounroll";
	add.s32 	%r84, %r91, %r34;
	ld.shared.f64 	%fd14, [%r84];
	max.f64 	%fd22, %fd24, %fd14;
	setp.neu.f64 	%p13, %fd22, %fd14;
	@%p13 bra 	$L__BB76_20;
	st.shared.f64 	[%r11], %fd14;
	add.s32 	%r85, %r91, %r32;
	ld.shared.u64 	%rd21, [%r85];
	st.shared.u64 	[%r10], %rd21;
	mov.f64 	%fd24, %fd14;
$L__BB76_20:
	add.s32 	%r91, %r91, %r33;
	add.s32 	%r90, %r90, 1;
	setp.ne.s32 	%p14, %r90, 0;
	@%p14 bra 	$L__BB76_18;
$L__BB76_21:
	ld.shared.u64 	%rd22, [%r10];
	cvt.u64.u32 	%rd23, %r6;
	mad.lo.s64 	%rd24, %rd6, %rd23, %rd1;
	cvta.to.global.u64 	%rd25, %rd3;
	shl.b64 	%rd26, %rd24, 3;
	add.s64 	%rd27, %rd25, %rd26;
	st.global.u64 	[%rd27], %rd22;
	cvta.to.global.u64 	%rd28, %rd2;
	add.s64 	%rd29, %rd28, %rd26;
	st.global.f64 	[%rd29], %fd24;
$L__BB76_22:
	ret;

}
	// .globl	contiguous_reduce_f16
.visible .entry contiguous_reduce_f16(
	.param .u64 .ptr .align 1 contiguous_reduce_f16_param_0,
	.param .u64 .ptr .align 1 contiguous_reduce_f16_param_1,
	.param .u64 .ptr .align 1 contiguous_reduce_f16_param_2,
	.param .u64 contiguous_reduce_f16_param_3
)
{
	.reg .pred 	%p<16>;
	.reg .b16 	%rs<73>;
	.reg .b32 	%r<22>;
	.reg .b64 	%rd<28>;

	ld.param.u64 	%rd4, [contiguous_reduce_f16_param_0];
	ld.param.u64 	%rd5, [contiguous_reduce_f16_param_1];
	ld.param.u64 	%rd7, [contiguous_reduce_f16_param_2];
	ld.param.u64 	%rd6, [contiguous_reduce_f16_param_3];
	cvta.to.global.u64 	%rd1, %rd7;
	mov.u32 	%r21, %ntid.x;
	shl.b32 	%r9, %r21, 1;
	mov.u32 	%r10, sdata_f16;
	add.s32 	%r2, %r10, %r9;
	mov.u32 	%r3, %tid.x;
	mov.u32 	%r4, %ctaid.x;
	mul.lo.s32 	%r11, %r4, %r21;
	shl.b32 	%r12, %r11, 1;
	add.s32 	%r13, %r12, %r3;
	cvt.u64.u32 	%rd2, %r13;
	shl.b32 	%r14, %r3, 3;
	add.s32 	%r5, %r2, %r14;
	st.shared.u64 	[%r5], %rd2;
	mov.b16 	%rs16, -1024;
	// begin inline asm
	cvt.rn.f16.u16 %rs15, %rs16;
	// end inline asm
	shl.b32 	%r15, %r3, 1;
	add.s32 	%r6, %r10, %r15;
	st.shared.u16 	[%r6], %rs15;
	add.s32 	%r16, %r13, %r21;
	cvt.u64.u32 	%rd3, %r16;
	setp.le.u64 	%p1, %rd6, %rd3;
	@%p1 bra 	$L__BB77_4;
	shl.b64 	%rd10, %rd2, 1;
	add.s64 	%rd11, %rd1, %rd10;
	ld.global.u16 	%rs1, [%rd11];
	shl.b64 	%rd12, %rd3, 1;
	add.s64 	%rd13, %rd1, %rd12;
	ld.global.u16 	%rs2, [%rd13];
	// begin inline asm
	{max.f16 %rs18,%rs1,%rs2;
}
	// end inline asm
	// begin inline asm
	{ .reg .pred __$temp3;
  setp.eq.f16  __$temp3, %rs18, %rs2;
  selp.u16 %rs21, 1, 0, __$temp3;}
	// end inline asm
	setp.eq.s16 	%p3, %rs21, 0;
	@%p3 bra 	$L__BB77_3;
	st.shared.u16 	[%r6], %rs2;
	st.shared.u64 	[%r5], %rd3;
	bra.uni 	$L__BB77_6;
$L__BB77_3:
	st.shared.u16 	[%r6], %rs1;
	bra.uni 	$L__BB77_6;
$L__BB77_4:
	setp.le.u64 	%p2, %rd6, %rd2;
	@%p2 bra 	$L__BB77_6;
	shl.b64 	%rd8, %rd2, 1;
	add.s64 	%rd9, %rd1, %rd8;
	ld.global.u16 	%rs17, [%rd9];
	st.shared.u16 	[%r6], %rs17;
$L__BB77_6:
	bar.sync 	0;
	setp.lt.u32 	%p4, %r21, 66;
	@%p4 bra 	$L__BB77_11;
$L__BB77_7:
	mov.u32 	%r7, %r21;
	shr.u32 	%r21, %r7, 1;
	setp.ge.u32 	%p5, %r3, %r21;
	@%p5 bra 	$L__BB77_10;
	ld.shared.u16 	%rs25, [%r6];
	and.b32  	%r17, %r7, 2046;
	add.s32 	%r18, %r6, %r17;
	ld.shared.u16 	%rs3, [%r18];
	// begin inline asm
	{max.f16 %rs24,%rs25,%rs3;
}
	// end inline asm
	// begin inline asm
	{ .reg .pred __$temp3;
  setp.eq.f16  __$temp3, %rs24, %rs3;
  selp.u16 %rs27, 1, 0, __$temp3;}
	// end inline asm
	setp.eq.s16 	%p6, %rs27, 0;
	@%p6 bra 	$L__BB77_10;
	st.shared.u16 	[%r6], %rs3;
	shl.b32 	%r19, %r21, 3;
	add.s32 	%r20, %r5, %r19;
	ld.shared.u64 	%rd14, [%r20];
	st.shared.u64 	[%r5], %rd14;
$L__BB77_10:
	bar.sync 	0;
	setp.gt.u32 	%p7, %r7, 131;
	@%p7 bra 	$L__BB77_7;
$L__BB77_11:
	setp.gt.u32 	%p8, %r3, 31;
	@%p8 bra 	$L__BB77_26;
	ld.shared.u16 	%rs69, [%r6];
	ld.shared.u16 	%rs32, [%r6+64];
	// begin inline asm
	{max.f16 %rs30,%rs69,%rs32;
}
	// end inline asm
	// begin inline asm
	{ .reg .pred __$temp3;
  setp.eq.f16  __$temp3, %rs30, %rs32;
  selp.u16 %rs33, 1, 0, __$temp3;}
	// end inline asm
	setp.eq.s16 	%p9, %rs33, 0;
	@%p9 bra 	$L__BB77_14;
	ld.volatile.shared.u64 	%rd15, [%r5+256];
	st.volatile.shared.u64 	[%r5], %rd15;
	ld.volatile.shared.u16 	%rs69, [%r6+64];
	st.volatile.shared.u16 	[%r6], %rs69;
$L__BB77_14:
	ld.shared.u16 	%rs38, [%r6+32];
	// begin inline asm
	{max.f16 %rs36,%rs69,%rs38;
}
	// end inline asm
	// begin inline asm
	{ .reg .pred __$temp3;
  setp.eq.f16  __$temp3, %rs36, %rs38;
  selp.u16 %rs39, 1, 0, __$temp3;}
	// end inline asm
	setp.eq.s16 	%p10, %rs39, 0;
	@%p10 bra 	$L__BB77_16;
	ld.volatile.shared.u64 	%rd16, [%r5+128];
	st.volatile.shared.u64 	[%r5], %rd16;
	ld.volatile.shared.u16 	%rs69, [%r6+32];
	st.volatile.shared.u16 	[%r6], %rs69;
$L__BB77_16:
	ld.shared.u16 	%rs44, [%r6+16];
	// begin inline asm
	{max.f16 %rs42,%rs69,%rs44;
}
	// end inline asm
	// begin inline asm
	{ .reg .pred __$temp3;
  setp.eq.f16  __$temp3, %rs42, %rs44;
  selp.u16 %rs45, 1, 0, __$temp3;}
	// end inline asm
	setp.eq.s16 	%p11, %rs45, 0;
	@%p11 bra 	$L__BB77_18;
	ld.volatile.shared.u64 	%rd17, [%r5+64];
	st.volatile.shared.u64 	[%r5], %rd17;
	ld.volatile.shared.u16 	%rs69, [%r6+16];
	st.volatile.shared.u16 	[%r6], %rs69;
$L__BB77_18:
	ld.shared.u16 	%rs50, [%r6+8];
	// begin inline asm
	{max.f16 %rs48,%rs69,%rs50;
}
	// end inline asm
	// begin inline asm
	{ .reg .pred __$temp3;
  setp.eq.f16  __$temp3, %rs48, %rs50;
  selp.u16 %rs51, 1, 0, __$temp3;}
	// end inline asm
	setp.eq.s16 	%p12, %rs51, 0;
	@%p12 bra 	$L__BB77_20;
	ld.volatile.shared.u64 	%rd18, [%r5+32];
	st.volatile.shared.u64 	[%r5], %rd18;
	ld.volatile.shared.u16 	%rs69, [%r6+8];
	st.volatile.shared.u16 	[%r6], %rs69;
$L__BB77_20:
	ld.shared.u16 	%rs56, [%r6+4];
	// begin inline asm
	{max.f16 %rs54,%rs69,%rs56;
}
	// end inline asm
	// begin inline asm
	{ .reg .pred __$temp3;
  setp.eq.f16  __$temp3, %rs54, %rs56;
  selp.u16 %rs57, 1, 0, __$temp3;}
	// end inline asm
	setp.eq.s16 	%p13, %rs57, 0;
	@%p13 bra 	$L__BB77_22;
	ld.volatile.shared.u64 	%rd19, [%r5+16];
	st.volatile.shared.u64 	[%r5], %rd19;
	ld.volatile.shared.u16 	%rs69, [%r6+4];
	st.volatile.shared.u16 	[%r6], %rs69;
$L__BB77_22:
	ld.shared.u16 	%rs62, [%r6+2];
	// begin inline asm
	{max.f16 %rs60,%rs69,%rs62;
}
	// end inline asm
	// begin inline asm
	{ .reg .pred __$temp3;
  setp.eq.f16  __$temp3, %rs60, %rs62;
  selp.u16 %rs63, 1, 0, __$temp3;}
	// end inline asm
	setp.eq.s16 	%p14, %rs63, 0;
	@%p14 bra 	$L__BB77_24;
	ld.volatile.shared.u64 	%rd20, [%r5+8];
	st.volatile.shared.u64 	[%r5], %rd20;
	ld.volatile.shared.u16 	%rs66, [%r6+2];
	st.volatile.shared.u16 	[%r6], %rs66;
$L__BB77_24:
	setp.ne.s32 	%p15, %r3, 0;
	@%p15 bra 	$L__BB77_26;
	cvta.to.global.u64 	%rd21, %rd4;
	mul.wide.u32 	%rd22, %r4, 2;
	add.s64 	%rd23, %rd21, %rd22;
	ld.shared.u16 	%rs67, [sdata_f16];
	st.global.u16 	[%rd23], %rs67;
	ld.shared.u64 	%rd24, [%r2];
	cvta.to.global.u64 	%rd25, %rd5;
	mul.wide.u32 	%rd26, %r4, 8;
	add.s64 	%rd27, %rd25, %rd26;
	st.global.u64 	[%rd27], %rd24;
$L__BB77_26:
	ret;

}
	// .globl	contiguous_reduce2_f16
.visible .entry contiguous_reduce2_f16(
	.param .u64 .ptr .align 1 contiguous_reduce2_f16_param_0,
	.param .u64 .ptr .align 1 contiguous_reduce2_f16_param_1,
	.param .u64 .ptr .align 1 contiguous_reduce2_f16_param_2,
	.param .u64 .ptr .align 1 contiguous_reduce2_f16_param_3,
	.param .u64 contiguous_reduce2_f16_param_4
)
{
	.reg .pred 	%p<16>;
	.reg .b16 	%rs<73>;
	.reg .b32 	%r<22>;
	.reg .b64 	%rd<40>;

	ld.param.u64 	%rd5, [contiguous_reduce2_f16_param_0];
	ld.param.u64 	%rd6, [contiguous_reduce2_f16_param_1];
	ld.param.u64 	%rd8, [contiguous_reduce2_f16_param_2];
	ld.param.u64 	%rd9, [contiguous_reduce2_f16_param_3];
	ld.param.u64 	%rd7, [contiguous_reduce2_f16_param_4];
	cvta.to.global.u64 	%rd1, %rd9;
	cvta.to.global.u64 	%rd2, %rd8;
	mov.u32 	%r21, %ntid.x;
	shl.b32 	%r10, %r21, 1;
	mov.u32 	%r11, sdata_f16;
	add.s32 	%r2, %r11, %r10;
	mov.u32 	%r3, %tid.x;
	mov.u32 	%r4, %ctaid.x;
	mul.lo.s32 	%r12, %r4, %r21;
	shl.b32 	%r13, %r12, 1;
	add.s32 	%r5, %r13, %r3;
	shl.b32 	%r14, %r3, 3;
	add.s32 	%r6, %r2, %r14;
	mov.b64 	%rd10, -9223372036854775808;
	st.shared.u64 	[%r6], %rd10;
	mov.b16 	%rs16, -1024;
	// begin inline asm
	cvt.rn.f16.u16 %rs15, %rs16;
	// end inline asm
	shl.b32 	%r15, %r3, 1;
	add.s32 	%r7, %r11, %r15;
	st.shared.u16 	[%r7], %rs15;
	add.s32 	%r16, %r5, %r21;
	cvt.u64.u32 	%rd3, %r16;
	setp.le.u64 	%p1, %rd7, %rd3;
	@%p1 bra 	$L__BB78_4;
	mul.wide.u32 	%rd16, %r5, 2;
	add.s64 	%rd17, %rd2, %rd16;
	ld.global.u16 	%rs1, [%rd17];
	shl.b64 	%rd18, %rd3, 1;
	add.s64 	%rd19, %rd2, %rd18;
	ld.global.u16 	%rs2, [%rd19];
	// begin inline asm
	{max.f16 %rs18,%rs1,%rs2;
}
	// end inline asm
	// begin inline asm
	{ .reg .pred __$temp3;
  setp.eq.f16  __$temp3, %rs18, %rs2;
  selp.u16 %rs21, 1, 0, __$temp3;}
	// end inline asm
	setp.eq.s16 	%p3, %rs21, 0;
	@%p3 bra 	$L__BB78_3;
	st.shared.u16 	[%r7], %rs2;
	shl.b64 	%rd20, %rd3, 3;
	add.s64 	%rd21, %rd1, %rd20;
	ld.global.u64 	%rd22, [%rd21];
	st.shared.u64 	[%r6], %rd22;
	bra.uni 	$L__BB78_6;
$L__BB78_3:
	st.shared.u16 	[%r7], %rs1;
	mul.wide.u32 	%rd23, %r5, 8;
	add.s64 	%rd24, %rd1, %rd23;
	ld.global.u64 	%rd25, [%rd24];
	st.shared.u64 	[%r6], %rd25;
	bra.uni 	$L__BB78_6;
$L__BB78_4:
	cvt.u64.u32 	%rd4, %r5;
	setp.le.u64 	%p2, %rd7, %rd4;
	@%p2 bra 	$L__BB78_6;
	shl.b64 	%rd11, %rd4, 1;
	add.s64 	%rd12, %rd2, %rd11;
	ld.global.u16 	%rs17, [%rd12];
	st.shared.u16 	[%r7], %rs17;
	shl.b64 	%rd13, %rd4, 3;
	add.s64 	%rd14, %rd1, %rd13;
	ld.global.u64 	%rd15, [%rd14];
	st.shared.u64 	[%r6], %rd15;
$L__BB78_6:
	bar.sync 	0;
	setp.lt.u32 	%p4, %r21, 66;
	@%p4 bra 	$L__BB78_11;
$L__BB78_7:
	mov.u32 	%r8, %r21;
	shr.u32 	%r21, %r8, 1;
	setp.ge.u32 	%p5, %r3, %r21;
	@%p5 bra 	$L__BB78_10;
	ld.shared.u16 	%rs25, [%r7];
	and.b32  	%r17, %r8, 2046;
	add.s32 	%r18, %r7, %r17;
	ld.shared.u16 	%rs3, [%r18];
	// begin inline asm
	{max.f16 %rs24,%rs25,%rs3;
}
	// end inline asm
	// begin inline asm
	{ .reg .pred __$temp3;
  setp.eq.f16  __$temp3, %rs24, %rs3;
  selp.u16 %rs27, 1, 0, __$temp3;}
	// end inline asm
	setp.eq.s16 	%p6, %rs27, 0;
	@%p6 bra 	$L__BB78_10;
	st.shared.u16 	[%r7], %rs3;
	shl.b32 	%r19, %r21, 3;
	add.s32 	%r20, %r6, %r19;
	ld.shared.u64 	%rd26, [%r20];
	st.shared.u64 	[%r6], %rd26;
$L__BB78_10:
	bar.sync 	0;
	setp.gt.u32 	%p7, %r8, 131;
	@%p7 bra 	$L__BB78_7;
$L__BB78_11:
	setp.gt.u32 	%p8, %r3, 31;
	@%p8 bra 	$L__BB78_26;
	ld.shared.u16 	%rs69, [%r7];
	ld.shared.u16 	%rs32, [%r7+64];
	// begin inline asm
	{max.f16 %rs30,%rs69,%rs32;
}
	// end inline asm
	// begin inline asm
	{ .reg .pred __$temp3;
  setp.eq.f16  __$temp3, %rs30, %rs32;
  selp.u16 %rs33, 1, 0, __$temp3;}
	// end inline asm
	setp.eq.s16 	%p9, %rs33, 0;
	@%p9 bra 	$L__BB78_14;
	ld.volatile.shared.u64 	%rd27, [%r6+256];
	st.volatile.shared.u64 	[%r6], %rd27;
	ld.volatile.shared.u16 	%rs69, [%r7+64];
	st.volatile.shared.u16 	[%r7], %rs69;
$L__BB78_14:
	ld.shared.u16 	%rs38, [%r7+32];
	// begin inline asm
	{max.f16 %rs36,%rs69,%rs38;
}
	// end inline asm
	// begin inline asm
	{ .reg .pred __$temp3;
  setp.eq.f16  __$temp3, %rs36, %rs38;
  selp.u16 %rs39, 1, 0, __$temp3;}
	// end inline asm
	setp.eq.s16 	%p10, %rs39, 0;
	@%p10 bra 	$L__BB78_16;
	ld.volatile.shared.u64 	%rd28, [%r6+128];
	st.volatile.shared.u64 	[%r6], %rd28;
	ld.volatile.shared.u16 	%rs69, [%r7+32];
	st.volatile.shared.u16 	[%r7], %rs69;
$L__BB78_16:
	ld.shared.u16 	%rs44, [%r7+16];
	// begin inline asm
	{max.f16 %rs42,%rs69,%rs44;
}
	// end inline asm
	// begin inline asm
	{ .reg .pred __$temp3;
  setp.eq.f16  __$temp3, %rs42, %rs44;
  selp.u16 %rs45, 1, 0, __$temp3;}
	// end inline asm
	setp.eq.s16 	%p11, %rs45, 0;
	@%p11 bra 	$L__BB78_18;
	ld.volatile.shared.u64 	%rd29, [%r6+64];
	st.volatile.shared.u64 	[%r6], %rd29;
	ld.volatile.shared.u16 	%rs69, [%r7+16];
	st.volatile.shared.u16 	[%r7], %rs69;
$L__BB78_18:
	ld.shared.u16 	%rs50, [%r7+8];
	// begin inline asm
	{max.f16 %rs48,%rs69,%rs50;
}
	// end inline asm
	// begin inline asm
	{ .reg .pred __$temp3;
  setp.eq.f16  __$temp3, %rs48, %rs50;
  selp.u16 %rs51, 1, 0, __$temp3;}
	// end inline asm
	setp.eq.s16 	%p12, %rs51, 0;
	@%p12 bra 	$L__BB78_20;
	ld.volatile.shared.u64 	%rd30, [%r6+32];
	st.volatile.shared.u64 	[%r6], %rd30;
	ld.volatile.shared.u16 	%rs69, [%r7+8];
	st.volatile.shared.u16 	[%r7], %rs69;
$L__BB78_20:
	ld.shared.u16 	%rs56, [%r7+4];
	// begin inline asm
	{max.f16 %rs54,%rs69,%rs56;
}
	// end inline asm
	// begin inline asm
	{ .reg .pred __$temp3;
  setp.eq.f16  __$temp3, %rs54, %rs56;
  selp.u16 %rs57, 1, 0, __$temp3;}
	// end inline asm
	setp.eq.s16 	%p13, %rs57, 0;
	@%p13 bra 	$L__BB78_22;
	ld.volatile.shared.u64 	%rd31, [%r6+16];
	st.volatile.shared.u64 	[%r6], %rd31;
	ld.volatile.shared.u16 	%rs69, [%r7+4];
	st.volatile.shared.u16 	[%r7], %rs69;
$L__BB78_22:
	ld.shared.u16 	%rs62, [%r7+2];
	// begin inline asm
	{max.f16 %rs60,%rs69,%rs62;
}
	// end inline asm
	// begin inline asm
	{ .reg .pred __$temp3;
  setp.eq.f16  __$temp3, %rs60, %rs62;
  selp.u16 %rs63, 1, 0, __$temp3;}
	// end inline asm
	setp.eq.s16 	%p14, %rs63, 0;
	@%p14 bra 	$L__BB78_24;
	ld.volatile.shared.u64 	%rd32, [%r6+8];
	st.volatile.shared.u64 	[%r6], %rd32;
	ld.volatile.shared.u16 	%rs66, [%r7+2];
	st.volatile.shared.u16 	[%r7], %rs66;
$L__BB78_24:
	setp.ne.s32 	%p15, %r3, 0;
	@%p15 bra 	$L__BB78_26;
	cvta.to.global.u64 	%rd33, %rd5;
	mul.wide.u32 	%rd34, %r4, 2;
	add.s64 	%rd35, %rd33, %rd34;
	ld.shared.u16 	%rs67, [sdata_f16];
	st.global.u16 	[%rd35], %rs67;
	ld.shared.u64 	%rd36, [%r2];
	cvta.to.global.u64 	%rd37, %rd6;
	mul.wide.u32 	%rd38, %r4, 8;
	add.s64 	%rd39, %rd37, %rd38;
	st.global.u64 	[%rd39], %rd36;
$L__BB78_26:
	ret;

}
	// .globl	uncontiguous_reduce_f16
.visible .entry uncontiguous_reduce_f16(
	.param .u64 .ptr .align 1 uncontiguous_reduce_f16_param_0,
	.param .u64 .ptr .align 1 uncontiguous_reduce_f16_param_1,
	.param .u64 .ptr .align 1 uncontiguous_reduce_f16_param_2,
	.param .u64 .ptr .align 1 uncontiguous_reduce_f16_param_3,
	.param .u64 .ptr .align 1 uncontiguous_reduce_f16_param_4,
	.param .u64 uncontiguous_reduce_f16_param_5,
	.param .u64 uncontiguous_reduce_f16_param_6
)
{
	.reg .pred 	%p<60>;
	.reg .b16 	%rs<73>;
	.reg .b32 	%r<220>;
	.reg .b64 	%rd<573>;

	ld.param.u64 	%rd261, [uncontiguous_reduce_f16_param_2];
	ld.param.u64 	%rd264, [uncontiguous_reduce_f16_param_3];
	ld.param.u64 	%rd265, [uncontiguous_reduce_f16_param_4];
	ld.param.u64 	%rd262, [uncontiguous_reduce_f16_param_5];
	ld.param.u64 	%rd263, [uncontiguous_reduce_f16_param_6];
	cvta.to.global.u64 	%rd1, %rd265;
	cvta.to.global.u64 	%rd2, %rd264;
	cvta.to.global.u64 	%rd3, %rd261;
	mov.u32 	%r219, %ntid.x;
	shl.b32 	%r51, %r219, 1;
	mov.u32 	%r52, sdata_f16;
	add.s32 	%r2, %r52, %r51;
	mov.u32 	%r3, %tid.x;
	mov.u32 	%r4, %ctaid.x;
	mul.lo.s32 	%r53, %r4, %r219;
	shl.b32 	%r54, %r53, 1;
	add.s32 	%r55, %r54, %r3;
	mov.b16 	%rs16, -1024;
	// begin inline asm
	cvt.rn.f16.u16 %rs15, %rs16;
	// end inline asm
	shl.b32 	%r56, %r3, 1;
	add.s32 	%r5, %r52, %r56;
	st.shared.u16 	[%r5], %rs15;
	cvt.u64.u32 	%rd513, %r55;
	shl.b32 	%r57, %r3, 3;
	add.s32 	%r6, %r2, %r57;
	st.shared.u64 	[%r6], %rd513;
	add.s32 	%r58, %r55, %r219;
	cvt.u64.u32 	%rd5, %r58;
	setp.le.u64 	%p1, %rd263, %rd5;
	@%p1 bra 	$L__BB79_56;
	cvt.u32.u64 	%r7, %rd262;
	add.s32 	%r213, %r7, -1;
	setp.lt.s32 	%p27, %r213, 0;
	mov.b64 	%rd530, 0;
	mov.u64 	%rd531, %rd530;
	@%p27 bra 	$L__BB79_53;
	setp.lt.u32 	%p28, %r213, 3;
	mov.b64 	%rd531, 0;
	mov.u64 	%rd530, %rd531;
	mov.u64 	%rd526, %rd5;
	@%p28 bra 	$L__BB79_30;
	add.s32 	%r211, %r7, -2;
	and.b32  	%r134, %r7, -4;
	neg.s32 	%r210, %r134;
	mov.b64 	%rd531, 0;
	mov.u64 	%rd526, %rd5;
$L__BB79_4:
	.pragma "nounroll";
	add.s32 	%r13, %r211, 1;
	mul.wide.u32 	%rd397, %r13, 8;
	add.s64 	%rd398, %rd2, %rd397;
	ld.global.u64 	%rd10, [%rd398];
	or.b64  	%rd399, %rd513, %rd10;
	and.b64  	%rd400, %rd399, -4294967296;
	setp.ne.s64 	%p29, %rd400, 0;
	@%p29 bra 	$L__BB79_6;
	cvt.u32.u64 	%r135, %rd10;
	cvt.u32.u64 	%r136, %rd513;
	div.u32 	%r137, %r136, %r135;
	mul.lo.s32 	%r138, %r137, %r135;
	sub.s32 	%r139, %r136, %r138;
	cvt.u64.u32 	%rd492, %r137;
	cvt.u64.u32 	%rd493, %r139;
	bra.uni 	$L__BB79_7;
$L__BB79_6:
	div.s64 	%rd492, %rd513, %rd10;
	mul.lo.s64 	%rd401, %rd492, %rd10;
	sub.s64 	%rd493, %rd513, %rd401;
$L__BB79_7:
	mul.wide.u32 	%rd402, %r13, 8;
	add.s64 	%rd403, %rd1, %rd402;
	ld.global.u64 	%rd17, [%rd403];
	mad.lo.s64 	%rd18, %rd17, %rd493, %rd530;
	or.b64  	%rd404, %rd526, %rd10;
	and.b64  	%rd405, %rd404, -4294967296;
	setp.ne.s64 	%p30, %rd405, 0;
	@%p30 bra 	$L__BB79_9;
	cvt.u32.u64 	%r140, %rd10;
	cvt.u32.u64 	%r141, %rd526;
	div.u32 	%r142, %r141, %r140;
	mul.lo.s32 	%r143, %r142, %r140;
	sub.s32 	%r144, %r141, %r143;
	cvt.u64.u32 	%rd494, %r142;
	cvt.u64.u32 	%rd495, %r144;
	bra.uni 	$L__BB79_10;
$L__BB79_9:
	div.s64 	%rd494, %rd526, %rd10;
	mul.lo.s64 	%rd406, %rd494, %rd10;
	sub.s64 	%rd495, %rd526, %rd406;
$L__BB79_10:
	mad.lo.s64 	%rd25, %rd495, %rd17, %rd531;
	mul.wide.u32 	%rd407, %r211, 8;
	add.s64 	%rd408, %rd2, %rd407;
	ld.global.u64 	%rd26, [%rd408];
	or.b64  	%rd409, %rd492, %rd26;
	and.b64  	%rd410, %rd409, -4294967296;
	setp.ne.s64 	%p31, %rd410, 0;
	@%p31 bra 	$L__BB79_12;
	cvt.u32.u64 	%r145, %rd26;
	cvt.u32.u64 	%r146, %rd492;
	div.u32 	%r147, %r146, %r145;
	mul.lo.s32 	%r148, %r147, %r145;
	sub.s32 	%r149, %r146, %r148;
	cvt.u64.u32 	%rd496, %r147;
	cvt.u64.u32 	%rd497, %r149;
	bra.uni 	$L__BB79_13;
$L__BB79_12:
	div.s64 	%rd496, %rd492, %rd26;
	mul.lo.s64 	%rd411, %rd496, %rd26;
	sub.s64 	%rd497, %rd492, %rd411;
$L__BB79_13:
	mul.wide.u32 	%rd412, %r211, 8;
	add.s64 	%rd413, %rd1, %rd412;
	ld.global.u64 	%rd33, [%rd413];
	mad.lo.s64 	%rd34, %rd33, %rd497, %rd18;
	or.b64  	%rd414, %rd494, %rd26;
	and.b64  	%rd415, %rd414, -4294967296;
	setp.ne.s64 	%p32, %rd415, 0;
	@%p32 bra 	$L__BB79_15;
	cvt.u32.u64 	%r150, %rd26;
	cvt.u32.u64 	%r151, %rd494;
	div.u32 	%r152, %r151, %r150;
	mul.lo.s32 	%r153, %r152, %r150;
	sub.s32 	%r154, %r151, %r153;
	cvt.u64.u32 	%rd498, %r152;
	cvt.u64.u32 	%rd499, %r154;
	bra.uni 	$L__BB79_16;
$L__BB79_15:
	div.s64 	%rd498, %rd494, %rd26;
	mul.lo.s64 	%rd416, %rd498, %rd26;
	sub.s64 	%rd499, %rd494, %rd416;
$L__BB79_16:
	mad.lo.s64 	%rd41, %rd499, %rd33, %rd25;
	add.s32 	%r14, %r211, -1;
	mul.wide.u32 	%rd417, %r14, 8;
	add.s64 	%rd418, %rd2, %rd417;
	ld.global.u64 	%rd42, [%rd418];
	or.b64  	%rd419, %rd496, %rd42;
	and.b64  	%rd420, %rd419, -4294967296;
	setp.ne.s64 	%p33, %rd420, 0;
	@%p33 bra 	$L__BB79_18;
	cvt.u32.u64 	%r155, %rd42;
	cvt.u32.u64 	%r156, %rd496;
	div.u32 	%r157, %r156, %r155;
	mul.lo.s32 	%r158, %r157, %r155;
	sub.s32 	%r159, %r156, %r158;
	cvt.u64.u32 	%rd500, %r157;
	cvt.u64.u32 	%rd501, %r159;
	bra.uni 	$L__BB79_19;
$L__BB79_18:
	div.s64 	%rd500, %rd496, %rd42;
	mul.lo.s64 	%rd421, %rd500, %rd42;
	sub.s64 	%rd501, %rd496, %rd421;
$L__BB79_19:
	mul.wide.u32 	%rd422, %r14, 8;
	add.s64 	%rd423, %rd1, %rd422;
	ld.global.u64 	%rd49, [%rd423];
	mad.lo.s64 	%rd50, %rd49, %rd501, %rd34;
	or.b64  	%rd424, %rd498, %rd42;
	and.b64  	%rd425, %rd424, -4294967296;
	setp.ne.s64 	%p34, %rd425, 0;
	@%p34 bra 	$L__BB79_21;
	cvt.u32.u64 	%r160, %rd42;
	cvt.u32.u64 	%r161, %rd498;
	div.u32 	%r162, %r161, %r160;
	mul.lo.s32 	%r163, %r162, %r160;
	sub.s32 	%r164, %r161, %r163;
	cvt.u64.u32 	%rd502, %r162;
	cvt.u64.u32 	%rd503, %r164;
	bra.uni 	$L__BB79_22;
$L__BB79_21:
	div.s64 	%rd502, %rd498, %rd42;
	mul.lo.s64 	%rd426, %rd502, %rd42;
	sub.s64 	%rd503, %rd498, %rd426;
$L__BB79_22:
	mad.lo.s64 	%rd57, %rd503, %rd49, %rd41;
	add.s32 	%r165, %r211, -2;
	mul.wide.u32 	%rd427, %r165, 8;
	add.s64 	%rd428, %rd2, %rd427;
	ld.global.u64 	%rd58, [%rd428];
	or.b64  	%rd429, %rd500, %rd58;
	and.b64  	%rd430, %rd429, -4294967296;
	setp.ne.s64 	%p35, %rd430, 0;
	@%p35 bra 	$L__BB79_24;
	cvt.u32.u64 	%r166, %rd58;
	cvt.u32.u64 	%r167, %rd500;
	div.u32 	%r168, %r167, %r166;
	mul.lo.s32 	%r169, %r168, %r166;
	sub.s32 	%r170, %r167, %r169;
	cvt.u64.u32 	%rd513, %r168;
	cvt.u64.u32 	%rd505, %r170;
	bra.uni 	$L__BB79_25;
$L__BB79_24:
	div.s64 	%rd513, %rd500, %rd58;
	mul.lo.s64 	%rd431, %rd513, %rd58;
	sub.s64 	%rd505, %rd500, %rd431;
$L__BB79_25:
	mul.wide.u32 	%rd432, %r165, 8;
	add.s64 	%rd433, %rd1, %rd432;
	ld.global.u64 	%rd65, [%rd433];
	mad.lo.s64 	%rd530, %rd65, %rd505, %rd50;
	or.b64  	%rd434, %rd502, %rd58;
	and.b64  	%rd435, %rd434, -4294967296;
	setp.ne.s64 	%p36, %rd435, 0;
	@%p36 bra 	$L__BB79_27;
	cvt.u32.u64 	%r172, %rd58;
	cvt.u32.u64 	%r173, %rd502;
	div.u32 	%r174, %r173, %r172;
	mul.lo.s32 	%r175, %r174, %r172;
	sub.s32 	%r176, %r173, %r175;
	cvt.u64.u32 	%rd526, %r174;
	cvt.u64.u32 	%rd507, %r176;
	bra.uni 	$L__BB79_28;
$L__BB79_27:
	div.s64 	%rd526, %rd502, %rd58;
	mul.lo.s64 	%rd436, %rd526, %rd58;
	sub.s64 	%rd507, %rd502, %rd436;
$L__BB79_28:
	mad.lo.s64 	%rd531, %rd507, %rd65, %rd57;
	add.s32 	%r211, %r211, -4;
	add.s32 	%r210, %r210, 4;
	setp.ne.s32 	%p37, %r210, 0;
	@%p37 bra 	$L__BB79_4;
	add.s32 	%r213, %r211, 1;
$L__BB79_30:
	and.b32  	%r177, %r7, 3;
	setp.eq.s32 	%p38, %r177, 0;
	@%p38 bra 	$L__BB79_53;
	setp.eq.s32 	%p39, %r177, 1;
	@%p39 bra 	$L__BB79_45;
	mul.wide.u32 	%rd438, %r213, 8;
	add.s64 	%rd439, %rd2, %rd438;
	ld.global.u64 	%rd80, [%rd439];
	or.b64  	%rd440, %rd513, %rd80;
	and.b64  	%rd441, %rd440, -4294967296;
	setp.ne.s64 	%p40, %rd441, 0;
	@%p40 bra 	$L__BB79_34;
	cvt.u32.u64 	%r179, %rd80;
	cvt.u32.u64 	%r180, %rd513;
	div.u32 	%r181, %r180, %r179;
	mul.lo.s32 	%r182, %r181, %r179;
	sub.s32 	%r183, %r180, %r182;
	cvt.u64.u32 	%rd514, %r181;
	cvt.u64.u32 	%rd515, %r183;
	bra.uni 	$L__BB79_35;
$L__BB79_34:
	div.s64 	%rd514, %rd513, %rd80;
	mul.lo.s64 	%rd442, %rd514, %rd80;
	sub.s64 	%rd515, %rd513, %rd442;
$L__BB79_35:
	add.s64 	%rd444, %rd1, %rd438;
	ld.global.u64 	%rd87, [%rd444];
	mad.lo.s64 	%rd88, %rd87, %rd515, %rd530;
	or.b64  	%rd445, %rd526, %rd80;
	and.b64  	%rd446, %rd445, -4294967296;
	setp.ne.s64 	%p41, %rd446, 0;
	@%p41 bra 	$L__BB79_37;
	cvt.u32.u64 	%r184, %rd80;
	cvt.u32.u64 	%r185, %rd526;
	div.u32 	%r186, %r185, %r184;
	mul.lo.s32 	%r187, %r186, %r184;
	sub.s32 	%r188, %r185, %r187;
	cvt.u64.u32 	%rd516, %r186;
	cvt.u64.u32 	%rd517, %r188;
	bra.uni 	$L__BB79_38;
$L__BB79_37:
	div.s64 	%rd516, %rd526, %rd80;
	mul.lo.s64 	%rd447, %rd516, %rd80;
	sub.s64 	%rd517, %rd526, %rd447;
$L__BB79_38:
	mad.lo.s64 	%rd95, %rd517, %rd87, %rd531;
	add.s32 	%r19, %r213, -1;
	mul.wide.u32 	%rd448, %r19, 8;
	add.s64 	%rd449, %rd2, %rd448;
	ld.global.u64 	%rd96, [%rd449];
	or.b64  	%rd450, %rd514, %rd96;
	and.b64  	%rd451, %rd450, -4294967296;
	setp.ne.s64 	%p42, %rd451, 0;
	@%p42 bra 	$L__BB79_40;
	cvt.u32.u64 	%r189, %rd96;
	cvt.u32.u64 	%r190, %rd514;
	div.u32 	%r191, %r190, %r189;
	mul.lo.s32 	%r192, %r191, %r189;
	sub.s32 	%r193, %r190, %r192;
	cvt.u64.u32 	%rd513, %r191;
	cvt.u64.u32 	%rd519, %r193;
	bra.uni 	$L__BB79_41;
$L__BB79_40:
	div.s64 	%rd513, %rd514, %rd96;
	mul.lo.s64 	%rd452, %rd513, %rd96;
	sub.s64 	%rd519, %rd514, %rd452;
$L__BB79_41:
	add.s64 	%rd454, %rd1, %rd448;
	ld.global.u64 	%rd103, [%rd454];
	mad.lo.s64 	%rd530, %rd103, %rd519, %rd88;
	or.b64  	%rd455, %rd516, %rd96;
	and.b64  	%rd456, %rd455, -4294967296;
	setp.ne.s64 	%p43, %rd456, 0;
	@%p43 bra 	$L__BB79_43;
	cvt.u32.u64 	%r194, %rd96;
	cvt.u32.u64 	%r195, %rd516;
	div.u32 	%r196, %r195, %r194;
	mul.lo.s32 	%r197, %r196, %r194;
	sub.s32 	%r198, %r195, %r197;
	cvt.u64.u32 	%rd526, %r196;
	cvt.u64.u32 	%rd521, %r198;
	bra.uni 	$L__BB79_44;
$L__BB79_43:
	div.s64 	%rd526, %rd516, %rd96;
	mul.lo.s64 	%rd457, %rd526, %rd96;
	sub.s64 	%rd521, %rd516, %rd457;
$L__BB79_44:
	mad.lo.s64 	%rd531, %rd521, %rd103, %rd95;
	add.s32 	%r213, %r213, -2;
$L__BB79_45:
	and.b32  	%r199, %r7, 1;
	setp.eq.b32 	%p44, %r199, 1;
	not.pred 	%p45, %p44;
	@%p45 bra 	$L__BB79_53;
	mul.wide.u32 	%rd458, %r213, 8;
	add.s64 	%rd459, %rd2, %rd458;
	ld.global.u64 	%rd118, [%rd459];
	or.b64  	%rd460, %rd513, %rd118;
	and.b64  	%rd461, %rd460, -4294967296;
	setp.ne.s64 	%p46, %rd461, 0;
	@%p46 bra 	$L__BB79_48;
	cvt.u32.u64 	%r200, %rd118;
	cvt.u32.u64 	%r201, %rd513;
	rem.u32 	%r202, %r201, %r200;
	cvt.u64.u32 	%rd528, %r202;
	bra.uni 	$L__BB79_49;
$L__BB79_48:
	rem.s64 	%rd528, %rd513, %rd118;
$L__BB79_49:
	add.s64 	%rd463, %rd1, %rd458;
	ld.global.u64 	%rd122, [%rd463];
	mad.lo.s64 	%rd530, %rd122, %rd528, %rd530;
	or.b64  	%rd464, %rd526, %rd118;
	and.b64  	%rd465, %rd464, -4294967296;
	setp.ne.s64 	%p47, %rd465, 0;
	@%p47 bra 	$L__BB79_51;
	cvt.u32.u64 	%r203, %rd118;
	cvt.u32.u64 	%r204, %rd526;
	rem.u32 	%r205, %r204, %r203;
	cvt.u64.u32 	%rd529, %r205;
	bra.uni 	$L__BB79_52;
$L__BB79_51:
	rem.s64 	%rd529, %rd526, %rd118;
$L__BB79_52:
	mad.lo.s64 	%rd531, %rd529, %rd122, %rd531;
$L__BB79_53:
	ld.param.u64 	%rd487, [uncontiguous_reduce_f16_param_2];
	cvta.to.global.u64 	%rd466, %rd487;
	shl.b64 	%rd467, %rd530, 1;
	add.s64 	%rd468, %rd466, %rd467;
	ld.global.u16 	%rs1, [%rd468];
	shl.b64 	%rd469, %rd531, 1;
	add.s64 	%rd470, %rd466, %rd469;
	ld.global.u16 	%rs2, [%rd470];
	// begin inline asm
	{max.f16 %rs18,%rs1,%rs2;
}
	// end inline asm
	// begin inline asm
	{ .reg .pred __$temp3;
  setp.eq.f16  __$temp3, %rs18, %rs2;
  selp.u16 %rs21, 1, 0, __$temp3;}
	// end inline asm
	setp.eq.s16 	%p48, %rs21, 0;
	@%p48 bra 	$L__BB79_55;
	st.shared.u16 	[%r5], %rs2;
	st.shared.u64 	[%r6], %rd5;
	bra.uni 	$L__BB79_116;
$L__BB79_55:
	st.shared.u16 	[%r5], %rs1;
	bra.uni 	$L__BB79_116;
$L__BB79_56:
	setp.le.u64 	%p2, %rd263, %rd513;
	@%p2 bra 	$L__BB79_116;
	cvt.u32.u64 	%r22, %rd262;
	add.s32 	%r217, %r22, -1;
	setp.lt.s32 	%p3, %r217, 0;
	mov.b64 	%rd572, 0;
	@%p3 bra 	$L__BB79_115;
	and.b32  	%r24, %r22, 7;
	setp.lt.u32 	%p4, %r217, 7;
	mov.b64 	%rd572, 0;
	@%p4 bra 	$L__BB79_86;
	add.s32 	%r215, %r22, -4;
	and.b32  	%r59, %r22, -8;
	neg.s32 	%r214, %r59;
	mov.b64 	%rd572, 0;
$L__BB79_60:
	.pragma "nounroll";
	add.s32 	%r29, %r215, 3;
	mul.wide.u32 	%rd270, %r29, 8;
	add.s64 	%rd271, %rd2, %rd270;
	ld.global.u64 	%rd132, [%rd271];
	or.b64  	%rd272, %rd513, %rd132;
	and.b64  	%rd273, %rd272, -4294967296;
	setp.ne.s64 	%p5, %rd273, 0;
	@%p5 bra 	$L__BB79_62;
	cvt.u32.u64 	%r60, %rd132;
	cvt.u32.u64 	%r61, %rd513;
	div.u32 	%r62, %r61, %r60;
	mul.lo.s32 	%r63, %r62, %r60;
	sub.s32 	%r64, %r61, %r63;
	cvt.u64.u32 	%rd534, %r62;
	cvt.u64.u32 	%rd535, %r64;
	bra.uni 	$L__BB79_63;
$L__BB79_62:
	div.s64 	%rd534, %rd513, %rd132;
	mul.lo.s64 	%rd274, %rd534, %rd132;
	sub.s64 	%rd535, %rd513, %rd274;
$L__BB79_63:
	add.s64 	%rd276, %rd1, %rd270;
	ld.global.u64 	%rd277, [%rd276];
	mad.lo.s64 	%rd139, %rd277, %rd535, %rd572;
	add.s32 	%r30, %r215, 2;
	mul.wide.u32 	%rd278, %r30, 8;
	add.s64 	%rd279, %rd2, %rd278;
	ld.global.u64 	%rd140, [%rd279];
	or.b64  	%rd280, %rd534, %rd140;
	and.b64  	%rd281, %rd280, -4294967296;
	setp.ne.s64 	%p6, %rd281, 0;
	@%p6 bra 	$L__BB79_65;
	cvt.u32.u64 	%r65, %rd140;
	cvt.u32.u64 	%r66, %rd534;
	div.u32 	%r67, %r66, %r65;
	mul.lo.s32 	%r68, %r67, %r65;
	sub.s32 	%r69, %r66, %r68;
	cvt.u64.u32 	%rd536, %r67;
	cvt.u64.u32 	%rd537, %r69;
	bra.uni 	$L__BB79_66;
$L__BB79_65:
	div.s64 	%rd536, %rd534, %rd140;
	mul.lo.s64 	%rd282, %rd536, %rd140;
	sub.s64 	%rd537, %rd534, %rd282;
$L__BB79_66:
	add.s64 	%rd284, %rd1, %rd278;
	ld.global.u64 	%rd285, [%rd284];
	mad.lo.s64 	%rd147, %rd285, %rd537, %rd139;
	add.s32 	%r31, %r215, 1;
	mul.wide.u32 	%rd286, %r31, 8;
	add.s64 	%rd287, %rd2, %rd286;
	ld.global.u64 	%rd148, [%rd287];
	or.b64  	%rd288, %rd536, %rd148;
	and.b64  	%rd289, %rd288, -4294967296;
	setp.ne.s64 	%p7, %rd289, 0;
	@%p7 bra 	$L__BB79_68;
	cvt.u32.u64 	%r70, %rd148;
	cvt.u32.u64 	%r71, %rd536;
	div.u32 	%r72, %r71, %r70;
	mul.lo.s32 	%r73, %r72, %r70;
	sub.s32 	%r74, %r71, %r73;
	cvt.u64.u32 	%rd538, %r72;
	cvt.u64.u32 	%rd539, %r74;
	bra.uni 	$L__BB79_69;
$L__BB79_68:
	div.s64 	%rd538, %rd536, %rd148;
	mul.lo.s64 	%rd290, %rd538, %rd148;
	sub.s64 	%rd539, %rd536, %rd290;
$L__BB79_69:
	add.s64 	%rd292, %rd1, %rd286;
	ld.global.u64 	%rd293, [%rd292];
	mad.lo.s64 	%rd155, %rd293, %rd539, %rd147;
	add.s32 	%r32, %r215, -4;
	mul.wide.u32 	%rd294, %r215, 8;
	add.s64 	%rd295, %rd2, %rd294;
	ld.global.u64 	%rd156, [%rd295];
	or.b64  	%rd296, %rd538, %rd156;
	and.b64  	%rd297, %rd296, -4294967296;
	setp.ne.s64 	%p8, %rd297, 0;
	@%p8 bra 	$L__BB79_71;
	cvt.u32.u64 	%r75, %rd156;
	cvt.u32.u64 	%r76, %rd538;
	div.u32 	%r77, %r76, %r75;
	mul.lo.s32 	%r78, %r77, %r75;
	sub.s32 	%r79, %r76, %r78;
	cvt.u64.u32 	%rd540, %r77;
	cvt.u64.u32 	%rd541, %r79;
	bra.uni 	$L__BB79_72;
$L__BB79_71:
	div.s64 	%rd540, %rd538, %rd156;
	mul.lo.s64 	%rd298, %rd540, %rd156;
	sub.s64 	%rd541, %rd538, %rd298;
$L__BB79_72:
	add.s64 	%rd300, %rd1, %rd294;
	ld.global.u64 	%rd301, [%rd300];
	mad.lo.s64 	%rd163, %rd301, %rd541, %rd155;
	add.s32 	%r33, %r215, -1;
	mul.wide.u32 	%rd302, %r33, 8;
	add.s64 	%rd303, %rd2, %rd302;
	ld.global.u64 	%rd164, [%rd303];
	or.b64  	%rd304, %rd540, %rd164;
	and.b64  	%rd305, %rd304, -4294967296;
	setp.ne.s64 	%p9, %rd305, 0;
	@%p9 bra 	$L__BB79_74;
	cvt.u32.u64 	%r80, %rd164;
	cvt.u32.u64 	%r81, %rd540;
	div.u32 	%r82, %r81, %r80;
	mul.lo.s32 	%r83, %r82, %r80;
	sub.s32 	%r84, %r81, %r83;
	cvt.u64.u32 	%rd542, %r82;
	cvt.u64.u32 	%rd543, %r84;
	bra.uni 	$L__BB79_75;
$L__BB79_74:
	div.s64 	%rd542, %rd540, %rd164;
	mul.lo.s64 	%rd306, %rd542, %rd164;
	sub.s64 	%rd543, %rd540, %rd306;
$L__BB79_75:
	add.s64 	%rd308, %rd1, %rd302;
	ld.global.u64 	%rd309, [%rd308];
	mad.lo.s64 	%rd171, %rd309, %rd543, %rd163;
	add.s32 	%r34, %r215, -2;
	mul.wide.u32 	%rd310, %r34, 8;
	add.s64 	%rd311, %rd2, %rd310;
	ld.global.u64 	%rd172, [%rd311];
	or.b64  	%rd312, %rd542, %rd172;
	and.b64  	%rd313, %rd312, -4294967296;
	setp.ne.s64 	%p10, %rd313, 0;
	@%p10 bra 	$L__BB79_77;
	cvt.u32.u64 	%r85, %rd172;
	cvt.u32.u64 	%r86, %rd542;
	div.u32 	%r87, %r86, %r85;
	mul.lo.s32 	%r88, %r87, %r85;
	sub.s32 	%r89, %r86, %r88;
	cvt.u64.u32 	%rd544, %r87;
	cvt.u64.u32 	%rd545, %r89;
	bra.uni 	$L__BB79_78;
$L__BB79_77:
	div.s64 	%rd544, %rd542, %rd172;
	mul.lo.s64 	%rd314, %rd544, %rd172;
	sub.s64 	%rd545, %rd542, %rd314;
$L__BB79_78:
	add.s64 	%rd316, %rd1, %rd310;
	ld.global.u64 	%rd317, [%rd316];
	mad.lo.s64 	%rd179, %rd317, %rd545, %rd171;
	add.s32 	%r35, %r215, -3;
	mul.wide.u32 	%rd318, %r35, 8;
	add.s64 	%rd319, %rd2, %rd318;
	ld.global.u64 	%rd180, [%rd319];
	or.b64  	%rd320, %rd544, %rd180;
	and.b64  	%rd321, %rd320, -4294967296;
	setp.ne.s64 	%p11, %rd321, 0;
	@%p11 bra 	$L__BB79_80;
	cvt.u32.u64 	%r90, %rd180;
	cvt.u32.u64 	%r91, %rd544;
	div.u32 	%r92, %r91, %r90;
	mul.lo.s32 	%r93, %r92, %r90;
	sub.s32 	%r94, %r91, %r93;
	cvt.u64.u32 	%rd546, %r92;
	cvt.u64.u32 	%rd547, %r94;
	bra.uni 	$L__BB79_81;
$L__BB79_80:
	div.s64 	%rd546, %rd544, %rd180;
	mul.lo.s64 	%rd322, %rd546, %rd180;
	sub.s64 	%rd547, %rd544, %rd322;
$L__BB79_81:
	add.s64 	%rd324, %rd1, %rd318;
	ld.global.u64 	%rd325, [%rd324];
	mad.lo.s64 	%rd187, %rd325, %rd547, %rd179;
	mul.wide.u32 	%rd326, %r32, 8;
	add.s64 	%rd327, %rd2, %rd326;
	ld.global.u64 	%rd188, [%rd327];
	or.b64  	%rd328, %rd546, %rd188;
	and.b64  	%rd329, %rd328, -4294967296;
	setp.ne.s64 	%p12, %rd329, 0;
	@%p12 bra 	$L__BB79_83;
	cvt.u32.u64 	%r95, %rd188;
	cvt.u32.u64 	%r96, %rd546;
	div.u32 	%r97, %r96, %r95;
	mul.lo.s32 	%r98, %r97, %r95;
	sub.s32 	%r99, %r96, %r98;
	cvt.u64.u32 	%rd513, %r97;
	cvt.u64.u32 	%rd549, %r99;
	bra.uni 	$L__BB79_84;
$L__BB79_83:
	div.s64 	%rd513, %rd546, %rd188;
	mul.lo.s64 	%rd330, %rd513, %rd188;
	sub.s64 	%rd549, %rd546, %rd330;
$L__BB79_84:
	add.s64 	%rd332, %rd1, %rd326;
	ld.global.u64 	%rd333, [%rd332];
	mad.lo.s64 	%rd572, %rd333, %rd549, %rd187;
	add.s32 	%r215, %r215, -8;
	add.s32 	%r214, %r214, 8;
	setp.ne.s32 	%p13, %r214, 0;
	@%p13 bra 	$L__BB79_60;
	add.s32 	%r217, %r215, 3;
$L__BB79_86:
	setp.eq.s32 	%p14, %r24, 0;
	@%p14 bra 	$L__BB79_115;
	and.b32  	%r40, %r22, 3;
	setp.lt.u32 	%p15, %r24, 4;
	@%p15 bra 	$L__BB79_101;
	mul.wide.u32 	%rd335, %r217, 8;
	add.s64 	%rd336, %rd2, %rd335;
	ld.global.u64 	%rd199, [%rd336];
	or.b64  	%rd337, %rd513, %rd199;
	and.b64  	%rd338, %rd337, -4294967296;
	setp.ne.s64 	%p16, %rd338, 0;
	@%p16 bra 	$L__BB79_90;
	cvt.u32.u64 	%r100, %rd199;
	cvt.u32.u64 	%r101, %rd513;
	div.u32 	%r102, %r101, %r100;
	mul.lo.s32 	%r103, %r102, %r100;
	sub.s32 	%r104, %r101, %r103;
	cvt.u64.u32 	%rd553, %r102;
	cvt.u64.u32 	%rd554, %r104;
	bra.uni 	$L__BB79_91;
$L__BB79_90:
	div.s64 	%rd553, %rd513, %rd199;
	mul.lo.s64 	%rd339, %rd553, %rd199;
	sub.s64 	%rd554, %rd513, %rd339;
$L__BB79_91:
	add.s64 	%rd341, %rd1, %rd335;
	ld.global.u64 	%rd342, [%rd341];
	mad.lo.s64 	%rd206, %rd342, %rd554, %rd572;
	add.s32 	%r41, %r217, -1;
	mul.wide.u32 	%rd343, %r41, 8;
	add.s64 	%rd344, %rd2, %rd343;
	ld.global.u64 	%rd207, [%rd344];
	or.b64  	%rd345, %rd553, %rd207;
	and.b64  	%rd346, %rd345, -4294967296;
	setp.ne.s64 	%p17, %rd346, 0;
	@%p17 bra 	$L__BB79_93;
	cvt.u32.u64 	%r105, %rd207;
	cvt.u32.u64 	%r106, %rd553;
	div.u32 	%r107, %r106, %r105;
	mul.lo.s32 	%r108, %r107, %r105;
	sub.s32 	%r109, %r106, %r108;
	cvt.u64.u32 	%rd555, %r107;
	cvt.u64.u32 	%rd556, %r109;
	bra.uni 	$L__BB79_94;
$L__BB79_93:
	div.s64 	%rd555, %rd553, %rd207;
	mul.lo.s64 	%rd347, %rd555, %rd207;
	sub.s64 	%rd556, %rd553, %rd347;
$L__BB79_94:
	add.s64 	%rd349, %rd1, %rd343;
	ld.global.u64 	%rd350, [%rd349];
	mad.lo.s64 	%rd214, %rd350, %rd556, %rd206;
	add.s32 	%r42, %r217, -2;
	mul.wide.u32 	%rd351, %r42, 8;
	add.s64 	%rd352, %rd2, %rd351;
	ld.global.u64 	%rd215, [%rd352];
	or.b64  	%rd353, %rd555, %rd215;
	and.b64  	%rd354, %rd353, -4294967296;
	setp.ne.s64 	%p18, %rd354, 0;
	@%p18 bra 	$L__BB79_96;
	cvt.u32.u64 	%r110, %rd215;
	cvt.u32.u64 	%r111, %rd555;
	div.u32 	%r112, %r111, %r110;
	mul.lo.s32 	%r113, %r112, %r110;
	sub.s32 	%r114, %r111, %r113;
	cvt.u64.u32 	%rd557, %r112;
	cvt.u64.u32 	%rd558, %r114;
	bra.uni 	$L__BB79_97;
$L__BB79_96:
	div.s64 	%rd557, %rd555, %rd215;
	mul.lo.s64 	%rd355, %rd557, %rd215;
	sub.s64 	%rd558, %rd555, %rd355;
$L__BB79_97:
	add.s64 	%rd357, %rd1, %rd351;
	ld.global.u64 	%rd358, [%rd357];
	mad.lo.s64 	%rd222, %rd358, %rd558, %rd214;
	add.s32 	%r43, %r217, -3;
	mul.wide.u32 	%rd359, %r43, 8;
	add.s64 	%rd360, %rd2, %rd359;
	ld.global.u64 	%rd223, [%rd360];
	or.b64  	%rd361, %rd557, %rd223;
	and.b64  	%rd362, %rd361, -4294967296;
	setp.ne.s64 	%p19, %rd362, 0;
	@%p19 bra 	$L__BB79_99;
	cvt.u32.u64 	%r115, %rd223;
	cvt.u32.u64 	%r116, %rd557;
	div.u32 	%r117, %r116, %r115;
	mul.lo.s32 	%r118, %r117, %r115;
	sub.s32 	%r119, %r116, %r118;
	cvt.u64.u32 	%rd513, %r117;
	cvt.u64.u32 	%rd560, %r119;
	bra.uni 	$L__BB79_100;
$L__BB79_99:
	div.s64 	%rd513, %rd557, %rd223;
	mul.lo.s64 	%rd363, %rd513, %rd223;
	sub.s64 	%rd560, %rd557, %rd363;
$L__BB79_100:
	add.s64 	%rd365, %rd1, %rd359;
	ld.global.u64 	%rd366, [%rd365];
	mad.lo.s64 	%rd572, %rd366, %rd560, %rd222;
	add.s32 	%r217, %r217, -4;
$L__BB79_101:
	setp.eq.s32 	%p20, %r40, 0;
	@%p20 bra 	$L__BB79_115;
	setp.eq.s32 	%p21, %r40, 1;
	@%p21 bra 	$L__BB79_110;
	mul.wide.u32 	%rd368, %r217, 8;
	add.s64 	%rd369, %rd2, %rd368;
	ld.global.u64 	%rd234, [%rd369];
	or.b64  	%rd370, %rd513, %rd234;
	and.b64  	%rd371, %rd370, -4294967296;
	setp.ne.s64 	%p22, %rd371, 0;
	@%p22 bra 	$L__BB79_105;
	cvt.u32.u64 	%r120, %rd234;
	cvt.u32.u64 	%r121, %rd513;
	div.u32 	%r122, %r121, %r120;
	mul.lo.s32 	%r123, %r122, %r120;
	sub.s32 	%r124, %r121, %r123;
	cvt.u64.u32 	%rd564, %r122;
	cvt.u64.u32 	%rd565, %r124;
	bra.uni 	$L__BB79_106;
$L__BB79_105:
	div.s64 	%rd564, %rd513, %rd234;
	mul.lo.s64 	%rd372, %rd564, %rd234;
	sub.s64 	%rd565, %rd513, %rd372;
$L__BB79_106:
	add.s64 	%rd374, %rd1, %rd368;
	ld.global.u64 	%rd375, [%rd374];
	mad.lo.s64 	%rd241, %rd375, %rd565, %rd572;
	add.s32 	%r46, %r217, -1;
	mul.wide.u32 	%rd376, %r46, 8;
	add.s64 	%rd377, %rd2, %rd376;
	ld.global.u64 	%rd242, [%rd377];
	or.b64  	%rd378, %rd564, %rd242;
	and.b64  	%rd379, %rd378, -4294967296;
	setp.ne.s64 	%p23, %rd379, 0;
	@%p23 bra 	$L__BB79_108;
	cvt.u32.u64 	%r125, %rd242;
	cvt.u32.u64 	%r126, %rd564;
	div.u32 	%r127, %r126, %r125;
	mul.lo.s32 	%r128, %r127, %r125;
	sub.s32 	%r129, %r126, %r128;
	cvt.u64.u32 	%rd513, %r127;
	cvt.u64.u32 	%rd567, %r129;
	bra.uni 	$L__BB79_109;
$L__BB79_108:
	div.s64 	%rd513, %rd564, %rd242;
	mul.lo.s64 	%rd380, %rd513, %rd242;
	sub.s64 	%rd567, %rd564, %rd380;
$L__BB79_109:
	add.s64 	%rd382, %rd1, %rd376;
	ld.global.u64 	%rd383, [%rd382];
	mad.lo.s64 	%rd572, %rd383, %rd567, %rd241;
	add.s32 	%r217, %r217, -2;
$L__BB79_110:
	and.b32  	%r130, %r22, 1;
	setp.eq.b32 	%p24, %r130, 1;
	not.pred 	%p25, %p24;
	@%p25 bra 	$L__BB79_115;
	mul.wide.u32 	%rd384, %r217, 8;
	add.s64 	%rd385, %rd2, %rd384;
	ld.global.u64 	%rd253, [%rd385];
	or.b64  	%rd386, %rd513, %rd253;
	and.b64  	%rd387, %rd386, -4294967296;
	setp.ne.s64 	%p26, %rd387, 0;
	@%p26 bra 	$L__BB79_113;
	cvt.u32.u64 	%r131, %rd253;
	cvt.u32.u64 	%r132, %rd513;
	rem.u32 	%r133, %r132, %r131;
	cvt.u64.u32 	%rd571, %r133;
	bra.uni 	$L__BB79_114;
$L__BB79_113:
	rem.s64 	%rd571, %rd513, %rd253;
$L__BB79_114:
	add.s64 	%rd389, %rd1, %rd384;
	ld.global.u64 	%rd390, [%rd389];
	mad.lo.s64 	%rd572, %rd390, %rd571, %rd572;
$L__BB79_115:
	shl.b64 	%rd391, %rd572, 1;
	add.s64 	%rd392, %rd3, %rd391;
	ld.global.u16 	%rs17, [%rd392];
	st.shared.u16 	[%r5], %rs17;
$L__BB79_116:
	bar.sync 	0;
	setp.lt.u32 	%p49, %r219, 66;
	@%p49 bra 	$L__BB79_120;
$L__BB79_117:
	shr.u32 	%r50, %r219, 1;
	ld.shared.u16 	%rs25, [%r5];
	and.b32  	%r206, %r219, 2046;
	add.s32 	%r207, %r5, %r206;
	ld.shared.u16 	%rs3, [%r207];
	// begin inline asm
	{max.f16 %rs24,%rs25,%rs3;
}
	// end inline asm
	// begin inline asm
	{ .reg .pred __$temp3;
  setp.eq.f16  __$temp3, %rs24, %rs3;
  selp.u16 %rs27, 1, 0, __$temp3;}
	// end inline asm
	setp.eq.s16 	%p50, %rs27, 0;
	@%p50 bra 	$L__BB79_119;
	st.shared.u16 	[%r5], %rs3;
	shl.b32 	%r208, %r50, 3;
	add.s32 	%r209, %r6, %r208;
	ld.shared.u64 	%rd471, [%r209];
	st.shared.u64 	[%r6], %rd471;
$L__BB79_119:
	bar.sync 	0;
	setp.gt.u32 	%p51, %r219, 131;
	mov.u32 	%r219, %r50;
	@%p51 bra 	$L__BB79_117;
$L__BB79_120:
	setp.gt.u32 	%p52, %r3, 31;
	@%p52 bra 	$L__BB79_135;
	ld.shared.u16 	%rs69, [%r5];
	ld.shared.u16 	%rs32, [%r5+64];
	// begin inline asm
	{max.f16 %rs30,%rs69,%rs32;
}
	// end inline asm
	// begin inline asm
	{ .reg .pred __$temp3;
  setp.eq.f16  __$temp3, %rs30, %rs32;
  selp.u16 %rs33, 1, 0, __$temp3;}
	// end inline asm
	setp.eq.s16 	%p53, %rs33, 0;
	@%p53 bra 	$L__BB79_123;
	ld.volatile.shared.u64 	%rd472, [%r6+256];
	st.volatile.shared.u64 	[%r6], %rd472;
	ld.volatile.shared.u16 	%rs69, [%r5+64];
	st.volatile.shared.u16 	[%r5], %rs69;
$L__BB79_123:
	ld.shared.u16 	%rs38, [%r5+32];
	// begin inline asm
	{max.f16 %rs36,%rs69,%rs38;
}
	// end inline asm
	// begin inline asm
	{ .reg .pred __$temp3;
  setp.eq.f16  __$temp3, %rs36, %rs38;
  selp.u16 %rs39, 1, 0, __$temp3;}
	// end inline asm
	setp.eq.s16 	%p54, %rs39, 0;
	@%p54 bra 	$L__BB79_125;
	ld.volatile.shared.u64 	%rd473, [%r6+128];
	st.volatile.shared.u64 	[%r6], %rd473;
	ld.volatile.shared.u16 	%rs69, [%r5+32];
	st.volatile.shared.u16 	[%r5], %rs69;
$L__BB79_125:
	ld.shared.u16 	%rs44, [%r5+16];
	// begin inline asm
	{max.f16 %rs42,%rs69,%rs44;
}
	// end inline asm
	// begin inline asm
	{ .reg .pred __$temp3;
  setp.eq.f16  __$temp3, %rs42, %rs44;
  selp.u16 %rs45, 1, 0, __$temp3;}
	// end inline asm
	setp.eq.s16 	%p55, %rs45, 0;
	@%p55 bra 	$L__BB79_127;
	ld.volatile.shared.u64 	%rd474, [%r6+64];
	st.volatile.shared.u64 	[%r6], %rd474;
	ld.volatile.shared.u16 	%rs69, [%r5+16];
	st.volatile.shared.u16 	[%r5], %rs69;
$L__BB79_127:
	ld.shared.u16 	%rs50, [%r5+8];
	// begin inline asm
	{max.f16 %rs48,%rs69,%rs50;
}
	// end inline asm
	// begin inline asm
	{ .reg .pred __$temp3;
  setp.eq.f16  __$temp3, %rs48, %rs50;
  selp.u16 %rs51, 1, 0, __$temp3;}
	// end inline asm
	setp.eq.s16 	%p56, %rs51, 0;
	@%p56 bra 	$L__BB79_129;
	ld.volatile.shared.u64 	%rd475, [%r6+32];
	st.volatile.shared.u64 	[%r6], %rd475;
	ld.volatile.shared.u16 	%rs69, [%r5+8];
	st.volatile.shared.u16 	[%r5], %rs69;
$L__BB79_129:
	ld.shared.u16 	%rs56, [%r5+4];
	// begin inline asm
	{max.f16 %rs54,%rs69,%rs56;
}
	// end inline asm
	// begin inline asm
	{ .reg .pred __$temp3;
  setp.eq.f16  __$temp3, %rs54, %rs56;
  selp.u16 %rs57, 1, 0, __$temp3;}
	// end inline asm
	setp.eq.s16 	%p57, %rs57, 0;
	@%p57 bra 	$L__BB79_131;
	ld.volatile.shared.u64 	%rd476, [%r6+16];
	st.volatile.shared.u64 	[%r6], %rd476;
	ld.volatile.shared.u16 	%rs69, [%r5+4];
	st.volatile.shared.u16 	[%r5], %rs69;
$L__BB79_131:
	ld.shared.u16 	%rs62, [%r5+2];
	// begin inline asm
	{max.f16 %rs60,%rs69,%rs62;
}
	// end inline asm
	// begin inline asm
	{ .reg .pred __$temp3;
  setp.eq.f16  __$temp3, %rs60, %rs62;
  selp.u16 %rs63, 1, 0, __$temp3;}
	// end inline asm
	setp.eq.s16 	%p58, %rs63, 0;
	@%p58 bra 	$L__BB79_133;
	ld.volatile.shared.u64 	%rd477, [%r6+8];
	st.volatile.shared.u64 	[%r6], %rd477;
	ld.volatile.shared.u16 	%rs66, [%r5+2];
	st.volatile.shared.u16 	[%r5], %rs66;
$L__BB79_133:
	setp.ne.s32 	%p59, %r3, 0;
	@%p59 bra 	$L__BB79_135;
	ld.param.u64 	%rd486, [uncontiguous_reduce_f16_param_1];
	ld.param.u64 	%rd485, [uncontiguous_reduce_f16_param_0];
	cvta.to.global.u64 	%rd478, %rd485;
	mul.wide.u32 	%rd479, %r4, 2;
	add.s64 	%rd480, %rd478, %rd479;
	ld.shared.u16 	%rs67, [sdata_f16];
	st.global.u16 	[%rd480], %rs67;
	ld.shared.u64 	%rd481, [%r2];
	cvta.to.global.u64 	%rd482, %rd486;
	mul.wide.u32 	%rd483, %r4, 8;
	add.s64 	%rd484, %rd482, %rd483;
	st.global.u64 	[%rd484], %rd481;
$L__BB79_135:
	ret;

}
	// .globl	contiguous_reduce3_f16
.visible .entry contiguous_reduce3_f16(
	.param .u64 .ptr .align 1 contiguous_reduce3_f16_param_0,
	.param .u64 .ptr .align 1 contiguous_reduce3_f16_param_1,
	.param .u64 .ptr .align 1 contiguous_reduce3_f16_param_2,
	.param .u64 .ptr .align 1 contiguous_reduce3_f16_param_3,
	.param .u64 .ptr .align 1 contiguous_reduce3_f16_param_4,
	.param .u64 contiguous_reduce3_f16_param_5,
	.param .u64 contiguous_reduce3_f16_param_6,
	.param .u64 contiguous_reduce3_f16_param_7
)
{
	.reg .pred 	%p<61>;
	.reg .b16 	%rs<73>;
	.reg .b32 	%r<224>;
	.reg .b64 	%rd<587>;

	ld.param.u64 	%rd267, [contiguous_reduce3_f16_param_2];
	ld.param.u64 	%rd268, [contiguous_reduce3_f16_param_3];
	ld.param.u64 	%rd269, [contiguous_reduce3_f16_param_4];
	ld.param.u64 	%rd265, [contiguous_reduce3_f16_param_6];
	cvta.to.global.u64 	%rd1, %rd269;
	cvta.to.global.u64 	%rd2, %rd268;
	cvta.to.global.u64 	%rd586, %rd267;
	mov.u32 	%r223, %ntid.x;
	shl.b32 	%r50, %r223, 1;
	mov.u32 	%r51, sdata_f16;
	add.s32 	%r2, %r51, %r50;
	mov.u32 	%r3, %tid.x;
	mov.u32 	%r52, %ctaid.x;
	mul.lo.s32 	%r53, %r52, %r223;
	shl.b32 	%r54, %r53, 1;
	add.s32 	%r55, %r54, %r3;
	mov.b16 	%rs16, -1024;
	// begin inline asm
	cvt.rn.f16.u16 %rs15, %rs16;
	// end inline asm
	shl.b32 	%r56, %r3, 1;
	add.s32 	%r4, %r51, %r56;
	st.shared.u16 	[%r4], %rs15;
	cvt.u64.u32 	%rd4, %r55;
	shl.b32 	%r57, %r3, 3;
	add.s32 	%r5, %r2, %r57;
	st.shared.u64 	[%r5], %rd4;
	add.s32 	%r58, %r55, %r223;
	cvt.u64.u32 	%rd5, %r58;
	setp.le.u64 	%p1, %rd265, %rd5;
	@%p1 bra 	$L__BB80_56;
	ld.param.u64 	%rd500, [contiguous_reduce3_f16_param_5];
	mov.u32 	%r135, %ctaid.y;
	cvt.u64.u32 	%rd402, %r135;
	mul.lo.s64 	%rd403, %rd265, %rd402;
	add.s64 	%rd540, %rd403, %rd4;
	add.s64 	%rd538, %rd403, %rd5;
	cvt.u32.u64 	%r6, %rd500;
	add.s32 	%r217, %r6, -1;
	setp.lt.s32 	%p27, %r217, 0;
	mov.b64 	%rd544, 0;
	mov.u64 	%rd545, %rd544;
	@%p27 bra 	$L__BB80_53;
	setp.lt.u32 	%p28, %r217, 3;
	mov.b64 	%rd545, 0;
	mov.u64 	%rd544, %rd545;
	@%p28 bra 	$L__BB80_30;
	add.s32 	%r215, %r6, -2;
	and.b32  	%r136, %r6, -4;
	neg.s32 	%r214, %r136;
	mov.b64 	%rd545, 0;
$L__BB80_4:
	.pragma "nounroll";
	add.s32 	%r12, %r215, 1;
	mul.wide.u32 	%rd407, %r12, 8;
	add.s64 	%rd408, %rd2, %rd407;
	ld.global.u64 	%rd12, [%rd408];
	or.b64  	%rd409, %rd540, %rd12;
	and.b64  	%rd410, %rd409, -4294967296;
	setp.ne.s64 	%p29, %rd410, 0;
	@%p29 bra 	$L__BB80_6;
	cvt.u32.u64 	%r137, %rd12;
	cvt.u32.u64 	%r138, %rd540;
	div.u32 	%r139, %r138, %r137;
	mul.lo.s32 	%r140, %r139, %r137;
	sub.s32 	%r141, %r138, %r140;
	cvt.u64.u32 	%rd506, %r139;
	cvt.u64.u32 	%rd507, %r141;
	bra.uni 	$L__BB80_7;
$L__BB80_6:
	div.s64 	%rd506, %rd540, %rd12;
	mul.lo.s64 	%rd411, %rd506, %rd12;
	sub.s64 	%rd507, %rd540, %rd411;
$L__BB80_7:
	mul.wide.u32 	%rd412, %r12, 8;
	add.s64 	%rd413, %rd1, %rd412;
	ld.global.u64 	%rd19, [%rd413];
	mad.lo.s64 	%rd20, %rd19, %rd507, %rd544;
	or.b64  	%rd414, %rd538, %rd12;
	and.b64  	%rd415, %rd414, -4294967296;
	setp.ne.s64 	%p30, %rd415, 0;
	@%p30 bra 	$L__BB80_9;
	cvt.u32.u64 	%r142, %rd12;
	cvt.u32.u64 	%r143, %rd538;
	div.u32 	%r144, %r143, %r142;
	mul.lo.s32 	%r145, %r144, %r142;
	sub.s32 	%r146, %r143, %r145;
	cvt.u64.u32 	%rd508, %r144;
	cvt.u64.u32 	%rd509, %r146;
	bra.uni 	$L__BB80_10;
$L__BB80_9:
	div.s64 	%rd508, %rd538, %rd12;
	mul.lo.s64 	%rd416, %rd508, %rd12;
	sub.s64 	%rd509, %rd538, %rd416;
$L__BB80_10:
	mad.lo.s64 	%rd27, %rd509, %rd19, %rd545;
	mul.wide.u32 	%rd417, %r215, 8;
	add.s64 	%rd418, %rd2, %rd417;
	ld.global.u64 	%rd28, [%rd418];
	or.b64  	%rd419, %rd506, %rd28;
	and.b64  	%rd420, %rd419, -4294967296;
	setp.ne.s64 	%p31, %rd420, 0;
	@%p31 bra 	$L__BB80_12;
	cvt.u32.u64 	%r147, %rd28;
	cvt.u32.u64 	%r148, %rd506;
	div.u32 	%r149, %r148, %r147;
	mul.lo.s32 	%r150, %r149, %r147;
	sub.s32 	%r151, %r148, %r150;
	cvt.u64.u32 	%rd510, %r149;
	cvt.u64.u32 	%rd511, %r151;
	bra.uni 	$L__BB80_13;
$L__BB80_12:
	div.s64 	%rd510, %rd506, %rd28;
	mul.lo.s64 	%rd421, %rd510, %rd28;
	sub.s64 	%rd511, %rd506, %rd421;
$L__BB80_13:
	mul.wide.u32 	%rd422, %r215, 8;
	add.s64 	%rd423, %rd1, %rd422;
	ld.global.u64 	%rd35, [%rd423];
	mad.lo.s64 	%rd36, %rd35, %rd511, %rd20;
	or.b64  	%rd424, %rd508, %rd28;
	and.b64  	%rd425, %rd424, -4294967296;
	setp.ne.s64 	%p32, %rd425, 0;
	@%p32 bra 	$L__BB80_15;
	cvt.u32.u64 	%r152, %rd28;
	cvt.u32.u64 	%r153, %rd508;
	div.u32 	%r154, %r153, %r152;
	mul.lo.s32 	%r155, %r154, %r152;
	sub.s32 	%r156, %r153, %r155;
	cvt.u64.u32 	%rd512, %r154;
	cvt.u64.u32 	%rd513, %r156;
	bra.uni 	$L__BB80_16;
$L__BB80_15:
	div.s64 	%rd512, %rd508, %rd28;
	mul.lo.s64 	%rd426, %rd512, %rd28;
	sub.s64 	%rd513, %rd508, %rd426;
$L__BB80_16:
	mad.lo.s64 	%rd43, %rd513, %rd35, %rd27;
	add.s32 	%r13, %r215, -1;
	mul.wide.u32 	%rd427, %r13, 8;
	add.s64 	%rd428, %rd2, %rd427;
	ld.global.u64 	%rd44, [%rd428];
	or.b64  	%rd429, %rd510, %rd44;
	and.b64  	%rd430, %rd429, -4294967296;
	setp.ne.s64 	%p33, %rd430, 0;
	@%p33 bra 	$L__BB80_18;
	cvt.u32.u64 	%r157, %rd44;
	cvt.u32.u64 	%r158, %rd510;
	div.u32 	%r159, %r158, %r157;
	mul.lo.s32 	%r160, %r159, %r157;
	sub.s32 	%r161, %r158, %r160;
	cvt.u64.u32 	%rd514, %r159;
	cvt.u64.u32 	%rd515, %r161;
	bra.uni 	$L__BB80_19;
$L__BB80_18:
	div.s64 	%rd514, %rd510, %rd44;
	mul.lo.s64 	%rd431, %rd514, %rd44;
	sub.s64 	%rd515, %rd510, %rd431;
$L__BB80_19:
	mul.wide.u32 	%rd432, %r13, 8;
	add.s64 	%rd433, %rd1, %rd432;
	ld.global.u64 	%rd51, [%rd433];
	mad.lo.s64 	%rd52, %rd51, %rd515, %rd36;
	or.b64  	%rd434, %rd512, %rd44;
	and.b64  	%rd435, %rd434, -4294967296;
	setp.ne.s64 	%p34, %rd435, 0;
	@%p34 bra 	$L__BB80_21;
	cvt.u32.u64 	%r162, %rd44;
	cvt.u32.u64 	%r163, %rd512;
	div.u32 	%r164, %r163, %r162;
	mul.lo.s32 	%r165, %r164, %r162;
	sub.s32 	%r166, %r163, %r165;
	cvt.u64.u32 	%rd516, %r164;
	cvt.u64.u32 	%rd517, %r166;
	bra.uni 	$L__BB80_22;
$L__BB80_21:
	div.s64 	%rd516, %rd512, %rd44;
	mul.lo.s64 	%rd436, %rd516, %rd44;
	sub.s64 	%rd517, %rd512, %rd436;
$L__BB80_22:
	mad.lo.s64 	%rd59, %rd517, %rd51, %rd43;
	add.s32 	%r167, %r215, -2;
	mul.wide.u32 	%rd437, %r167, 8;
	add.s64 	%rd438, %rd2, %rd437;
	ld.global.u64 	%rd60, [%rd438];
	or.b64  	%rd439, %rd514, %rd60;
	and.b64  	%rd440, %rd439, -4294967296;
	setp.ne.s64 	%p35, %rd440, 0;
	@%p35 bra 	$L__BB80_24;
	cvt.u32.u64 	%r168, %rd60;
	cvt.u32.u64 	%r169, %rd514;
	div.u32 	%r170, %r169, %r168;
	mul.lo.s32 	%r171, %r170, %r168;
	sub.s32 	%r172, %r169, %r171;
	cvt.u64.u32 	%rd540, %r170;
	cvt.u64.u32 	%rd519, %r172;
	bra.uni 	$L__BB80_25;
$L__BB80_24:
	div.s64 	%rd540, %rd514, %rd60;
	mul.lo.s64 	%rd441, %rd540, %rd60;
	sub.s64 	%rd519, %rd514, %rd441;
$L__BB80_25:
	add.s32 	%r173, %r215, -2;
	mul.wide.u32 	%rd442, %r173, 8;
	add.s64 	%rd443, %rd1, %rd442;
	ld.global.u64 	%rd67, [%rd443];
	mad.lo.s64 	%rd544, %rd67, %rd519, %rd52;
	or.b64  	%rd444, %rd516, %rd60;
	and.b64  	%rd445, %rd444, -4294967296;
	setp.ne.s64 	%p36, %rd445, 0;
	@%p36 bra 	$L__BB80_27;
	cvt.u32.u64 	%r174, %rd60;
	cvt.u32.u64 	%r175, %rd516;
	div.u32 	%r176, %r175, %r174;
	mul.lo.s32 	%r177, %r176, %r174;
	sub.s32 	%r178, %r175, %r177;
	cvt.u64.u32 	%rd538, %r176;
	cvt.u64.u32 	%rd521, %r178;
	bra.uni 	$L__BB80_28;
$L__BB80_27:
	div.s64 	%rd538, %rd516, %rd60;
	mul.lo.s64 	%rd446, %rd538, %rd60;
	sub.s64 	%rd521, %rd516, %rd446;
$L__BB80_28:
	mad.lo.s64 	%rd545, %rd521, %rd67, %rd59;
	add.s32 	%r215, %r215, -4;
	add.s32 	%r214, %r214, 4;
	setp.ne.s32 	%p37, %r214, 0;
	@%p37 bra 	$L__BB80_4;
	add.s32 	%r217, %r215, 1;
$L__BB80_30:
	and.b32  	%r179, %r6, 3;
	setp.eq.s32 	%p38, %r179, 0;
	@%p38 bra 	$L__BB80_53;
	setp.eq.s32 	%p39, %r179, 1;
	@%p39 bra 	$L__BB80_45;
	mul.wide.u32 	%rd448, %r217, 8;
	add.s64 	%rd449, %rd2, %rd448;
	ld.global.u64 	%rd82, [%rd449];
	or.b64  	%rd450, %rd540, %rd82;
	and.b64  	%rd451, %rd450, -4294967296;
	setp.ne.s64 	%p40, %rd451, 0;
	@%p40 bra 	$L__BB80_34;
	cvt.u32.u64 	%r181, %rd82;
	cvt.u32.u64 	%r182, %rd540;
	div.u32 	%r183, %r182, %r181;
	mul.lo.s32 	%r184, %r183, %r181;
	sub.s32 	%r185, %r182, %r184;
	cvt.u64.u32 	%rd528, %r183;
	cvt.u64.u32 	%rd529, %r185;
	bra.uni 	$L__BB80_35;
$L__BB80_34:
	div.s64 	%rd528, %rd540, %rd82;
	mul.lo.s64 	%rd452, %rd528, %rd82;
	sub.s64 	%rd529, %rd540, %rd452;
$L__BB80_35:
	mul.wide.u32 	%rd453, %r217, 8;
	add.s64 	%rd454, %rd1, %rd453;
	ld.global.u64 	%rd89, [%rd454];
	mad.lo.s64 	%rd90, %rd89, %rd529, %rd544;
	or.b64  	%rd455, %rd538, %rd82;
	and.b64  	%rd456, %rd455, -4294967296;
	setp.ne.s64 	%p41, %rd456, 0;
	@%p41 bra 	$L__BB80_37;
	cvt.u32.u64 	%r186, %rd82;
	cvt.u32.u64 	%r187, %rd538;
	div.u32 	%r188, %r187, %r186;
	mul.lo.s32 	%r189, %r188, %r186;
	sub.s32 	%r190, %r187, %r189;
	cvt.u64.u32 	%rd530, %r188;
	cvt.u64.u32 	%rd531, %r190;
	bra.uni 	$L__BB80_38;
$L__BB80_37:
	div.s64 	%rd530, %rd538, %rd82;
	mul.lo.s64 	%rd457, %rd530, %rd82;
	sub.s64 	%rd531, %rd538, %rd457;
$L__BB80_38:
	mad.lo.s64 	%rd97, %rd531, %rd89, %rd545;
	add.s32 	%r18, %r217, -1;
	mul.wide.u32 	%rd458, %r18, 8;
	add.s64 	%rd459, %rd2, %rd458;
	ld.global.u64 	%rd98, [%rd459];
	or.b64  	%rd460, %rd528, %rd98;
	and.b64  	%rd461, %rd460, -4294967296;
	setp.ne.s64 	%p42, %rd461, 0;
	@%p42 bra 	$L__BB80_40;
	cvt.u32.u64 	%r191, %rd98;
	cvt.u32.u64 	%r192, %rd528;
	div.u32 	%r193, %r192, %r191;
	mul.lo.s32 	%r194, %r193, %r191;
	sub.s32 	%r195, %r192, %r194;
	cvt.u64.u32 	%rd540, %r193;
	cvt.u64.u32 	%rd533, %r195;
	bra.uni 	$L__BB80_41;
$L__BB80_40:
	div.s64 	%rd540, %rd528, %rd98;
	mul.lo.s64 	%rd462, %rd540, %rd98;
	sub.s64 	%rd533, %rd528, %rd462;
$L__BB80_41:
	mul.wide.u32 	%rd463, %r18, 8;
	add.s64 	%rd464, %rd1, %rd463;
	ld.global.u64 	%rd105, [%rd464];
	mad.lo.s64 	%rd544, %rd105, %rd533, %rd90;
	or.b64  	%rd465, %rd530, %rd98;
	and.b64  	%rd466, %rd465, -4294967296;
	setp.ne.s64 	%p43, %rd466, 0;
	@%p43 bra 	$L__BB80_43;
	cvt.u32.u64 	%r196, %rd98;
	cvt.u32.u64 	%r197, %rd530;
	div.u32 	%r198, %r197, %r196;
	mul.lo.s32 	%r199, %r198, %r196;
	sub.s32 	%r200, %r197, %r199;
	cvt.u64.u32 	%rd538, %r198;
	cvt.u64.u32 	%rd535, %r200;
	bra.uni 	$L__BB80_44;
$L__BB80_43:
	div.s64 	%rd538, %rd530, %rd98;
	mul.lo.s64 	%rd467, %rd538, %rd98;
	sub.s64 	%rd535, %rd530, %rd467;
$L__BB80_44:
	mad.lo.s64 	%rd545, %rd535, %rd105, %rd97;
	add.s32 	%r217, %r217, -2;
$L__BB80_45:
	and.b32  	%r201, %r6, 1;
	setp.eq.b32 	%p44, %r201, 1;
	not.pred 	%p45, %p44;
	@%p45 bra 	$L__BB80_53;
	mul.wide.u32 	%rd468, %r217, 8;
	add.s64 	%rd469, %rd2, %rd468;
	ld.global.u64 	%rd120, [%rd469];
	or.b64  	%rd470, %rd540, %rd120;
	and.b64  	%rd471, %rd470, -4294967296;
	setp.ne.s64 	%p46, %rd471, 0;
	@%p46 bra 	$L__BB80_48;
	cvt.u32.u64 	%r202, %rd120;
	cvt.u32.u64 	%r203, %rd540;
	rem.u32 	%r204, %r203, %r202;
	cvt.u64.u32 	%rd542, %r204;
	bra.uni 	$L__BB80_49;
$L__BB80_48:
	rem.s64 	%rd542, %rd540, %rd120;
$L__BB80_49:
	add.s64 	%rd473, %rd1, %rd468;
	ld.global.u64 	%rd124, [%rd473];
	mad.lo.s64 	%rd544, %rd124, %rd542, %rd544;
	or.b64  	%rd474, %rd538, %rd120;
	and.b64  	%rd475, %rd474, -4294967296;
	setp.ne.s64 	%p47, %rd475, 0;
	@%p47 bra 	$L__BB80_51;
	cvt.u32.u64 	%r205, %rd120;
	cvt.u32.u64 	%r206, %rd538;
	rem.u32 	%r207, %r206, %r205;
	cvt.u64.u32 	%rd543, %r207;
	bra.uni 	$L__BB80_52;
$L__BB80_51:
	rem.s64 	%rd543, %rd538, %rd120;
$L__BB80_52:
	mad.lo.s64 	%rd545, %rd543, %rd124, %rd545;
$L__BB80_53:
	shl.b64 	%rd476, %rd544, 1;
	add.s64 	%rd477, %rd586, %rd476;
	ld.global.u16 	%rs1, [%rd477];
	shl.b64 	%rd478, %rd545, 1;
	add.s64 	%rd479, %rd586, %rd478;
	ld.global.u16 	%rs2, [%rd479];
	// begin inline asm
	{max.f16 %rs18,%rs1,%rs2;
}
	// end inline asm
	// begin inline asm
	{ .reg .pred __$temp3;
  setp.eq.f16  __$temp3, %rs18, %rs2;
  selp.u16 %rs21, 1, 0, __$temp3;}
	// end inline asm
	setp.eq.s16 	%p48, %rs21, 0;
	@%p48 bra 	$L__BB80_55;
	st.shared.u16 	[%r4], %rs2;
	st.shared.u64 	[%r5], %rd5;
	bra.uni 	$L__BB80_116;
$L__BB80_55:
	st.shared.u16 	[%r4], %rs1;
	bra.uni 	$L__BB80_116;
$L__BB80_56:
	setp.le.u64 	%p2, %rd265, %rd4;
	@%p2 bra 	$L__BB80_116;
	ld.param.u64 	%rd499, [contiguous_reduce3_f16_param_5];
	mov.u32 	%r59, %ctaid.y;
	cvt.u64.u32 	%rd270, %r59;
	mad.lo.s64 	%rd577, %rd265, %rd270, %rd4;
	cvt.u32.u64 	%r21, %rd499;
	add.s32 	%r221, %r21, -1;
	setp.lt.s32 	%p3, %r221, 0;
	@%p3 bra 	$L__BB80_115;
	setp.lt.u32 	%p4, %r221, 7;
	@%p4 bra 	$L__BB80_86;
	add.s32 	%r219, %r21, -4;
	and.b32  	%r60, %r21, -8;
	neg.s32 	%r218, %r60;
$L__BB80_60:
	.pragma "nounroll";
	add.s32 	%r27, %r219, 3;
	mul.wide.u32 	%rd272, %r27, 8;
	add.s64 	%rd273, %rd2, %rd272;
	ld.global.u64 	%rd135, [%rd273];
	or.b64  	%rd274, %rd577, %rd135;
	and.b64  	%rd275, %rd274, -4294967296;
	setp.ne.s64 	%p5, %rd275, 0;
	@%p5 bra 	$L__BB80_62;
	cvt.u32.u64 	%r61, %rd135;
	cvt.u32.u64 	%r62, %rd577;
	div.u32 	%r63, %r62, %r61;
	mul.lo.s32 	%r64, %r63, %r61;
	sub.s32 	%r65, %r62, %r64;
	cvt.u64.u32 	%rd548, %r63;
	cvt.u64.u32 	%rd549, %r65;
	bra.uni 	$L__BB80_63;
$L__BB80_62:
	div.s64 	%rd548, %rd577, %rd135;
	mul.lo.s64 	%rd276, %rd548, %rd135;
	sub.s64 	%rd549, %rd577, %rd276;
$L__BB80_63:
	add.s64 	%rd278, %rd1, %rd272;
	ld.global.u64 	%rd279, [%rd278];
	mul.lo.s64 	%rd142, %rd279, %rd549;
	add.s32 	%r28, %r219, 2;
	mul.wide.u32 	%rd280, %r28, 8;
	add.s64 	%rd281, %rd2, %rd280;
	ld.global.u64 	%rd143, [%rd281];
	or.b64  	%rd282, %rd548, %rd143;
	and.b64  	%rd283, %rd282, -4294967296;
	setp.ne.s64 	%p6, %rd283, 0;
	@%p6 bra 	$L__BB80_65;
	cvt.u32.u64 	%r66, %rd143;
	cvt.u32.u64 	%r67, %rd548;
	div.u32 	%r68, %r67, %r66;
	mul.lo.s32 	%r69, %r68, %r66;
	sub.s32 	%r70, %r67, %r69;
	cvt.u64.u32 	%rd550, %r68;
	cvt.u64.u32 	%rd551, %r70;
	bra.uni 	$L__BB80_66;
$L__BB80_65:
	div.s64 	%rd550, %rd548, %rd143;
	mul.lo.s64 	%rd284, %rd550, %rd143;
	sub.s64 	%rd551, %rd548, %rd284;
$L__BB80_66:
	add.s64 	%rd286, %rd1, %rd280;
	ld.global.u64 	%rd287, [%rd286];
	mad.lo.s64 	%rd150, %rd287, %rd551, %rd142;
	add.s32 	%r29, %r219, 1;
	mul.wide.u32 	%rd288, %r29, 8;
	add.s64 	%rd289, %rd2, %rd288;
	ld.global.u64 	%rd151, [%rd289];
	or.b64  	%rd290, %rd550, %rd151;
	and.b64  	%rd291, %rd290, -4294967296;
	setp.ne.s64 	%p7, %rd291, 0;
	@%p7 bra 	$L__BB80_68;
	cvt.u32.u64 	%r71, %rd151;
	cvt.u32.u64 	%r72, %rd550;
	div.u32 	%r73, %r72, %r71;
	mul.lo.s32 	%r74, %r73, %r71;
	sub.s32 	%r75, %r72, %r74;
	cvt.u64.u32 	%rd552, %r73;
	cvt.u64.u32 	%rd553, %r75;
	bra.uni 	$L__BB80_69;
$L__BB80_68:
	div.s64 	%rd552, %rd550, %rd151;
	mul.lo.s64 	%rd292, %rd552, %rd151;
	sub.s64 	%rd553, %rd550, %rd292;
$L__BB80_69:
	add.s64 	%rd294, %rd1, %rd288;
	ld.global.u64 	%rd295, [%rd294];
	mad.lo.s64 	%rd158, %rd295, %rd553, %rd150;
	add.s32 	%r30, %r219, -4;
	mul.wide.u32 	%rd296, %r219, 8;
	add.s64 	%rd297, %rd2, %rd296;
	ld.global.u64 	%rd159, [%rd297];
	or.b64  	%rd298, %rd552, %rd159;
	and.b64  	%rd299, %rd298, -4294967296;
	setp.ne.s64 	%p8, %rd299, 0;
	@%p8 bra 	$L__BB80_71;
	cvt.u32.u64 	%r76, %rd159;
	cvt.u32.u64 	%r77, %rd552;
	div.u32 	%r78, %r77, %r76;
	mul.lo.s32 	%r79, %r78, %r76;
	sub.s32 	%r80, %r77, %r79;
	cvt.u64.u32 	%rd554, %r78;
	cvt.u64.u32 	%rd555, %r80;
	bra.uni 	$L__BB80_72;
$L__BB80_71:
	div.s64 	%rd554, %rd552, %rd159;
	mul.lo.s64 	%rd300, %rd554, %rd159;
	sub.s64 	%rd555, %rd552, %rd300;
$L__BB80_72:
	add.s64 	%rd302, %rd1, %rd296;
	ld.global.u64 	%rd303, [%rd302];
	mad.lo.s64 	%rd166, %rd303, %rd555, %rd158;
	add.s32 	%r31, %r219, -1;
	mul.wide.u32 	%rd304, %r31, 8;
	add.s64 	%rd305, %rd2, %rd304;
	ld.global.u64 	%rd167, [%rd305];
	or.b64  	%rd306, %rd554, %rd167;
	and.b64  	%rd307, %rd306, -4294967296;
	setp.ne.s64 	%p9, %rd307, 0;
	@%p9 bra 	$L__BB80_74;
	cvt.u32.u64 	%r81, %rd167;
	cvt.u32.u64 	%r82, %rd554;
	div.u32 	%r83, %r82, %r81;
	mul.lo.s32 	%r84, %r83, %r81;
	sub.s32 	%r85, %r82, %r84;
	cvt.u64.u32 	%rd556, %r83;
	cvt.u64.u32 	%rd557, %r85;
	bra.uni 	$L__BB80_75;
$L__BB80_74:
	div.s64 	%rd556, %rd554, %rd167;
	mul.lo.s64 	%rd308, %rd556, %rd167;
	sub.s64 	%rd557, %rd554, %rd308;
$L__BB80_75:
	add.s64 	%rd310, %rd1, %rd304;
	ld.global.u64 	%rd311, [%rd310];
	mad.lo.s64 	%rd174, %rd311, %rd557, %rd166;
	add.s32 	%r32, %r219, -2;
	mul.wide.u32 	%rd312, %r32, 8;
	add.s64 	%rd313, %rd2, %rd312;
	ld.global.u64 	%rd175, [%rd313];
	or.b64  	%rd314, %rd556, %rd175;
	and.b64  	%rd315, %rd314, -4294967296;
	setp.ne.s64 	%p10, %rd315, 0;
	@%p10 bra 	$L__BB80_77;
	cvt.u32.u64 	%r86, %rd175;
	cvt.u32.u64 	%r87, %rd556;
	div.u32 	%r88, %r87, %r86;
	mul.lo.s32 	%r89, %r88, %r86;
	sub.s32 	%r90, %r87, %r89;
	cvt.u64.u32 	%rd558, %r88;
	cvt.u64.u32 	%rd559, %r90;
	bra.uni 	$L__BB80_78;
$L__BB80_77:
	div.s64 	%rd558, %rd556, %rd175;
	mul.lo.s64 	%rd316, %rd558, %rd175;
	sub.s64 	%rd559, %rd556, %rd316;
$L__BB80_78:
	add.s64 	%rd318, %rd1, %rd312;
	ld.global.u64 	%rd319, [%rd318];
	mad.lo.s64 	%rd182, %rd319, %rd559, %rd174;
	add.s32 	%r33, %r219, -3;
	mul.wide.u32 	%rd320, %r33, 8;
	add.s64 	%rd321, %rd2, %rd320;
	ld.global.u64 	%rd183, [%rd321];
	or.b64  	%rd322, %rd558, %rd183;
	and.b64  	%rd323, %rd322, -4294967296;
	setp.ne.s64 	%p11, %rd323, 0;
	@%p11 bra 	$L__BB80_80;
	cvt.u32.u64 	%r91, %rd183;
	cvt.u32.u64 	%r92, %rd558;
	div.u32 	%r93, %r92, %r91;
	mul.lo.s32 	%r94, %r93, %r91;
	sub.s32 	%r95, %r92, %r94;
	cvt.u64.u32 	%rd560, %r93;
	cvt.u64.u32 	%rd561, %r95;
	bra.uni 	$L__BB80_81;
$L__BB80_80:
	div.s64 	%rd560, %rd558, %rd183;
	mul.lo.s64 	%rd324, %rd560, %rd183;
	sub.s64 	%rd561, %rd558, %rd324;
$L__BB80_81:
	add.s64 	%rd326, %rd1, %rd320;
	ld.global.u64 	%rd327, [%rd326];
	mad.lo.s64 	%rd190, %rd327, %rd561, %rd182;
	mul.wide.u32 	%rd328, %r30, 8;
	add.s64 	%rd329, %rd2, %rd328;
	ld.global.u64 	%rd191, [%rd329];
	or.b64  	%rd330, %rd560, %rd191;
	and.b64  	%rd331, %rd330, -4294967296;
	setp.ne.s64 	%p12, %rd331, 0;
	@%p12 bra 	$L__BB80_83;
	cvt.u32.u64 	%r96, %rd191;
	cvt.u32.u64 	%r97, %rd560;
	div.u32 	%r98, %r97, %r96;
	mul.lo.s32 	%r99, %r98, %r96;
	sub.s32 	%r100, %r97, %r99;
	cvt.u64.u32 	%rd577, %r98;
	cvt.u64.u32 	%rd563, %r100;
	bra.uni 	$L__BB80_84;
$L__BB80_83:
	div.s64 	%rd577, %rd560, %rd191;
	mul.lo.s64 	%rd332, %rd577, %rd191;
	sub.s64 	%rd563, %rd560, %rd332;
$L__BB80_84:
	add.s64 	%rd334, %rd1, %rd328;
	ld.global.u64 	%rd335, [%rd334];
	mad.lo.s64 	%rd336, %rd335, %rd563, %rd190;
	shl.b64 	%rd337, %rd336, 1;
	add.s64 	%rd586, %rd586, %rd337;
	add.s32 	%r219, %r219, -8;
	add.s32 	%r218, %r218, 8;
	setp.ne.s32 	%p13, %r218, 0;
	@%p13 bra 	$L__BB80_60;
	add.s32 	%r221, %r219, 3;
$L__BB80_86:
	and.b32  	%r38, %r21, 7;
	setp.eq.s32 	%p14, %r38, 0;
	@%p14 bra 	$L__BB80_115;
	and.b32  	%r39, %r21, 3;
	setp.lt.u32 	%p15, %r38, 4;
	@%p15 bra 	$L__BB80_101;
	mul.wide.u32 	%rd339, %r221, 8;
	add.s64 	%rd340, %rd2, %rd339;
	ld.global.u64 	%rd202, [%rd340];
	or.b64  	%rd341, %rd577, %rd202;
	and.b64  	%rd342, %rd341, -4294967296;
	setp.ne.s64 	%p16, %rd342, 0;
	@%p16 bra 	$L__BB80_90;
	cvt.u32.u64 	%r101, %rd202;
	cvt.u32.u64 	%r102, %rd577;
	div.u32 	%r103, %r102, %r101;
	mul.lo.s32 	%r104, %r103, %r101;
	sub.s32 	%r105, %r102, %r104;
	cvt.u64.u32 	%rd567, %r103;
	cvt.u64.u32 	%rd568, %r105;
	bra.uni 	$L__BB80_91;
$L__BB80_90:
	div.s64 	%rd567, %rd577, %rd202;
	mul.lo.s64 	%rd343, %rd567, %rd202;
	sub.s64 	%rd568, %rd577, %rd343;
$L__BB80_91:
	add.s64 	%rd345, %rd1, %rd339;
	ld.global.u64 	%rd346, [%rd345];
	mul.lo.s64 	%rd209, %rd346, %rd568;
	add.s32 	%r40, %r221, -1;
	mul.wide.u32 	%rd347, %r40, 8;
	add.s64 	%rd348, %rd2, %rd347;
	ld.global.u64 	%rd210, [%rd348];
	or.b64  	%rd349, %rd567, %rd210;
	and.b64  	%rd350, %rd349, -4294967296;
	setp.ne.s64 	%p17, %rd350, 0;
	@%p17 bra 	$L__BB80_93;
	cvt.u32.u64 	%r106, %rd210;
	cvt.u32.u64 	%r107, %rd567;
	div.u32 	%r108, %r107, %r106;
	mul.lo.s32 	%r109, %r108, %r106;
	sub.s32 	%r110, %r107, %r109;
	cvt.u64.u32 	%rd569, %r108;
	cvt.u64.u32 	%rd570, %r110;
	bra.uni 	$L__BB80_94;
$L__BB80_93:
	div.s64 	%rd569, %rd567, %rd210;
	mul.lo.s64 	%rd351, %rd569, %rd210;
	sub.s64 	%rd570, %rd567, %rd351;
$L__BB80_94:
	add.s64 	%rd353, %rd1, %rd347;
	ld.global.u64 	%rd354, [%rd353];
	mad.lo.s64 	%rd217, %rd354, %rd570, %rd209;
	add.s32 	%r41, %r221, -2;
	mul.wide.u32 	%rd355, %r41, 8;
	add.s64 	%rd356, %rd2, %rd355;
	ld.global.u64 	%rd218, [%rd356];
	or.b64  	%rd357, %rd569, %rd218;
	and.b64  	%rd358, %rd357, -4294967296;
	setp.ne.s64 	%p18, %rd358, 0;
	@%p18 bra 	$L__BB80_96;
	cvt.u32.u64 	%r111, %rd218;
	cvt.u32.u64 	%r112, %rd569;
	div.u32 	%r113, %r112, %r111;
	mul.lo.s32 	%r114, %r113, %r111;
	sub.s32 	%r115, %r112, %r114;
	cvt.u64.u32 	%rd571, %r113;
	cvt.u64.u32 	%rd572, %r115;
	bra.uni 	$L__BB80_97;
$L__BB80_96:
	div.s64 	%rd571, %rd569, %rd218;
	mul.lo.s64 	%rd359, %rd571, %rd218;
	sub.s64 	%rd572, %rd569, %rd359;
$L__BB80_97:
	add.s64 	%rd361, %rd1, %rd355;
	ld.global.u64 	%rd362, [%rd361];
	mad.lo.s64 	%rd225, %rd362, %rd572, %rd217;
	add.s32 	%r42, %r221, -3;
	mul.wide.u32 	%rd363, %r42, 8;
	add.s64 	%rd364, %rd2, %rd363;
	ld.global.u64 	%rd226, [%rd364];
	or.b64  	%rd365, %rd571, %rd226;
	and.b64  	%rd366, %rd365, -4294967296;
	setp.ne.s64 	%p19, %rd366, 0;
	@%p19 bra 	$L__BB80_99;
	cvt.u32.u64 	%r116, %rd226;
	cvt.u32.u64 	%r117, %rd571;
	div.u32 	%r118, %r117, %r116;
	mul.lo.s32 	%r119, %r118, %r116;
	sub.s32 	%r120, %r117, %r119;
	cvt.u64.u32 	%rd577, %r118;
	cvt.u64.u32 	%rd574, %r120;
	bra.uni 	$L__BB80_100;
$L__BB80_99:
	div.s64 	%rd577, %rd571, %rd226;
	mul.lo.s64 	%rd367, %rd577, %rd226;
	sub.s64 	%rd574, %rd571, %rd367;
$L__BB80_100:
	add.s64 	%rd369, %rd1, %rd363;
	ld.global.u64 	%rd370, [%rd369];
	mad.lo.s64 	%rd371, %rd370, %rd574, %rd225;
	shl.b64 	%rd372, %rd371, 1;
	add.s64 	%rd586, %rd586, %rd372;
	add.s32 	%r221, %r221, -4;
$L__BB80_101:
	setp.eq.s32 	%p20, %r39, 0;
	@%p20 bra 	$L__BB80_115;
	setp.eq.s32 	%p21, %r39, 1;
	@%p21 bra 	$L__BB80_110;
	mul.wide.u32 	%rd374, %r221, 8;
	add.s64 	%rd375, %rd2, %rd374;
	ld.global.u64 	%rd237, [%rd375];
	or.b64  	%rd376, %rd577, %rd237;
	and.b64  	%rd377, %rd376, -4294967296;
	setp.ne.s64 	%p22, %rd377, 0;
	@%p22 bra 	$L__BB80_105;
	cvt.u32.u64 	%r121, %rd237;
	cvt.u32.u64 	%r122, %rd577;
	div.u32 	%r123, %r122, %r121;
	mul.lo.s32 	%r124, %r123, %r121;
	sub.s32 	%r125, %r122, %r124;
	cvt.u64.u32 	%rd578, %r123;
	cvt.u64.u32 	%rd579, %r125;
	bra.uni 	$L__BB80_106;
$L__BB80_105:
	div.s64 	%rd578, %rd577, %rd237;
	mul.lo.s64 	%rd378, %rd578, %rd237;
	sub.s64 	%rd579, %rd577, %rd378;
$L__BB80_106:
	add.s64 	%rd380, %rd1, %rd374;
	ld.global.u64 	%rd381, [%rd380];
	mul.lo.s64 	%rd244, %rd381, %rd579;
	add.s32 	%r45, %r221, -1;
	mul.wide.u32 	%rd382, %r45, 8;
	add.s64 	%rd383, %rd2, %rd382;
	ld.global.u64 	%rd245, [%rd383];
	or.b64  	%rd384, %rd578, %rd245;
	and.b64  	%rd385, %rd384, -4294967296;
	setp.ne.s64 	%p23, %rd385, 0;
	@%p23 bra 	$L__BB80_108;
	cvt.u32.u64 	%r126, %rd245;
	cvt.u32.u64 	%r127, %rd578;
	div.u32 	%r128, %r127, %r126;
	mul.lo.s32 	%r129, %r128, %r126;
	sub.s32 	%r130, %r127, %r129;
	cvt.u64.u32 	%rd577, %r128;
	cvt.u64.u32 	%rd581, %r130;
	bra.uni 	$L__BB80_109;
$L__BB80_108:
	div.s64 	%rd577, %rd578, %rd245;
	mul.lo.s64 	%rd386, %rd577, %rd245;
	sub.s64 	%rd581, %rd578, %rd386;
$L__BB80_109:
	add.s64 	%rd388, %rd1, %rd382;
	ld.global.u64 	%rd389, [%rd388];
	mad.lo.s64 	%rd390, %rd389, %rd581, %rd244;
	shl.b64 	%rd391, %rd390, 1;
	add.s64 	%rd586, %rd586, %rd391;
	add.s32 	%r221, %r221, -2;
$L__BB80_110:
	and.b32  	%r131, %r21, 1;
	setp.eq.b32 	%p24, %r131, 1;
	not.pred 	%p25, %p24;
	@%p25 bra 	$L__BB80_115;
	mul.wide.u32 	%rd392, %r221, 8;
	add.s64 	%rd393, %rd2, %rd392;
	ld.global.u64 	%rd256, [%rd393];
	or.b64  	%rd394, %rd577, %rd256;
	and.b64  	%rd395, %rd394, -4294967296;
	setp.ne.s64 	%p26, %rd395, 0;
	@%p26 bra 	$L__BB80_113;
	cvt.u32.u64 	%r132, %rd256;
	cvt.u32.u64 	%r133, %rd577;
	rem.u32 	%r134, %r133, %r132;
	cvt.u64.u32 	%rd585, %r134;
	bra.uni 	$L__BB80_114;
$L__BB80_113:
	rem.s64 	%rd585, %rd577, %rd256;
$L__BB80_114:
	add.s64 	%rd397, %rd1, %rd392;
	ld.global.u64 	%rd398, [%rd397];
	mul.lo.s64 	%rd399, %rd398, %rd585;
	shl.b64 	%rd400, %rd399, 1;
	add.s64 	%rd586, %rd586, %rd400;
$L__BB80_115:
	ld.global.u16 	%rs17, [%rd586];
	st.shared.u16 	[%r4], %rs17;
$L__BB80_116:
	bar.sync 	0;
	setp.lt.u32 	%p49, %r223, 66;
	@%p49 bra 	$L__BB80_121;
$L__BB80_117:
	mov.u32 	%r48, %r223;
	shr.u32 	%r223, %r48, 1;
	setp.ge.u32 	%p50, %r3, %r223;
	@%p50 bra 	$L__BB80_120;
	ld.shared.u16 	%rs25, [%r4];
	and.b32  	%r208, %r48, 2046;
	add.s32 	%r209, %r4, %r208;
	ld.shared.u16 	%rs3, [%r209];
	// begin inline asm
	{max.f16 %rs24,%rs25,%rs3;
}
	// end inline asm
	// begin inline asm
	{ .reg .pred __$temp3;
  setp.eq.f16  __$temp3, %rs24, %rs3;
  selp.u16 %rs27, 1, 0, __$temp3;}
	// end inline asm
	setp.eq.s16 	%p51, %rs27, 0;
	@%p51 bra 	$L__BB80_120;
	st.shared.u16 	[%r4], %rs3;
	shl.b32 	%r210, %r223, 3;
	add.s32 	%r211, %r5, %r210;
	ld.shared.u64 	%rd480, [%r211];
	st.shared.u64 	[%r5], %rd480;
$L__BB80_120:
	bar.sync 	0;
	setp.gt.u32 	%p52, %r48, 131;
	@%p52 bra 	$L__BB80_117;
$L__BB80_121:
	setp.gt.u32 	%p53, %r3, 31;
	@%p53 bra 	$L__BB80_136;
	ld.shared.u16 	%rs69, [%r4];
	ld.shared.u16 	%rs32, [%r4+64];
	// begin inline asm
	{max.f16 %rs30,%rs69,%rs32;
}
	// end inline asm
	// begin inline asm
	{ .reg .pred __$temp3;
  setp.eq.f16  __$temp3, %rs30, %rs32;
  selp.u16 %rs33, 1, 0, __$temp3;}
	// end inline asm
	setp.eq.s16 	%p54, %rs33, 0;
	@%p54 bra 	$L__BB80_124;
	ld.volatile.shared.u64 	%rd481, [%r5+256];
	st.volatile.shared.u64 	[%r5], %rd481;
	ld.volatile.shared.u16 	%rs69, [%r4+64];
	st.volatile.shared.u16 	[%r4], %rs69;
$L__BB80_124:
	ld.shared.u16 	%rs38, [%r4+32];
	// begin inline asm
	{max.f16 %rs36,%rs69,%rs38;
}
	// end inline asm
	// begin inline asm
	{ .reg .pred __$temp3;
  setp.eq.f16  __$temp3, %rs36, %rs38;
  selp.u16 %rs39, 1, 0, __$temp3;}
	// end inline asm
	setp.eq.s16 	%p55, %rs39, 0;
	@%p55 bra 	$L__BB80_126;
	ld.volatile.shared.u64 	%rd482, [%r5+128];
	st.volatile.shared.u64 	[%r5], %rd482;
	ld.volatile.shared.u16 	%rs69, [%r4+32];
	st.volatile.shared.u16 	[%r4], %rs69;
$L__BB80_126:
	ld.shared.u16 	%rs44, [%r4+16];
	// begin inline asm
	{max.f16 %rs42,%rs69,%rs44;
}
	// end inline asm
	// begin inline asm
	{ .reg .pred __$temp3;
  setp.eq.f16  __$temp3, %rs42, %rs44;
  selp.u16 %rs45, 1, 0, __$temp3;}
	// end inline asm
	setp.eq.s16 	%p56, %rs45, 0;
	@%p56 bra 	$L__BB80_128;
	ld.volatile.shared.u64 	%rd483, [%r5+64];
	st.volatile.shared.u64 	[%r5], %rd483;
	ld.volatile.shared.u16 	%rs69, [%r4+16];
	st.volatile.shared.u16 	[%r4], %rs69;
$L__BB80_128:
	ld.shared.u16 	%rs50, [%r4+8];
	// begin inline asm
	{max.f16 %rs48,%rs69,%rs50;
}
	// end inline asm
	// begin inline asm
	{ .reg .pred __$temp3;
  setp.eq.f16  __$temp3, %rs48, %rs50;
  selp.u16 %rs51, 1, 0, __$temp3;}
	// end inline asm
	setp.eq.s16 	%p57, %rs51, 0;
	@%p57 bra 	$L__BB80_130;
	ld.volatile.shared.u64 	%rd484, [%r5+32];
	st.volatile.shared.u64 	[%r5], %rd484;
	ld.volatile.shared.u16 	%rs69, [%r4+8];
	st.volatile.shared.u16 	[%r4], %rs69;
$L__BB80_130:
	ld.shared.u16 	%rs56, [%r4+4];
	// begin inline asm
	{max.f16 %rs54,%rs69,%rs56;
}
	// end inline asm
	// begin inline asm
	{ .reg .pred __$temp3;
  setp.eq.f16  __$temp3, %rs54, %rs56;
  selp.u16 %rs57, 1, 0, __$temp3;}
	// end inline asm
	setp.eq.s16 	%p58, %rs57, 0;
	@%p58 bra 	$L__BB80_132;
	ld.volatile.shared.u64 	%rd485, [%r5+16];
	st.volatile.shared.u64 	[%r5], %rd485;
	ld.volatile.shared.u16 	%rs69, [%r4+4];
	st.volatile.shared.u16 	[%r4], %rs69;
$L__BB80_132:
	ld.shared.u16 	%rs62, [%r4+2];
	// begin inline asm
	{max.f16 %rs60,%rs69,%rs62;
}
	// end inline asm
	// begin inline asm
	{ .reg .pred __$temp3;
  setp.eq.f16  __$temp3, %rs60, %rs62;
  selp.u16 %rs63, 1, 0, __$temp3;}
	// end inline asm
	setp.eq.s16 	%p59, %rs63, 0;
	@%p59 bra 	$L__BB80_134;
	ld.volatile.shared.u64 	%rd486, [%r5+8];
	st.volatile.shared.u64 	[%r5], %rd486;
	ld.volatile.shared.u16 	%rs66, [%r4+2];
	st.volatile.shared.u16 	[%r4], %rs66;
$L__BB80_134:
	setp.ne.s32 	%p60, %r3, 0;
	@%p60 bra 	$L__BB80_136;
	ld.param.u64 	%rd501, [contiguous_reduce3_f16_param_7];
	ld.param.u64 	%rd498, [contiguous_reduce3_f16_param_1];
	ld.param.u64 	%rd497, [contiguous_reduce3_f16_param_0];
	mov.u32 	%r212, %ctaid.x;
	cvt.u64.u32 	%rd487, %r212;
	mov.u32 	%r213, %ctaid.y;
	cvt.u64.u32 	%rd488, %r213;
	mad.lo.s64 	%rd489, %rd501, %rd488, %rd487;
	cvta.to.global.u64 	%rd490, %rd497;
	shl.b64 	%rd491, %rd489, 1;
	add.s64 	%rd492, %rd490, %rd491;
	ld.shared.u16 	%rs67, [sdata_f16];
	st.global.u16 	[%rd492], %rs67;
	ld.shared.u64 	%rd493, [%r2];
	cvta.to.global.u64 	%rd494, %rd498;
	shl.b64 	%rd495, %rd489, 3;
	add.s64 	%rd496, %rd494, %rd495;
	st.global.u64 	[%rd496], %rd493;
$L__BB80_136:
	ret;

}
	// .globl	contiguous_reduce33_f16
.visible .entry contiguous_reduce33_f16(
	.param .u64 .ptr .align 1 contiguous_reduce33_f16_param_0,
	.param .u64 .ptr .align 1 contiguous_reduce33_f16_param_1,
	.param .u64 .ptr .align 1 contiguous_reduce33_f16_param_2,
	.param .u64 .ptr .align 1 contiguous_reduce33_f16_param_3,
	.param .u64 contiguous_reduce33_f16_param_4,
	.param .u64 contiguous_reduce33_f16_param_5
)
{
	.reg .pred 	%p<16>;
	.reg .b16 	%rs<73>;
	.reg .b32 	%r<25>;
	.reg .b64 	%rd<51>;

	ld.param.u64 	%rd7, [contiguous_reduce33_f16_param_0];
	ld.param.u64 	%rd8, [contiguous_reduce33_f16_param_1];
	ld.param.u64 	%rd11, [contiguous_reduce33_f16_param_2];
	ld.param.u64 	%rd12, [contiguous_reduce33_f16_param_3];
	ld.param.u64 	%rd9, [contiguous_reduce33_f16_param_4];
	ld.param.u64 	%rd10, [contiguous_reduce33_f16_param_5];
	cvta.to.global.u64 	%rd1, %rd12;
	cvta.to.global.u64 	%rd2, %rd11;
	mov.u32 	%r24, %ntid.x;
	shl.b32 	%r10, %r24, 1;
	mov.u32 	%r11, sdata_f16;
	add.s32 	%r2, %r11, %r10;
	mov.u32 	%r3, %tid.x;
	mov.u32 	%r4, %ctaid.x;
	mul.lo.s32 	%r12, %r4, %r24;
	shl.b32 	%r13, %r12, 1;
	add.s32 	%r5, %r13, %r3;
	mov.b16 	%rs16, -1024;
	// begin inline asm
	cvt.rn.f16.u16 %rs15, %rs16;
	// end inline asm
	shl.b32 	%r14, %r3, 1;
	add.s32 	%r6, %r11, %r14;
	st.shared.u16 	[%r6], %rs15;
	shl.b32 	%r15, %r3, 3;
	add.s32 	%r7, %r2, %r15;
	mov.b64 	%rd13, -9223372036854775808;
	st.shared.u64 	[%r7], %rd13;
	add.s32 	%r16, %r5, %r24;
	cvt.u64.u32 	%rd3, %r16;
	setp.le.u64 	%p1, %rd9, %rd3;
	@%p1 bra 	$L__BB81_4;
	cvt.u64.u32 	%rd21, %r5;
	mov.u32 	%r18, %ctaid.y;
	cvt.u64.u32 	%rd22, %r18;
	mul.lo.s64 	%rd23, %rd9, %rd22;
	add.s64 	%rd4, %rd23, %rd21;
	shl.b64 	%rd24, %rd4, 1;
	add.s64 	%rd25, %rd2, %rd24;
	ld.global.u16 	%rs1, [%rd25];
	add.s64 	%rd5, %rd23, %rd3;
	shl.b64 	%rd26, %rd5, 1;
	add.s64 	%rd27, %rd2, %rd26;
	ld.global.u16 	%rs2, [%rd27];
	// begin inline asm
	{max.f16 %rs18,%rs1,%rs2;
}
	// end inline asm
	// begin inline asm
	{ .reg .pred __$temp3;
  setp.eq.f16  __$temp3, %rs18, %rs2;
  selp.u16 %rs21, 1, 0, __$temp3;}
	// end inline asm
	setp.eq.s16 	%p3, %rs21, 0;
	@%p3 bra 	$L__BB81_3;
	st.shared.u16 	[%r6], %rs1;
	shl.b64 	%rd28, %rd4, 3;
	add.s64 	%rd29, %rd1, %rd28;
	ld.global.u64 	%rd30, [%rd29];
	st.shared.u64 	[%r7], %rd30;
	bra.uni 	$L__BB81_6;
$L__BB81_3:
	st.shared.u16 	[%r6], %rs2;
	shl.b64 	%rd31, %rd5, 3;
	add.s64 	%rd32, %rd1, %rd31;
	ld.global.u64 	%rd33, [%rd32];
	st.shared.u64 	[%r7], %rd33;
	bra.uni 	$L__BB81_6;
$L__BB81_4:
	cvt.u64.u32 	%rd6, %r5;
	setp.le.u64 	%p2, %rd9, %rd6;
	@%p2 bra 	$L__BB81_6;
	mov.u32 	%r17, %ctaid.y;
	cvt.u64.u32 	%rd14, %r17;
	mad.lo.s64 	%rd15, %rd9, %rd14, %rd6;
	shl.b64 	%rd16, %rd15, 1;
	add.s64 	%rd17, %rd2, %rd16;
	ld.global.u16 	%rs17, [%rd17];
	st.shared.u16 	[%r6], %rs17;
	shl.b64 	%rd18, %rd15, 3;
	add.s64 	%rd19, %rd1, %rd18;
	ld.global.u64 	%rd20, [%rd19];
	st.shared.u64 	[%r7], %rd20;
$L__BB81_6:
	bar.sync 	0;
	setp.lt.u32 	%p4, %r24, 66;
	@%p4 bra 	$L__BB81_11;
$L__BB81_7:
	mov.u32 	%r8, %r24;
	shr.u32 	%r24, %r8, 1;
	setp.ge.u32 	%p5, %r3, %r24;
	@%p5 bra 	$L__BB81_10;
	ld.shared.u16 	%rs25, [%r6];
	and.b32  	%r19, %r8, 2046;
	add.s32 	%r20, %r6, %r19;
	ld.shared.u16 	%rs3, [%r20];
	// begin inline asm
	{max.f16 %rs24,%rs25,%rs3;
}
	// end inline asm
	// begin inline asm
	{ .reg .pred __$temp3;
  setp.eq.f16  __$temp3, %rs24, %rs3;
  selp.u16 %rs27, 1, 0, __$temp3;}
	// end inline asm
	setp.eq.s16 	%p6, %rs27, 0;
	@%p6 bra 	$L__BB81_10;
	st.shared.u16 	[%r6], %rs3;
	shl.b32 	%r21, %r24, 3;
	add.s32 	%r22, %r7, %r21;
	ld.shared.u64 	%rd34, [%r22];
	st.shared.u64 	[%r7], %rd34;
$L__BB81_10:
	bar.sync 	0;
	setp.gt.u32 	%p7, %r8, 131;
	@%p7 bra 	$L__BB81_7;
$L__BB81_11:
	setp.gt.u32 	%p8, %r3, 31;
	@%p8 bra 	$L__BB81_26;
	ld.shared.u16 	%rs69, [%r6];
	ld.shared.u16 	%rs32, [%r6+64];
	// begin inline asm
	{max.f16 %rs30,%rs69,%rs32;
}
	// end inline asm
	// begin inline asm
	{ .reg .pred __$temp3;
  setp.eq.f16  __$temp3, %rs30, %rs32;
  selp.u16 %rs33, 1, 0, __$temp3;}
	// end inline asm
	setp.eq.s16 	%p9, %rs33, 0;
	@%p9 bra 	$L__BB81_14;
	ld.volatile.shared.u64 	%rd35, [%r7+256];
	st.volatile.shared.u64 	[%r7], %rd35;
	ld.volatile.shared.u16 	%rs69, [%r6+64];
	st.volatile.shared.u16 	[%r6], %rs69;
$L__BB81_14:
	ld.shared.u16 	%rs38, [%r6+32];
	// begin inline asm
	{max.f16 %rs36,%rs69,%rs38;
}
	// end inline asm
	// begin inline asm
	{ .reg .pred __$temp3;
  setp.eq.f16  __$temp3, %rs36, %rs38;
  selp.u16 %rs39, 1, 0, __$temp3;}
	// end inline asm
	setp.eq.s16 	%p10, %rs39, 0;
	@%p10 bra 	$L__BB81_16;
	ld.volatile.shared.u64 	%rd36, [%r7+128];
	st.volatile.shared.u64 	[%r7], %rd36;
	ld.volatile.shared.u16 	%rs69, [%r6+32];
	st.volatile.shared.u16 	[%r6], %rs69;
$L__BB81_16:
	ld.shared.u16 	%rs44, [%r6+16];
	// begin inline asm
	{max.f16 %rs42,%rs69,%rs44;
}
	// end inline asm
	// begin inline asm
	{ .reg .pred __$temp3;
  setp.eq.f16  __$temp3, %rs42, %rs44;
  selp.u16 %rs45, 1, 0, __$temp3;}
	// end inline asm
	setp.eq.s16 	%p11, %rs45, 0;
	@%p11 bra 	$L__BB81_18;
	ld.volatile.shared.u64 	%rd37, [%r7+64];
	st.volatile.shared.u64 	[%r7], %rd37;
	ld.volatile.shared.u16 	%rs69, [%r6+16];
	st.volatile.shared.u16 	[%r6], %rs69;
$L__BB81_18:
	ld.shared.u16 	%rs50, [%r6+8];
	// begin inline asm
	{max.f16 %rs48,%rs69,%rs50;
}
	// end inline asm
	// begin inline asm
	{ .reg .pred __$temp3;
  setp.eq.f16  __$temp3, %rs48, %rs50;
  selp.u16 %rs51, 1, 0, __$temp3;}
	// end inline asm
	setp.eq.s16 	%p12, %rs51, 0;
	@%p12 bra 	$L__BB81_20;
	ld.volatile.shared.u64 	%rd38, [%r7+32];
	st.volatile.shared.u64 	[%r7], %rd38;
	ld.volatile.shared.u16 	%rs69, [%r6+8];
	st.volatile.shared.u16 	[%r6], %rs69;
$L__BB81_20:
	ld.shared.u16 	%rs56, [%r6+4];
	// begin inline asm
	{max.f16 %rs54,%rs69,%rs56;
}
	// end inline asm
	// begin inline asm
	{ .reg .pred __$temp3;
  setp.eq.f16  __$temp3, %rs54, %rs56;
  selp.u16 %rs57, 1, 0, __$temp3;}
	// end inline asm
	setp.eq.s16 	%p13, %rs57, 0;
	@%p13 bra 	$L__BB81_22;
	ld.volatile.shared.u64 	%rd39, [%r7+16];
	st.volatile.shared.u64 	[%r7], %rd39;
	ld.volatile.shared.u16 	%rs69, [%r6+4];
	st.volatile.shared.u16 	[%r6], %rs69;
$L__BB81_22:
	ld.shared.u16 	%rs62, [%r6+2];
	// begin inline asm
	{max.f16 %rs60,%rs69,%rs62;
}
	// end inline asm
	// begin inline asm
	{ .reg .pred __$temp3;
  setp.eq.f16  __$temp3, %rs60, %rs62;
  selp.u16 %rs63, 1, 0, __$temp3;}
	// end inline asm
	setp.eq.s16 	%p14, %rs63, 0;
	@%p14 bra 	$L__BB81_24;
	ld.volatile.shared.u64 	%rd40, [%r7+8];
	st.volatile.shared.u64 	[%r7], %rd40;
	ld.volatile.shared.u16 	%rs66, [%r6+2];
	st.volatile.shared.u16 	[%r6], %rs66;
$L__BB81_24:
	setp.ne.s32 	%p15, %r3, 0;
	@%p15 bra 	$L__BB81_26;
	cvt.u64.u32 	%rd41, %r4;
	mov.u32 	%r23, %ctaid.y;
	cvt.u64.u32 	%rd42, %r23;
	mad.lo.s64 	%rd43, %rd10, %rd42, %rd41;
	cvta.to.global.u64 	%rd44, %rd7;
	shl.b64 	%rd45, %rd43, 1;
	add.s64 	%rd46, %rd44, %rd45;
	ld.shared.u16 	%rs67, [sdata_f16];
	st.global.u16 	[%rd46], %rs67;
	ld.shared.u64 	%rd47, [%r2];
	cvta.to.global.u64 	%rd48, %rd8;
	shl.b64 	%rd49, %rd43, 3;
	add.s64 	%rd50, %rd48, %rd49;
	st.global.u64 	[%rd50], %rd47;
$L__BB81_26:
	ret;

}
	// .globl	contiguous_reduce4_f16
.visible .entry contiguous_reduce4_f16(
	.param .u64 .ptr .align 1 contiguous_reduce4_f16_param_0,
	.param .u64 .ptr .align 1 contiguous_reduce4_f16_param_1,
	.param .u64 .ptr .align 1 contiguous_reduce4_f16_param_2,
	.param .u64 .ptr .align 1 contiguous_reduce4_f16_param_3,
	.param .u64 .ptr .align 1 contiguous_reduce4_f16_param_4,
	.param .u64 contiguous_reduce4_f16_param_5,
	.param .u64 contiguous_reduce4_f16_param_6,
	.param .u64 contiguous_reduce4_f16_param_7
)
{
	.reg .pred 	%p<39>;
	.reg .b16 	%rs<50>;
	.reg .b32 	%r<212>;
	.reg .b64 	%rd<322>;

	ld.param.u64 	%rd147, [contiguous_reduce4_f16_param_3];
	ld.param.u64 	%rd148, [contiguous_reduce4_f16_param_4];
	ld.param.u64 	%rd145, [contiguous_reduce4_f16_param_5];
	ld.param.u64 	%rd146, [contiguous_reduce4_f16_param_6];
	ld.param.u64 	%rd149, [contiguous_reduce4_f16_param_7];
	cvta.to.global.u64 	%rd1, %rd148;
	cvta.to.global.u64 	%rd2, %rd147;
	mov.u32 	%r1, %ntid.x;
	mov.u32 	%r2, %ntid.y;
	mul.lo.s32 	%r79, %r1, %r2;
	shl.b32 	%r80, %r79, 1;
	mov.u32 	%r205, sdata_f16;
	add.s32 	%r3, %r205, %r80;
	mov.u32 	%r4, %tid.y;
	mov.u32 	%r5, %tid.x;
	mad.lo.s32 	%r82, %r4, %r1, %r5;
	mov.u32 	%r83, %ctaid.x;
	mad.lo.s32 	%r84, %r83, %r1, %r5;
	mov.u32 	%r6, %ctaid.y;
	mad.lo.s32 	%r85, %r6, %r2, %r4;
	mov.b16 	%rs14, -1024;
	// begin inline asm
	cvt.rn.f16.u16 %rs13, %rs14;
	// end inline asm
	shl.b32 	%r86, %r82, 1;
	add.s32 	%r8, %r205, %r86;
	st.shared.u16 	[%r8], %rs13;
	cvt.u64.u32 	%rd151, %r85;
	cvt.u64.u32 	%rd3, %r84;
	mad.lo.s64 	%rd152, %rd146, %rd151, %rd3;
	shl.b32 	%r87, %r82, 3;
	add.s32 	%r88, %r3, %r87;
	st.shared.u64 	[%r88], %rd152;
	setp.le.u64 	%p1, %rd146, %rd3;
	setp.le.u64 	%p2, %rd149, %rd151;
	or.pred  	%p3, %p1, %p2;
	@%p3 bra 	$L__BB82_79;
	cvt.u32.u64 	%r89, %rd3;
	cvt.u32.u64 	%r90, %rd146;
	mad.lo.s32 	%r201, %r85, %r90, %r89;
	cvt.u32.u64 	%r10, %rd145;
	add.s32 	%r200, %r10, -1;
	setp.lt.s32 	%p4, %r200, 0;
	mov.b64 	%rd321, 0;
	@%p4 bra 	$L__BB82_59;
	setp.lt.u32 	%p5, %r200, 7;
	mov.b64 	%rd321, 0;
	@%p5 bra 	$L__BB82_30;
	add.s32 	%r196, %r10, -4;
	and.b32  	%r91, %r10, -8;
	neg.s32 	%r195, %r91;
	mov.b64 	%rd321, 0;
$L__BB82_4:
	.pragma "nounroll";
	add.s32 	%r17, %r196, 3;
	cvt.u64.u32 	%rd5, %r201;
	mul.wide.u32 	%rd157, %r17, 8;
	add.s64 	%rd158, %rd2, %rd157;
	ld.global.u64 	%rd6, [%rd158];
	and.b64  	%rd159, %rd6, -4294967296;
	setp.ne.s64 	%p6, %rd159, 0;
	@%p6 bra 	$L__BB82_6;
	cvt.u32.u64 	%r92, %rd6;
	cvt.u32.u64 	%r93, %rd5;
	div.u32 	%r94, %r93, %r92;
	mul.lo.s32 	%r95, %r94, %r92;
	sub.s32 	%r96, %r93, %r95;
	cvt.u64.u32 	%rd286, %r94;
	cvt.u64.u32 	%rd287, %r96;
	bra.uni 	$L__BB82_7;
$L__BB82_6:
	div.s64 	%rd286, %rd5, %rd6;
	mul.lo.s64 	%rd160, %rd286, %rd6;
	sub.s64 	%rd287, %rd5, %rd160;
$L__BB82_7:
	add.s64 	%rd162, %rd1, %rd157;
	ld.global.u64 	%rd163, [%rd162];
	mad.lo.s64 	%rd13, %rd163, %rd287, %rd321;
	add.s32 	%r18, %r196, 2;
	and.b64  	%rd14, %rd286, 4294967295;
	mul.wide.u32 	%rd164, %r18, 8;
	add.s64 	%rd165, %rd2, %rd164;
	ld.global.u64 	%rd15, [%rd165];
	and.b64  	%rd166, %rd15, -4294967296;
	setp.ne.s64 	%p7, %rd166, 0;
	@%p7 bra 	$L__BB82_9;
	cvt.u32.u64 	%r97, %rd15;
	cvt.u32.u64 	%r98, %rd14;
	div.u32 	%r99, %r98, %r97;
	mul.lo.s32 	%r100, %r99, %r97;
	sub.s32 	%r101, %r98, %r100;
	cvt.u64.u32 	%rd288, %r99;
	cvt.u64.u32 	%rd289, %r101;
	bra.uni 	$L__BB82_10;
$L__BB82_9:
	div.s64 	%rd288, %rd14, %rd15;
	mul.lo.s64 	%rd167, %rd288, %rd15;
	sub.s64 	%rd289, %rd14, %rd167;
$L__BB82_10:
	add.s64 	%rd169, %rd1, %rd164;
	ld.global.u64 	%rd170, [%rd169];
	mad.lo.s64 	%rd22, %rd170, %rd289, %rd13;
	add.s32 	%r19, %r196, 1;
	and.b64  	%rd23, %rd288, 4294967295;
	mul.wide.u32 	%rd171, %r19, 8;
	add.s64 	%rd172, %rd2, %rd171;
	ld.global.u64 	%rd24, [%rd172];
	and.b64  	%rd173, %rd24, -4294967296;
	setp.ne.s64 	%p8, %rd173, 0;
	@%p8 bra 	$L__BB82_12;
	cvt.u32.u64 	%r102, %rd24;
	cvt.u32.u64 	%r103, %rd23;
	div.u32 	%r104, %r103, %r102;
	mul.lo.s32 	%r105, %r104, %r102;
	sub.s32 	%r106, %r103, %r105;
	cvt.u64.u32 	%rd290, %r104;
	cvt.u64.u32 	%rd291, %r106;
	bra.uni 	$L__BB82_13;
$L__BB82_12:
	div.s64 	%rd290, %rd23, %rd24;
	mul.lo.s64 	%rd174, %rd290, %rd24;
	sub.s64 	%rd291, %rd23, %rd174;
$L__BB82_13:
	add.s64 	%rd176, %rd1, %rd171;
	ld.global.u64 	%rd177, [%rd176];
	mad.lo.s64 	%rd31, %rd177, %rd291, %rd22;
	add.s32 	%r20, %r196, -4;
	and.b64  	%rd32, %rd290, 4294967295;
	mul.wide.u32 	%rd178, %r196, 8;
	add.s64 	%rd179, %rd2, %rd178;
	ld.global.u64 	%rd33, [%rd179];
	and.b64  	%rd180, %rd33, -4294967296;
	setp.ne.s64 	%p9, %rd180, 0;
	@%p9 bra 	$L__BB82_15;
	cvt.u32.u64 	%r107, %rd33;
	cvt.u32.u64 	%r108, %rd32;
	div.u32 	%r109, %r108, %r107;
	mul.lo.s32 	%r110, %r109, %r107;
	sub.s32 	%r111, %r108, %r110;
	cvt.u64.u32 	%rd292, %r109;
	cvt.u64.u32 	%rd293, %r111;
	bra.uni 	$L__BB82_16;
$L__BB82_15:
	div.s64 	%rd292, %rd32, %rd33;
	mul.lo.s64 	%rd181, %rd292, %rd33;
	sub.s64 	%rd293, %rd32, %rd181;
$L__BB82_16:
	add.s64 	%rd183, %rd1, %rd178;
	ld.global.u64 	%rd184, [%rd183];
	mad.lo.s64 	%rd40, %rd184, %rd293, %rd31;
	add.s32 	%r21, %r196, -1;
	and.b64  	%rd41, %rd292, 4294967295;
	mul.wide.u32 	%rd185, %r21, 8;
	add.s64 	%rd186, %rd2, %rd185;
	ld.global.u64 	%rd42, [%rd186];
	and.b64  	%rd187, %rd42, -4294967296;
	setp.ne.s64 	%p10, %rd187, 0;
	@%p10 bra 	$L__BB82_18;
	cvt.u32.u64 	%r112, %rd42;
	cvt.u32.u64 	%r113, %rd41;
	div.u32 	%r114, %r113, %r112;
	mul.lo.s32 	%r115, %r114, %r112;
	sub.s32 	%r116, %r113, %r115;
	cvt.u64.u32 	%rd294, %r114;
	cvt.u64.u32 	%rd295, %r116;
	bra.uni 	$L__BB82_19;
$L__BB82_18:
	div.s64 	%rd294, %rd41, %rd42;
	mul.lo.s64 	%rd188, %rd294, %rd42;
	sub.s64 	%rd295, %rd41, %rd188;
$L__BB82_19:
	add.s64 	%rd190, %rd1, %rd185;
	ld.global.u64 	%rd191, [%rd190];
	mad.lo.s64 	%rd49, %rd191, %rd295, %rd40;
	add.s32 	%r22, %r196, -2;
	and.b64  	%rd50, %rd294, 4294967295;
	mul.wide.u32 	%rd192, %r22, 8;
	add.s64 	%rd193, %rd2, %rd192;
	ld.global.u64 	%rd51, [%rd193];
	and.b64  	%rd194, %rd51, -4294967296;
	setp.ne.s64 	%p11, %rd194, 0;
	@%p11 bra 	$L__BB82_21;
	cvt.u32.u64 	%r117, %rd51;
	cvt.u32.u64 	%r118, %rd50;
	div.u32 	%r119, %r118, %r117;
	mul.lo.s32 	%r120, %r119, %r117;
	sub.s32 	%r121, %r118, %r120;
	cvt.u64.u32 	%rd296, %r119;
	cvt.u64.u32 	%rd297, %r121;
	bra.uni 	$L__BB82_22;
$L__BB82_21:
	div.s64 	%rd296, %rd50, %rd51;
	mul.lo.s64 	%rd195, %rd296, %rd51;
	sub.s64 	%rd297, %rd50, %rd195;
$L__BB82_22:
	add.s64 	%rd197, %rd1, %rd192;
	ld.global.u64 	%rd198, [%rd197];
	mad.lo.s64 	%rd58, %rd198, %rd297, %rd49;
	add.s32 	%r23, %r196, -3;
	and.b64  	%rd59, %rd296, 4294967295;
	mul.wide.u32 	%rd199, %r23, 8;
	add.s64 	%rd200, %rd2, %rd199;
	ld.global.u64 	%rd60, [%rd200];
	and.b64  	%rd201, %rd60, -4294967296;
	setp.ne.s64 	%p12, %rd201, 0;
	@%p12 bra 	$L__BB82_24;
	cvt.u32.u64 	%r122, %rd60;
	cvt.u32.u64 	%r123, %rd59;
	div.u32 	%r124, %r123, %r122;
	mul.lo.s32 	%r125, %r124, %r122;
	sub.s32 	%r126, %r123, %r125;
	cvt.u64.u32 	%rd298, %r124;
	cvt.u64.u32 	%rd299, %r126;
	bra.uni 	$L__BB82_25;
$L__BB82_24:
	div.s64 	%rd298, %rd59, %rd60;
	mul.lo.s64 	%rd202, %rd298, %rd60;
	sub.s64 	%rd299, %rd59, %rd202;
$L__BB82_25:
	add.s64 	%rd204, %rd1, %rd199;
	ld.global.u64 	%rd205, [%rd204];
	mad.lo.s64 	%rd67, %rd205, %rd299, %rd58;
	and.b64  	%rd68, %rd298, 4294967295;
	mul.wide.u32 	%rd206, %r20, 8;
	add.s64 	%rd207, %rd2, %rd206;
	ld.global.u64 	%rd69, [%rd207];
	and.b64  	%rd208, %rd69, -4294967296;
	setp.ne.s64 	%p13, %rd208, 0;
	@%p13 bra 	$L__BB82_27;
	cvt.u32.u64 	%r127, %rd69;
	cvt.u32.u64 	%r128, %rd68;
	div.u32 	%r129, %r128, %r127;
	mul.lo.s32 	%r130, %r129, %r127;
	sub.s32 	%r131, %r128, %r130;
	cvt.u64.u32 	%rd300, %r129;
	cvt.u64.u32 	%rd301, %r131;
	bra.uni 	$L__BB82_28;
$L__BB82_27:
	div.s64 	%rd300, %rd68, %rd69;
	mul.lo.s64 	%rd209, %rd300, %rd69;
	sub.s64 	%rd301, %rd68, %rd209;
$L__BB82_28:
	add.s64 	%rd211, %rd1, %rd206;
	ld.global.u64 	%rd212, [%rd211];
	mad.lo.s64 	%rd321, %rd212, %rd301, %rd67;
	cvt.u32.u64 	%r201, %rd300;
	add.s32 	%r196, %r196, -8;
	add.s32 	%r195, %r195, 8;
	setp.ne.s32 	%p14, %r195, 0;
	@%p14 bra 	$L__BB82_4;
	add.s32 	%r200, %r196, 3;
$L__BB82_30:
	and.b32  	%r30, %r10, 7;
	setp.eq.s32 	%p15, %r30, 0;
	@%p15 bra 	$L__BB82_59;
	setp.lt.u32 	%p16, %r30, 4;
	@%p16 bra 	$L__BB82_45;
	mul.wide.u32 	%rd214, %r200, 8;
	add.s64 	%rd215, %rd2, %rd214;
	ld.global.u64 	%rd79, [%rd215];
	and.b64  	%rd216, %rd79, -4294967296;
	setp.ne.s64 	%p17, %rd216, 0;
	@%p17 bra 	$L__BB82_34;
	cvt.u32.u64 	%r132, %rd79;
	div.u32 	%r133, %r201, %r132;
	mul.lo.s32 	%r134, %r133, %r132;
	sub.s32 	%r135, %r201, %r134;
	cvt.u64.u32 	%rd304, %r133;
	cvt.u64.u32 	%rd305, %r135;
	bra.uni 	$L__BB82_35;
$L__BB82_34:
	cvt.u64.u32 	%rd217, %r201;
	div.s64 	%rd304, %rd217, %rd79;
	mul.lo.s64 	%rd218, %rd304, %rd79;
	sub.s64 	%rd305, %rd217, %rd218;
$L__BB82_35:
	add.s64 	%rd220, %rd1, %rd214;
	ld.global.u64 	%rd221, [%rd220];
	mad.lo.s64 	%rd86, %rd221, %rd305, %rd321;
	add.s32 	%r31, %r200, -1;
	and.b64  	%rd87, %rd304, 4294967295;
	mul.wide.u32 	%rd222, %r31, 8;
	add.s64 	%rd223, %rd2, %rd222;
	ld.global.u64 	%rd88, [%rd223];
	and.b64  	%rd224, %rd88, -4294967296;
	setp.ne.s64 	%p18, %rd224, 0;
	@%p18 bra 	$L__BB82_37;
	cvt.u32.u64 	%r136, %rd88;
	cvt.u32.u64 	%r137, %rd87;
	div.u32 	%r138, %r137, %r136;
	mul.lo.s32 	%r139, %r138, %r136;
	sub.s32 	%r140, %r137, %r139;
	cvt.u64.u32 	%rd306, %r138;
	cvt.u64.u32 	%rd307, %r140;
	bra.uni 	$L__BB82_38;
$L__BB82_37:
	div.s64 	%rd306, %rd87, %rd88;
	mul.lo.s64 	%rd225, %rd306, %rd88;
	sub.s64 	%rd307, %rd87, %rd225;
$L__BB82_38:
	add.s64 	%rd227, %rd1, %rd222;
	ld.global.u64 	%rd228, [%rd227];
	mad.lo.s64 	%rd95, %rd228, %rd307, %rd86;
	add.s32 	%r32, %r200, -2;
	and.b64  	%rd96, %rd306, 4294967295;
	mul.wide.u32 	%rd229, %r32, 8;
	add.s64 	%rd230, %rd2, %rd229;
	ld.global.u64 	%rd97, [%rd230];
	and.b64  	%rd231, %rd97, -4294967296;
	setp.ne.s64 	%p19, %rd231, 0;
	@%p19 bra 	$L__BB82_40;
	cvt.u32.u64 	%r141, %rd97;
	cvt.u32.u64 	%r142, %rd96;
	div.u32 	%r143, %r142, %r141;
	mul.lo.s32 	%r144, %r143, %r141;
	sub.s32 	%r145, %r142, %r144;
	cvt.u64.u32 	%rd308, %r143;
	cvt.u64.u32 	%rd309, %r145;
	bra.uni 	$L__BB82_41;
$L__BB82_40:
	div.s64 	%rd308, %rd96, %rd97;
	mul.lo.s64 	%rd232, %rd308, %rd97;
	sub.s64 	%rd309, %rd96, %rd232;
$L__BB82_41:
	add.s64 	%rd234, %rd1, %rd229;
	ld.global.u64 	%rd235, [%rd234];
	mad.lo.s64 	%rd104, %rd235, %rd309, %rd95;
	add.s32 	%r33, %r200, -3;
	and.b64  	%rd105, %rd308, 4294967295;
	mul.wide.u32 	%rd236, %r33, 8;
	add.s64 	%rd237, %rd2, %rd236;
	ld.global.u64 	%rd106, [%rd237];
	and.b64  	%rd238, %rd106, -4294967296;
	setp.ne.s64 	%p20, %rd238, 0;
	@%p20 bra 	$L__BB82_43;
	cvt.u32.u64 	%r146, %rd106;
	cvt.u32.u64 	%r147, %rd105;
	div.u32 	%r148, %r147, %r146;
	mul.lo.s32 	%r149, %r148, %r146;
	sub.s32 	%r150, %r147, %r149;
	cvt.u64.u32 	%rd310, %r148;
	cvt.u64.u32 	%rd311, %r150;
	bra.uni 	$L__BB82_44;
$L__BB82_43:
	div.s64 	%rd310, %rd105, %rd106;
	mul.lo.s64 	%rd239, %rd310, %rd106;
	sub.s64 	%rd311, %rd105, %rd239;
$L__BB82_44:
	add.s64 	%rd241, %rd1, %rd236;
	ld.global.u64 	%rd242, [%rd241];
	mad.lo.s64 	%rd321, %rd242, %rd311, %rd104;
	cvt.u32.u64 	%r201, %rd310;
	add.s32 	%r200, %r200, -4;
$L__BB82_45:
	and.b32  	%r38, %r10, 3;
	setp.eq.s32 	%p21, %r38, 0;
	@%p21 bra 	$L__BB82_59;
	setp.eq.s32 	%p22, %r38, 1;
	@%p22 bra 	$L__BB82_54;
	mul.wide.u32 	%rd244, %r200, 8;
	add.s64 	%rd245, %rd2, %rd244;
	ld.global.u64 	%rd116, [%rd245];
	and.b64  	%rd246, %rd116, -4294967296;
	setp.ne.s64 	%p23, %rd246, 0;
	@%p23 bra 	$L__BB82_49;
	cvt.u32.u64 	%r151, %rd116;
	div.u32 	%r152, %r201, %r151;
	mul.lo.s32 	%r153, %r152, %r151;
	sub.s32 	%r154, %r201, %r153;
	cvt.u64.u32 	%rd314, %r152;
	cvt.u64.u32 	%rd315, %r154;
	bra.uni 	$L__BB82_50;
$L__BB82_49:
	cvt.u64.u32 	%rd247, %r201;
	div.s64 	%rd314, %rd247, %rd116;
	mul.lo.s64 	%rd248, %rd314, %rd116;
	sub.s64 	%rd315, %rd247, %rd248;
$L__BB82_50:
	add.s64 	%rd250, %rd1, %rd244;
	ld.global.u64 	%rd251, [%rd250];
	mad.lo.s64 	%rd123, %rd251, %rd315, %rd321;
	add.s32 	%r39, %r200, -1;
	and.b64  	%rd124, %rd314, 4294967295;
	mul.wide.u32 	%rd252, %r39, 8;
	add.s64 	%rd253, %rd2, %rd252;
	ld.global.u64 	%rd125, [%rd253];
	and.b64  	%rd254, %rd125, -4294967296;
	setp.ne.s64 	%p24, %rd254, 0;
	@%p24 bra 	$L__BB82_52;
	cvt.u32.u64 	%r155, %rd125;
	cvt.u32.u64 	%r156, %rd124;
	div.u32 	%r157, %r156, %r155;
	mul.lo.s32 	%r158, %r157, %r155;
	sub.s32 	%r159, %r156, %r158;
	cvt.u64.u32 	%rd316, %r157;
	cvt.u64.u32 	%rd317, %r159;
	bra.uni 	$L__BB82_53;
$L__BB82_52:
	div.s64 	%rd316, %rd124, %rd125;
	mul.lo.s64 	%rd255, %rd316, %rd125;
	sub.s64 	%rd317, %rd124, %rd255;
$L__BB82_53:
	add.s64 	%rd257, %rd1, %rd252;
	ld.global.u64 	%rd258, [%rd257];
	mad.lo.s64 	%rd321, %rd258, %rd317, %rd123;
	cvt.u32.u64 	%r201, %rd316;
	add.s32 	%r200, %r200, -2;
$L__BB82_54:
	and.b32  	%r160, %r10, 1;
	setp.eq.b32 	%p25, %r160, 1;
	not.pred 	%p26, %p25;
	@%p26 bra 	$L__BB82_59;
	cvt.u64.u32 	%rd135, %r201;
	mul.wide.u32 	%rd259, %r200, 8;
	add.s64 	%rd260, %rd2, %rd259;
	ld.global.u64 	%rd136, [%rd260];
	and.b64  	%rd261, %rd136, -4294967296;
	setp.ne.s64 	%p27, %rd261, 0;
	@%p27 bra 	$L__BB82_57;
	cvt.u32.u64 	%r161, %rd136;
	cvt.u32.u64 	%r162, %rd135;
	rem.u32 	%r163, %r162, %r161;
	cvt.u64.u32 	%rd320, %r163;
	bra.uni 	$L__BB82_58;
$L__BB82_57:
	rem.s64 	%rd320, %rd135, %rd136;
$L__BB82_58:
	add.s64 	%rd263, %rd1, %rd259;
	ld.global.u64 	%rd264, [%rd263];
	mad.lo.s64 	%rd321, %rd264, %rd320, %rd321;
$L__BB82_59:
	ld.param.u64 	%rd284, [contiguous_reduce4_f16_param_2];
	cvta.to.global.u64 	%rd265, %rd284;
	shl.b64 	%rd266, %rd321, 1;
	add.s64 	%rd267, %rd265, %rd266;
	ld.global.u16 	%rs15, [%rd267];
	st.shared.u16 	[%r8], %rs15;
	bar.sync 	0;
	setp.ne.s32 	%p28, %r4, 0;
	@%p28 bra 	$L__BB82_79;
	setp.lt.u32 	%p29, %r2, 2;
	shl.b32 	%r164, %r5, 1;
	add.s32 	%r44, %r205, %r164;
	shl.b32 	%r166, %r5, 3;
	add.s32 	%r45, %r3, %r166;
	@%p29 bra 	$L__BB82_78;
	add.s32 	%r46, %r2, -1;
	add.s32 	%r168, %r2, -2;
	and.b32  	%r47, %r46, 3;
	setp.lt.u32 	%p30, %r168, 3;
	mov.b32 	%r208, 1;
	@%p30 bra 	$L__BB82_73;
	and.b32  	%r171, %r46, -4;
	neg.s32 	%r207, %r171;
	shl.b32 	%r172, %r2, 1;
	add.s32 	%r173, %r172, 8;
	mad.lo.s32 	%r49, %r1, %r173, %r166;
	shl.b32 	%r50, %r1, 5;
	shl.b32 	%r51, %r1, 1;
	shl.b32 	%r52, %r1, 3;
	shl.b32 	%r53, %r1, 2;
	mul.lo.s32 	%r54, %r1, 6;
	add.s32 	%r175, %r172, 16;
	mad.lo.s32 	%r55, %r1, %r175, %r166;
	add.s32 	%r176, %r172, 24;
	mad.lo.s32 	%r56, %r1, %r176, %r166;
	add.s32 	%r177, %r172, 32;
	mad.lo.s32 	%r57, %r1, %r177, %r166;
	mov.b32 	%r206, 0;
	mov.u32 	%r204, %r44;
$L__BB82_63:
	ld.shared.u16 	%rs48, [%r44];
	add.s32 	%r178, %r204, %r51;
	ld.shared.u16 	%rs2, [%r178];
	// begin inline asm
	{max.f16 %rs16,%rs48,%rs2;
}
	// end inline asm
	// begin inline asm
	{ .reg .pred __$temp3;
  setp.eq.f16  __$temp3, %rs16, %rs2;
  selp.u16 %rs19, 1, 0, __$temp3;}
	// end inline asm
	setp.eq.s16 	%p31, %rs19, 0;
	@%p31 bra 	$L__BB82_65;
	st.shared.u16 	[%r44], %rs2;
	add.s32 	%r179, %r205, %r49;
	ld.shared.u64 	%rd268, [%r179];
	st.shared.u64 	[%r45], %rd268;
	ld.shared.u16 	%rs48, [%r44];
$L__BB82_65:
	add.s32 	%r180, %r204, %r53;
	ld.shared.u16 	%rs5, [%r180];
	// begin inline asm
	{max.f16 %rs22,%rs48,%rs5;
}
	// end inline asm
	// begin inline asm
	{ .reg .pred __$temp3;
  setp.eq.f16  __$temp3, %rs22, %rs5;
  selp.u16 %rs25, 1, 0, __$temp3;}
	// end inline asm
	setp.eq.s16 	%p32, %rs25, 0;
	@%p32 bra 	$L__BB82_67;
	st.shared.u16 	[%r44], %rs5;
	add.s32 	%r181, %r205, %r55;
	ld.shared.u64 	%rd269, [%r181];
	st.shared.u64 	[%r45], %rd269;
	ld.shared.u16 	%rs48, [%r44];
$L__BB82_67:
	add.s32 	%r182, %r204, %r54;
	ld.shared.u16 	%rs8, [%r182];
	// begin inline asm
	{max.f16 %rs28,%rs48,%rs8;
}
	// end inline asm
	// begin inline asm
	{ .reg .pred __$temp3;
  setp.eq.f16  __$temp3, %rs28, %rs8;
  selp.u16 %rs31, 1, 0, __$temp3;}
	// end inline asm
	setp.eq.s16 	%p33, %rs31, 0;
	@%p33 bra 	$L__BB82_69;
	st.shared.u16 	[%r44], %rs8;
	add.s32 	%r183, %r205, %r56;
	ld.shared.u64 	%rd270, [%r183];
	st.shared.u64 	[%r45], %rd270;
	ld.shared.u16 	%rs48, [%r44];
$L__BB82_69:
	add.s32 	%r204, %r204, %r52;
	ld.shared.u16 	%rs11, [%r204];
	// begin inline asm
	{max.f16 %rs34,%rs48,%rs11;
}
	// end inline asm
	// begin inline asm
	{ .reg .pred __$temp3;
  setp.eq.f16  __$temp3, %rs34, %rs11;
  selp.u16 %rs37, 1, 0, __$temp3;}
	// end inline asm
	setp.eq.s16 	%p34, %rs37, 0;
	@%p34 bra 	$L__BB82_71;
	st.shared.u16 	[%r44], %rs11;
	add.s32 	%r184, %r205, %r57;
	ld.shared.u64 	%rd271, [%r184];
	st.shared.u64 	[%r45], %rd271;
$L__BB82_71:
	add.s32 	%r207, %r207, 4;
	add.s32 	%r206, %r206, 4;
	add.s32 	%r205, %r205, %r50;
	setp.ne.s32 	%p35, %r207, 0;
	@%p35 bra 	$L__BB82_63;
	add.s32 	%r208, %r206, 1;
$L__BB82_73:
	setp.eq.s32 	%p36, %r47, 0;
	@%p36 bra 	$L__BB82_78;
	shl.b32 	%r185, %r208, 3;
	shl.b32 	%r186, %r2, 1;
	add.s32 	%r187, %r185, %r186;
	mad.lo.s32 	%r189, %r1, %r187, %r166;
	mov.u32 	%r190, sdata_f16;
	add.s32 	%r211, %r190, %r189;
	shl.b32 	%r69, %r1, 3;
	mul.lo.s32 	%r191, %r1, %r208;
	shl.b32 	%r192, %r191, 1;
	add.s32 	%r194, %r192, %r164;
	add.s32 	%r210, %r190, %r194;
	shl.b32 	%r71, %r1, 1;
	neg.s32 	%r209, %r47;
$L__BB82_75:
	.pragma "nounroll";
	ld.shared.u16 	%rs41, [%r44];
	ld.shared.u16 	%rs12, [%r210];
	// begin inline asm
	{max.f16 %rs40,%rs41,%rs12;
}
	// end inline asm
	// begin inline asm
	{ .reg .pred __$temp3;
  setp.eq.f16  __$temp3, %rs40, %rs12;
  selp.u16 %rs43, 1, 0, __$temp3;}
	// end inline asm
	setp.eq.s16 	%p37, %rs43, 0;
	@%p37 bra 	$L__BB82_77;
	st.shared.u16 	[%r44], %rs12;
	ld.shared.u64 	%rd272, [%r211];
	st.shared.u64 	[%r45], %rd272;
$L__BB82_77:
	add.s32 	%r211, %r211, %r69;
	add.s32 	%r210, %r210, %r71;
	add.s32 	%r209, %r209, 1;
	setp.ne.s32 	%p38, %r209, 0;
	@%p38 bra 	$L__BB82_75;
$L__BB82_78:
	ld.param.u64 	%rd283, [contiguous_reduce4_f16_param_1];
	ld.param.u64 	%rd282, [contiguous_reduce4_f16_param_0];
	ld.shared.u64 	%rd273, [%r45];
	cvt.u64.u32 	%rd274, %r6;
	mad.lo.s64 	%rd275, %rd146, %rd274, %rd3;
	cvta.to.global.u64 	%rd276, %rd283;
	shl.b64 	%rd277, %rd275, 3;
	add.s64 	%rd278, %rd276, %rd277;
	st.global.u64 	[%rd278], %rd273;
	cvta.to.global.u64 	%rd279, %rd282;
	shl.b64 	%rd280, %rd275, 1;
	add.s64 	%rd281, %rd279, %rd280;
	ld.shared.u16 	%rs46, [%r44];
	st.global.u16 	[%rd281], %rs46;
$L__BB82_79:
	ret;

}
	// .globl	contiguous_reduce44_f16
.visible .entry contiguous_reduce44_f16(
	.param .u64 .ptr .align 1 contiguous_reduce44_f16_param_0,
	.param .u64 .ptr .align 1 contiguous_reduce44_f16_param_1,
	.param .u64 .ptr .align 1 contiguous_reduce44_f16_param_2,
	.param .u64 .ptr .align 1 contiguous_reduce44_f16_param_3,
	.param .u64 contiguous_reduce44_f16_param_4,
	.param .u64 contiguous_reduce44_f16_param_5,
	.param .u64 contiguous_reduce44_f16_param_6
)
{
	.reg .pred 	%p<15>;
	.reg .b16 	%rs<50>;
	.reg .b32 	%r<97>;
	.reg .b64 	%rd<31>;

	ld.param.u64 	%rd2, [contiguous_reduce44_f16_param_0];
	ld.param.u64 	%rd3, [contiguous_reduce44_f16_param_1];
	ld.param.u64 	%rd4, [contiguous_reduce44_f16_param_2];
	ld.param.u64 	%rd5, [contiguous_reduce44_f16_param_3];
	ld.param.u64 	%rd6, [contiguous_reduce44_f16_param_5];
	ld.param.u64 	%rd7, [contiguous_reduce44_f16_param_6];
	mov.u32 	%r1, %ntid.x;
	mov.u32 	%r2, %ntid.y;
	mov.u32 	%r3, %tid.y;
	mov.u32 	%r4, %tid.x;
	mad.lo.s32 	%r5, %r3, %r1, %r4;
	mov.u32 	%r45, %ctaid.x;
	mad.lo.s32 	%r46, %r45, %r1, %r4;
	mov.u32 	%r6, %ctaid.y;
	mad.lo.s32 	%r47, %r6, %r2, %r3;
	mov.b16 	%rs14, -1024;
	// begin inline asm
	cvt.rn.f16.u16 %rs13, %rs14;
	// end inline asm
	shl.b32 	%r48, %r5, 1;
	mov.u32 	%r90, sdata_f16;
	add.s32 	%r8, %r90, %r48;
	st.shared.u16 	[%r8], %rs13;
	cvt.u64.u32 	%rd1, %r46;
	setp.le.u64 	%p1, %rd6, %rd1;
	cvt.u64.u32 	%rd9, %r47;
	setp.le.u64 	%p2, %rd7, %rd9;
	or.pred  	%p3, %p1, %p2;
	@%p3 bra 	$L__BB83_21;
	mul.lo.s32 	%r50, %r1, %r2;
	shl.b32 	%r51, %r50, 1;
	add.s32 	%r9, %r90, %r51;
	cvt.u32.u64 	%r53, %rd1;
	cvta.to.global.u64 	%rd10, %rd4;
	cvta.to.global.u64 	%rd11, %rd5;
	cvt.u32.u64 	%r54, %rd6;
	mad.lo.s32 	%r55, %r47, %r54, %r53;
	mul.wide.u32 	%rd12, %r55, 2;
	add.s64 	%rd13, %rd10, %rd12;
	ld.global.u16 	%rs15, [%rd13];
	st.shared.u16 	[%r8], %rs15;
	mul.wide.u32 	%rd14, %r55, 8;
	add.s64 	%rd15, %rd11, %rd14;
	ld.global.u64 	%rd16, [%rd15];
	shl.b32 	%r56, %r5, 3;
	add.s32 	%r57, %r9, %r56;
	st.shared.u64 	[%r57], %rd16;
	bar.sync 	0;
	setp.ne.s32 	%p4, %r3, 0;
	@%p4 bra 	$L__BB83_21;
	setp.lt.u32 	%p5, %r2, 2;
	shl.b32 	%r58, %r4, 1;
	add.s32 	%r10, %r90, %r58;
	shl.b32 	%r60, %r4, 3;
	add.s32 	%r11, %r9, %r60;
	@%p5 bra 	$L__BB83_20;
	add.s32 	%r12, %r2, -1;
	add.s32 	%r62, %r2, -2;
	and.b32  	%r13, %r12, 3;
	setp.lt.u32 	%p6, %r62, 3;
	mov.b32 	%r93, 1;
	@%p6 bra 	$L__BB83_15;
	and.b32  	%r65, %r12, -4;
	neg.s32 	%r92, %r65;
	shl.b32 	%r66, %r2, 1;
	add.s32 	%r67, %r66, 8;
	mad.lo.s32 	%r15, %r1, %r67, %r60;
	shl.b32 	%r16, %r1, 5;
	shl.b32 	%r17, %r1, 1;
	shl.b32 	%r18, %r1, 3;
	shl.b32 	%r19, %r1, 2;
	mul.lo.s32 	%r20, %r1, 6;
	add.s32 	%r69, %r66, 16;
	mad.lo.s32 	%r21, %r1, %r69, %r60;
	add.s32 	%r70, %r66, 24;
	mad.lo.s32 	%r22, %r1, %r70, %r60;
	add.s32 	%r71, %r66, 32;
	mad.lo.s32 	%r23, %r1, %r71, %r60;
	mov.b32 	%r91, 0;
	mov.u32 	%r89, %r10;
$L__BB83_5:
	ld.shared.u16 	%rs48, [%r10];
	add.s32 	%r72, %r89, %r17;
	ld.shared.u16 	%rs2, [%r72];
	// begin inline asm
	{max.f16 %rs16,%rs48,%rs2;
}
	// end inline asm
	// begin inline asm
	{ .reg .pred __$temp3;
  setp.eq.f16  __$temp3, %rs16, %rs2;
  selp.u16 %rs19, 1, 0, __$temp3;}
	// end inline asm
	setp.eq.s16 	%p7, %rs19, 0;
	@%p7 bra 	$L__BB83_7;
	st.shared.u16 	[%r10], %rs2;
	add.s32 	%r73, %r90, %r15;
	ld.shared.u64 	%rd17, [%r73];
	st.shared.u64 	[%r11], %rd17;
	ld.shared.u16 	%rs48, [%r10];
$L__BB83_7:
	add.s32 	%r74, %r89, %r19;
	ld.shared.u16 	%rs5, [%r74];
	// begin inline asm
	{max.f16 %rs22,%rs48,%rs5;
}
	// end inline asm
	// begin inline asm
	{ .reg .pred __$temp3;
  setp.eq.f16  __$temp3, %rs22, %rs5;
  selp.u16 %rs25, 1, 0, __$temp3;}
	// end inline asm
	setp.eq.s16 	%p8, %rs25, 0;
	@%p8 bra 	$L__BB83_9;
	st.shared.u16 	[%r10], %rs5;
	add.s32 	%r75, %r90, %r21;
	ld.shared.u64 	%rd18, [%r75];
	st.shared.u64 	[%r11], %rd18;
	ld.shared.u16 	%rs48, [%r10];
$L__BB83_9:
	add.s32 	%r76, %r89, %r20;
	ld.shared.u16 	%rs8, [%r76];
	// begin inline asm
	{max.f16 %rs28,%rs48,%rs8;
}
	// end inline asm
	// begin inline asm
	{ .reg .pred __$temp3;
  setp.eq.f16  __$temp3, %rs28, %rs8;
  selp.u16 %rs31, 1, 0, __$temp3;}
	// end inline asm
	setp.eq.s16 	%p9, %rs31, 0;
	@%p9 bra 	$L__BB83_11;
	st.shared.u16 	[%r10], %rs8;
	add.s32 	%r77, %r90, %r22;
	ld.shared.u64 	%rd19, [%r77];
	st.shared.u64 	[%r11], %rd19;
	ld.shared.u16 	%rs48, [%r10];
$L__BB83_11:
	add.s32 	%r89, %r89, %r18;
	ld.shared.u16 	%rs11, [%r89];
	// begin inline asm
	{max.f16 %rs34,%rs48,%rs11;
}
	// end inline asm
	// begin inline asm
	{ .reg .pred __$temp3;
  setp.eq.f16  __$temp3, %rs34, %rs11;
  selp.u16 %rs37, 1, 0, __$temp3;}
	// end inline asm
	setp.eq.s16 	%p10, %rs37, 0;
	@%p10 bra 	$L__BB83_13;
	st.shared.u16 	[%r10], %rs11;
	add.s32 	%r78, %r90, %r23;
	ld.shared.u64 	%rd20, [%r78];
	st.shared.u64 	[%r11], %rd20;
$L__BB83_13:
	add.s32 	%r92, %r92, 4;
	add.s32 	%r91, %r91, 4;
	add.s32 	%r90, %r90, %r16;
	setp.ne.s32 	%p11, %r92, 0;
	@%p11 bra 	$L__BB83_5;
	add.s32 	%r93, %r91, 1;
$L__BB83_15:
	setp.eq.s32 	%p12, %r13, 0;
	@%p12 bra 	$L__BB83_20;
	shl.b32 	%r79, %r93, 3;
	shl.b32 	%r80, %r2, 1;
	add.s32 	%r81, %r79, %r80;
	mad.lo.s32 	%r83, %r1, %r81, %r60;
	mov.u32 	%r84, sdata_f16;
	add.s32 	%r96, %r84, %r83;
	shl.b32 	%r35, %r1, 3;
	mul.lo.s32 	%r85, %r1, %r93;
	shl.b32 	%r86, %r85, 1;
	shl.b32 	%r87, %r4, 1;
	add.s32 	%r88, %r86, %r87;
	add.s32 	%r95, %r84, %r88;
	shl.b32 	%r37, %r1, 1;
	neg.s32 	%r94, %r13;
$L__BB83_17:
	.pragma "nounroll";
	ld.shared.u16 	%rs41, [%r10];
	ld.shared.u16 	%rs12, [%r95];
	// begin inline asm
	{max.f16 %rs40,%rs41,%rs12;
}
	// end inline asm
	// begin inline asm
	{ .reg .pred __$temp3;
  setp.eq.f16  __$temp3, %rs40, %rs12;
  selp.u16 %rs43, 1, 0, __$temp3;}
	// end inline asm
	setp.eq.s16 	%p13, %rs43, 0;
	@%p13 bra 	$L__BB83_19;
	st.shared.u16 	[%r10], %rs12;
	ld.shared.u64 	%rd21, [%r96];
	st.shared.u64 	[%r11], %rd21;
$L__BB83_19:
	add.s32 	%r96, %r96, %r35;
	add.s32 	%r95, %r95, %r37;
	add.s32 	%r94, %r94, 1;
	setp.ne.s32 	%p14, %r94, 0;
	@%p14 bra 	$L__BB83_17;
$L__BB83_20:
	ld.shared.u64 	%rd22, [%r11];
	cvt.u64.u32 	%rd23, %r6;
	mad.lo.s64 	%rd24, %rd6, %rd23, %rd1;
	cvta.to.global.u64 	%rd25, %rd3;
	shl.b64 	%rd26, %rd24, 3;
	add.s64 	%rd27, %rd25, %rd26;
	st.global.u64 	[%rd27], %rd22;
	cvta.to.global.u64 	%rd28, %rd2;
	shl.b64 	%rd29, %rd24, 1;
	add.s64 	%rd30, %rd28, %rd29;
	ld.shared.u16 	%rs46, [%r10];
	st.global.u16 	[%rd30], %rs46;
$L__BB83_21:
	ret;

}
	// .globl	contiguous_reduce_bf16
.visible .entry contiguous_reduce_bf16(
	.param .u64 .ptr .align 1 contiguous_reduce_bf16_param_0,
	.param .u64 .ptr .align 1 contiguous_reduce_bf16_param_1,
	.param .u64 .ptr .align 1 contiguous_reduce_bf16_param_2,
	.param .u64 contiguous_reduce_bf16_param_3
)
{
	.reg .pred 	%p<16>;
	.reg .b16 	%rs<73>;
	.reg .b32 	%r<22>;
	.reg .b64 	%rd<28>;

	ld.param.u64 	%rd4, [contiguous_reduce_bf16_param_0];
	ld.param.u64 	%rd5, [contiguous_reduce_bf16_param_1];
	ld.param.u64 	%rd7, [contiguous_reduce_bf16_param_2];
	ld.param.u64 	%rd6, [contiguous_reduce_bf16_param_3];
	cvta.to.global.u64 	%rd1, %rd7;
	mov.u32 	%r21, %ntid.x;
	shl.b32 	%r9, %r21, 1;
	mov.u32 	%r10, sdata_bf16;
	add.s32 	%r2, %r10, %r9;
	mov.u32 	%r3, %tid.x;
	mov.u32 	%r4, %ctaid.x;
	mul.lo.s32 	%r11, %r4, %r21;
	shl.b32 	%r12, %r11, 1;
	add.s32 	%r13, %r12, %r3;
	cvt.u64.u32 	%rd2, %r13;
	shl.b32 	%r14, %r3, 3;
	add.s32 	%r5, %r2, %r14;
	st.shared.u64 	[%r5], %rd2;
	mov.b16 	%rs16, -128;
	// begin inline asm
	cvt.rn.bf16.u16 %rs15, %rs16;
	// end inline asm
	shl.b32 	%r15, %r3, 1;
	add.s32 	%r6, %r10, %r15;
	st.shared.u16 	[%r6], %rs15;
	add.s32 	%r16, %r13, %r21;
	cvt.u64.u32 	%rd3, %r16;
	setp.le.u64 	%p1, %rd6, %rd3;
	@%p1 bra 	$L__BB84_4;
	shl.b64 	%rd10, %rd2, 1;
	add.s64 	%rd11, %rd1, %rd10;
	ld.global.u16 	%rs1, [%rd11];
	shl.b64 	%rd12, %rd3, 1;
	add.s64 	%rd13, %rd1, %rd12;
	ld.global.u16 	%rs2, [%rd13];
	// begin inline asm
	{ max.bf16 %rs18,%rs1,%rs2;
}
	// end inline asm
	// begin inline asm
	{ .reg .pred __$temp3;
  setp.eq.bf16  __$temp3, %rs18, %rs2;
  selp.u16 %rs21, 1, 0, __$temp3;}
	// end inline asm
	setp.eq.s16 	%p3, %rs21, 0;
	@%p3 bra 	$L__BB84_3;
	st.shared.u16 	[%r6], %rs2;
	st.shared.u64 	[%r5], %rd3;
	bra.uni 	$L__BB84_6;
$L__BB84_3:
	st.shared.u16 	[%r6], %rs1;
	bra.uni 	$L__BB84_6;
$L__BB84_4:
	setp.le.u64 	%p2, %rd6, %rd2;
	@%p2 bra 	$L__BB84_6;
	shl.b64 	%rd8, %rd2, 1;
	add.s64 	%rd9, %rd1, %rd8;
	ld.global.u16 	%rs17, [%rd9];
	st.shared.u16 	[%r6], %rs17;
$L__BB84_6:
	bar.sync 	0;
	setp.lt.u32 	%p4, %r21, 66;
	@%p4 bra 	$L__BB84_11;
$L__BB84_7:
	mov.u32 	%r7, %r21;
	shr.u32 	%r21, %r7, 1;
	setp.ge.u32 	%p5, %r3, %r21;
	@%p5 bra 	$L__BB84_10;
	ld.shared.u16 	%rs25, [%r6];
	and.b32  	%r17, %r7, 2046;
	add.s32 	%r18, %r6, %r17;
	ld.shared.u16 	%rs3, [%r18];
	// begin inline asm
	{ max.bf16 %rs24,%rs25,%rs3;
}
	// end inline asm
	// begin inline asm
	{ .reg .pred __$temp3;
  setp.eq.bf16  __$temp3, %rs24, %rs3;
  selp.u16 %rs27, 1, 0, __$temp3;}
	// end inline asm
	setp.eq.s16 	%p6, %rs27, 0;
	@%p6 bra 	$L__BB84_10;
	st.shared.u16 	[%r6], %rs3;
	shl.b32 	%r19, %r21, 3;
	add.s32 	%r20, %r5, %r19;
	ld.shared.u64 	%rd14, [%r20];
	st.shared.u64 	[%r5], %rd14;
$L__BB84_10:
	bar.sync 	0;
	setp.gt.u32 	%p7, %r7, 131;
	@%p7 bra 	$L__BB84_7;
$L__BB84_11:
	setp.gt.u32 	%p8, %r3, 31;
	@%p8 bra 	$L__BB84_26;
	ld.shared.u16 	%rs69, [%r6];
	ld.shared.u16 	%rs32, [%r6+64];
	// begin inline asm
	{ max.bf16 %rs30,%rs69,%rs32;
}
	// end inline asm
	// begin inline asm
	{ .reg .pred __$temp3;
  setp.eq.bf16  __$temp3, %rs30, %rs32;
  selp.u16 %rs33, 1, 0, __$temp3;}
	// end inline asm
	setp.eq.s16 	%p9, %rs33, 0;
	@%p9 bra 	$L__BB84_14;
	ld.volatile.shared.u64 	%rd15, [%r5+256];
	st.volatile.shared.u64 	[%r5], %rd15;
	ld.volatile.shared.u16 	%rs69, [%r6+64];
	st.volatile.shared.u16 	[%r6], %rs69;
$L__BB84_14:
	ld.shared.u16 	%rs38, [%r6+32];
	// begin inline asm
	{ max.bf16 %rs36,%rs69,%rs38;
}
	// end inline asm
	// begin inline asm
	{ .reg .pred __$temp3;
  setp.eq.bf16  __$temp3, %rs36, %rs38;
  selp.u16 %rs39, 1, 0, __$temp3;}
	// end inline asm
	setp.eq.s16 	%p10, %rs39, 0;
	@%p10 bra 	$L__BB84_16;
	ld.volatile.shared.u64 	%rd16, [%r5+128];
	st.volatile.shared.u64 	[%r5], %rd16;
	ld.volatile.shared.u16 	%rs69, [%r6+32];
	st.volatile.shared.u16 	[%r6], %rs69;
$L__BB84_16:
	ld.shared.u16 	%rs44, [%r6+16];
	// begin inline asm
	{ max.bf16 %rs42,%rs69,%rs44;
}
	// end inline asm
	// begin inline asm
	{ .reg .pred __$temp3;
  setp.eq.bf16  __$temp3, %rs42, %rs44;
  selp.u16 %rs45, 1, 0, __$temp3;}
	// end inline asm
	setp.eq.s16 	%p11, %rs45, 0;
	@%p11 bra 	$L__BB84_18;
	ld.volatile.shared.u64 	%rd17, [%r5+64];
	st.volatile.shared.u64 	[%r5], %rd17;
	ld.volatile.shared.u16 	%rs69, [%r6+16];
	st.volatile.shared.u16 	[%r6], %rs69;
$L__BB84_18:
	ld.shared.u16 	%rs50, [%r6+8];
	// begin inline asm
	{ max.bf16 %rs48,%rs69,%rs50;
}
	// end inline asm
	// begin inline asm
	{ .reg .pred __$temp3;
  setp.eq.bf16  __$temp3, %rs48, %rs50;
  selp.u16 %rs51, 1, 0, __$temp3;}
	// end inline asm
	setp.eq.s16 	%p12, %rs51, 0;
	@%p12 bra 	$L__BB84_20;
	ld.volatile.shared.u64 	%rd18, [%r5+32];
	st.volatile.shared.u64 	[%r5], %rd18;
	ld.volatile.shared.u16 	%rs69, [%r6+8];
	st.volatile.shared.u16 	[%r6], %rs69;
$L__BB84_20:
	ld.shared.u16 	%rs56, [%r6+4];
	// begin inline asm
	{ max.bf16 %rs54,%rs69,%rs56;
}
	// end inline asm
	// begin inline asm
	{ .reg .pred __$temp3;
  setp.eq.bf16  __$temp3, %rs54, %rs56;
  selp.u16 %rs57, 1, 0, __$temp3;}
	// end inline asm
	setp.eq.s16 	%p13, %rs57, 0;
	@%p13 bra 	$L__BB84_22;
	ld.volatile.shared.u64 	%rd19, [%r5+16];
	st.volatile.shared.u64 	[%r5], %rd19;
	ld.volatile.shared.u16 	%rs69, [%r6+4];
	st.volatile.shared.u16 	[%r6], %rs69;
$L__BB84_22:
	ld.shared.u16 	%rs62, [%r6+2];
	// begin inline asm
	{ max.bf16 %rs60,%rs69,%rs62;
}
	// end inline asm
	// begin inline asm
	{ .reg .pred __$temp3;
  setp.eq.bf16  __$temp3, %rs60, %rs62;
  selp.u16 %rs63, 1, 0, __$temp3;}
	// end inline asm
	setp.eq.s16 	%p14, %rs63, 0;
	@%p14 bra 	$L__BB84_24;
	ld.volatile.shared.u64 	%rd20, [%r5+8];
	st.volatile.shared.u64 	[%r5], %rd20;
	ld.volatile.shared.u16 	%rs66, [%r6+2];
	st.volatile.shared.u16 	[%r6], %rs66;
$L__BB84_24:
	setp.ne.s32 	%p15, %r3, 0;
	@%p15 bra 	$L__BB84_26;
	cvta.to.global.u64 	%rd21, %rd4;
	mul.wide.u32 	%rd22, %r4, 2;
	add.s64 	%rd23, %rd21, %rd22;
	ld.shared.u16 	%rs67, [sdata_bf16];
	st.global.u16 	[%rd23], %rs67;
	ld.shared.u64 	%rd24, [%r2];
	cvta.to.global.u64 	%rd25, %rd5;
	mul.wide.u32 	%rd26, %r4, 8;
	add.s64 	%rd27, %rd25, %rd26;
	st.global.u64 	[%rd27], %rd24;
$L__BB84_26:
	ret;

}
	// .globl	contiguous_reduce2_bf16
.visible .entry contiguous_reduce2_bf16(
	.param .u64 .ptr .align 1 contiguous_reduce2_bf16_param_0,
	.param .u64 .ptr .align 1 contiguous_reduce2_bf16_param_1,
	.param .u64 .ptr .align 1 contiguous_reduce2_bf16_param_2,
	.param .u64 .ptr .align 1 contiguous_reduce2_bf16_param_3,
	.param .u64 contiguous_reduce2_bf16_param_4
)
{
	.reg .pred 	%p<16>;
	.reg .b16 	%rs<73>;
	.reg .b32 	%r<22>;
	.reg .b64 	%rd<40>;

	ld.param.u64 	%rd5, [contiguous_reduce2_bf16_param_0];
	ld.param.u64 	%rd6, [contiguous_reduce2_bf16_param_1];
	ld.param.u64 	%rd8, [contiguous_reduce2_bf16_param_2];
	ld.param.u64 	%rd9, [contiguous_reduce2_bf16_param_3];
	ld.param.u64 	%rd7, [contiguous_reduce2_bf16_param_4];
	cvta.to.global.u64 	%rd1, %rd9;
	cvta.to.global.u64 	%rd2, %rd8;
	mov.u32 	%r21, %ntid.x;
	shl.b32 	%r10, %r21, 1;
	mov.u32 	%r11, sdata_bf16;
	add.s32 	%r2, %r11, %r10;
	mov.u32 	%r3, %tid.x;
	mov.u32 	%r4, %ctaid.x;
	mul.lo.s32 	%r12, %r4, %r21;
	shl.b32 	%r13, %r12, 1;
	add.s32 	%r5, %r13, %r3;
	shl.b32 	%r14, %r3, 3;
	add.s32 	%r6, %r2, %r14;
	mov.b64 	%rd10, -9223372036854775808;
	st.shared.u64 	[%r6], %rd10;
	mov.b16 	%rs16, -128;
	// begin inline asm
	cvt.rn.bf16.u16 %rs15, %rs16;
	// end inline asm
	shl.b32 	%r15, %r3, 1;
	add.s32 	%r7, %r11, %r15;
	st.shared.u16 	[%r7], %rs15;
	add.s32 	%r16, %r5, %r21;
	cvt.u64.u32 	%rd3, %r16;
	setp.le.u64 	%p1, %rd7, %rd3;
	@%p1 bra 	$L__BB85_4;
	mul.wide.u32 	%rd16, %r5, 2;
	add.s64 	%rd17, %rd2, %rd16;
	ld.global.u16 	%rs1, [%rd17];
	shl.b64 	%rd18, %rd3, 1;
	add.s64 	%rd19, %rd2, %rd18;
	ld.global.u16 	%rs2, [%rd19];
	// begin inline asm
	{ max.bf16 %rs18,%rs1,%rs2;
}
	// end inline asm
	// begin inline asm
	{ .reg .pred __$temp3;
  setp.eq.bf16  __$temp3, %rs18, %rs2;
  selp.u16 %rs21, 1, 0, __$temp3;}
	// end inline asm
	setp.eq.s16 	%p3, %rs21, 0;
	@%p3 bra 	$L__BB85_3;
	st.shared.u16 	[%r7], %rs2;
	shl.b64 	%rd20, %rd3, 3;
	add.s64 	%rd21, %rd1, %rd20;
	ld.global.u64 	%rd22, [%rd21];
	st.shared.u64 	[%r6], %rd22;
	bra.uni 	$L__BB85_6;
$L__BB85_3:
	st.shared.u16 	[%r7], %rs1;
	mul.wide.u32 	%rd23, %r5, 8;
	add.s64 	%rd24, %rd1, %rd23;
	ld.global.u64 	%rd25, [%rd24];
	st.shared.u64 	[%r6], %rd25;
	bra.uni 	$L__BB85_6;
$L__BB85_4:
	cvt.u64.u32 	%rd4, %r5;
	setp.le.u64 	%p2, %rd7, %rd4;
	@%p2 bra 	$L__BB85_6;
	shl.b64 	%rd11, %rd4, 1;
	add.s64 	%rd12, %rd2, %rd11;
	ld.global.u16 	%rs17, [%rd12];
	st.shared.u16 	[%r7], %rs17;
	shl.b64 	%rd13, %rd4, 3;
	add.s64 	%rd14, %rd1, %rd13;
	ld.global.u64 	%rd15, [%rd14];
	st.shared.u64 	[%r6], %rd15;
$L__BB85_6:
	bar.sync 	0;
	setp.lt.u32 	%p4, %r21, 66;
	@%p4 bra 	$L__BB85_11;
$L__BB85_7:
	mov.u32 	%r8, %r21;
	shr.u32 	%r21, %r8, 1;
	setp.ge.u32 	%p5, %r3, %r21;
	@%p5 bra 	$L__BB85_10;
	ld.shared.u16 	%rs25, [%r7];
	and.b32  	%r17, %r8, 2046;
	add.s32 	%r18, %r7, %r17;
	ld.shared.u16 	%rs3, [%r18];
	// begin inline asm
	{ max.bf16 %rs24,%rs25,%rs3;
}
	// end inline asm
	// begin inline asm
	{ .reg .pred __$temp3;
  setp.eq.bf16  __$temp3, %rs24, %rs3;
  selp.u16 %rs27, 1, 0, __$temp3;}
	// end inline asm
	setp.eq.s16 	%p6, %rs27, 0;
	@%p6 bra 	$L__BB85_10;
	st.shared.u16 	[%r7], %rs3;
	shl.b32 	%r19, %r21, 3;
	add.s32 	%r20, %r6, %r19;
	ld.shared.u64 	%rd26, [%r20];
	st.shared.u64 	[%r6], %rd26;
$L__BB85_10:
	bar.sync 	0;
	setp.gt.u32 	%p7, %r8, 131;
	@%p7 bra 	$L__BB85_7;
$L__BB85_11:
	setp.gt.u32 	%p8, %r3, 31;
	@%p8 bra 	$L__BB85_26;
	ld.shared.u16 	%rs69, [%r7];
	ld.shared.u16 	%rs32, [%r7+64];
	// begin inline asm
	{ max.bf16 %rs30,%rs69,%rs32;
}
	// end inline asm
	// begin inline asm
	{ .reg .pred __$temp3;
  setp.eq.bf16  __$temp3, %rs30, %rs32;
  selp.u16 %rs33, 1, 0, __$temp3;}
	// end inline asm
	setp.eq.s16 	%p9, %rs33, 0;
	@%p9 bra 	$L__BB85_14;
	ld.volatile.shared.u64 	%rd27, [%r6+256];
	st.volatile.shared.u64 	[%r6], %rd27;
	ld.volatile.shared.u16 	%rs69, [%r7+64];
	st.volatile.shared.u16 	[%r7], %rs69;
$L__BB85_14:
	ld.shared.u16 	%rs38, [%r7+32];
	// begin inline asm
	{ max.bf16 %rs36,%rs69,%rs38;
}
	// end inline asm
	// begin inline asm
	{ .reg .pred __$temp3;
  setp.eq.bf16  __$temp3, %rs36, %rs38;
  selp.u16 %rs39, 1, 0, __$temp3;}
	// end inline asm
	setp.eq.s16 	%p10, %rs39, 0;
	@%p10 bra 	$L__BB85_16;
	ld.volatile.shared.u64 	%rd28, [%r6+128];
	st.volatile.shared.u64 	[%r6], %rd28;
	ld.volatile.shared.u16 	%rs69, [%r7+32];
	st.volatile.shared.u16 	[%r7], %rs69;
$L__BB85_16:
	ld.shared.u16 	%rs44, [%r7+16];
	// begin inline asm
	{ max.bf16 %rs42,%rs69,%rs44;
}
	// end inline asm
	// begin inline asm
	{ .reg .pred __$temp3;
  setp.eq.bf16  __$temp3, %rs42, %rs44;
  selp.u16 %rs45, 1, 0, __$temp3;}
	// end inline asm
	setp.eq.s16 	%p11, %rs45, 0;
	@%p11 bra 	$L__BB85_18;
	ld.volatile.shared.u64 	%rd29, [%r6+64];
	st.volatile.shared.u64 	[%r6], %rd29;
	ld.volatile.shared.u16 	%rs69, [%r7+16];
	st.volatile.shared.u16 	[%r7], %rs69;
$L__BB85_18:
	ld.shared.u16 	%rs50, [%r7+8];
	// begin inline asm
	{ max.bf16 %rs48,%rs69,%rs50;
}
	// end inline asm
	// begin inline asm
	{ .reg .pred __$temp3;
  setp.eq.bf16  __$temp3, %rs48, %rs50;
  selp.u16 %rs51, 1, 0, __$temp3;}
	// end inline asm
	setp.eq.s16 	%p12, %rs51, 0;
	@%p12 bra 	$L__BB85_20;
	ld.volatile.shared.u64 	%rd30, [%r6+32];
	st.volatile.shared.u64 	[%r6], %rd30;
	ld.volatile.shared.u16 	%rs69, [%r7+8];
	st.volatile.shared.u16 	[%r7], %rs69;
$L__BB85_20:
	ld.shared.u16 	%rs56, [%r7+4];
	// begin inline asm
	{ max.bf16 %rs54,%rs69,%rs56;
}
	// end inline asm
	// begin inline asm
	{ .reg .pred __$temp3;
  setp.eq.bf16  __$temp3, %rs54, %rs56;
  selp.u16 %rs57, 1, 0, __$temp3;}
	// end inline asm
	setp.eq.s16 	%p13, %rs57, 0;
	@%p13 bra 	$L__BB85_22;
	ld.volatile.shared.u64 	%rd31, [%r6+16];
	st.volatile.shared.u64 	[%r6], %rd31;
	ld.volatile.shared.u16 	%rs69, [%r7+4];
	st.volatile.shared.u16 	[%r7], %rs69;
$L__BB85_22:
	ld.shared.u16 	%rs62, [%r7+2];
	// begin inline asm
	{ max.bf16 %rs60,%rs69,%rs62;
}
	// end inline asm
	// begin inline asm
	{ .reg .pred __$temp3;
  setp.eq.bf16  __$temp3, %rs60, %rs62;
  selp.u16 %rs63, 1, 0, __$temp3;}
	// end inline asm
	setp.eq.s16 	%p14, %rs63, 0;
	@%p14 bra 	$L__BB85_24;
	ld.volatile.shared.u64 	%rd32, [%r6+8];
	st.volatile.shared.u64 	[%r6], %rd32;
	ld.volatile.shared.u16 	%rs66, [%r7+2];
	st.volatile.shared.u16 	[%r7], %rs66;
$L__BB85_24:
	setp.ne.s32 	%p15, %r3, 0;
	@%p15 bra 	$L__BB85_26;
	cvta.to.global.u64 	%rd33, %rd5;
	mul.wide.u32 	%rd34, %r4, 2;
	add.s64 	%rd35, %rd33, %rd34;
	ld.shared.u16 	%rs67, [sdata_bf16];
	st.global.u16 	[%rd35], %rs67;
	ld.shared.u64 	%rd36, [%r2];
	cvta.to.global.u64 	%rd37, %rd6;
	mul.wide.u32 	%rd38, %r4, 8;
	add.s64 	%rd39, %rd37, %rd38;
	st.global.u64 	[%rd39], %rd36;
$L__BB85_26:
	ret;

}
	// .globl	uncontiguous_reduce_bf16
.visible .entry uncontiguous_reduce_bf16(
	.param .u64 .ptr .align 1 uncontiguous_reduce_bf16_param_0,
	.param .u64 .ptr .align 1 uncontiguous_reduce_bf16_param_1,
	.param .u64 .ptr .align 1 uncontiguous_reduce_bf16_param_2,
	.param .u64 .ptr .align 1 uncontiguous_reduce_bf16_param_3,
	.param .u64 .ptr .align 1 uncontiguous_reduce_bf16_param_4,
	.param .u64 uncontiguous_reduce_bf16_param_5,
	.param .u64 uncontiguous_reduce_bf16_param_6
)
{
	.reg .pred 	%p<60>;
	.reg .b16 	%rs<73>;
	.reg .b32 	%r<220>;
	.reg .b64 	%rd<573>;

	ld.param.u64 	%rd261, [uncontiguous_reduce_bf16_param_2];
	ld.param.u64 	%rd264, [uncontiguous_reduce_bf16_param_3];
	ld.param.u64 	%rd265, [uncontiguous_reduce_bf16_param_4];
	ld.param.u64 	%rd262, [uncontiguous_reduce_bf16_param_5];
	ld.param.u64 	%rd263, [uncontiguous_reduce_bf16_param_6];
	cvta.to.global.u64 	%rd1, %rd265;
	cvta.to.global.u64 	%rd2, %rd264;
	cvta.to.global.u64 	%rd3, %rd261;
	mov.u32 	%r219, %ntid.x;
	shl.b32 	%r51, %r219, 1;
	mov.u32 	%r52, sdata_bf16;
	add.s32 	%r2, %r52, %r51;
	mov.u32 	%r3, %tid.x;
	mov.u32 	%r4, %ctaid.x;
	mul.lo.s32 	%r53, %r4, %r219;
	shl.b32 	%r54, %r53, 1;
	add.s32 	%r55, %r54, %r3;
	mov.b16 	%rs16, -128;
	// begin inline asm
	cvt.rn.bf16.u16 %rs15, %rs16;
	// end inline asm
	shl.b32 	%r56, %r3, 1;
	add.s32 	%r5, %r52, %r56;
	st.shared.u16 	[%r5], %rs15;
	cvt.u64.u32 	%rd513, %r55;
	shl.b32 	%r57, %r3, 3;
	add.s32 	%r6, %r2, %r57;
	st.shared.u64 	[%r6], %rd513;
	add.s32 	%r58, %r55, %r219;
	cvt.u64.u32 	%rd5, %r58;
	setp.le.u64 	%p1, %rd263, %rd5;
	@%p1 bra 	$L__BB86_56;
	cvt.u32.u64 	%r7, %rd262;
	add.s32 	%r213, %r7, -1;
	setp.lt.s32 	%p27, %r213, 0;
	mov.b64 	%rd530, 0;
	mov.u64 	%rd531, %rd530;
	@%p27 bra 	$L__BB86_53;
	setp.lt.u32 	%p28, %r213, 3;
	mov.b64 	%rd531, 0;
	mov.u64 	%rd530, %rd531;
	mov.u64 	%rd526, %rd5;
	@%p28 bra 	$L__BB86_30;
	add.s32 	%r211, %r7, -2;
	and.b32  	%r134, %r7, -4;
	neg.s32 	%r210, %r134;
	mov.b64 	%rd531, 0;
	mov.u64 	%rd526, %rd5;
$L__BB86_4:
	.pragma "nounroll";
	add.s32 	%r13, %r211, 1;
	mul.wide.u32 	%rd397, %r13, 8;
	add.s64 	%rd398, %rd2, %rd397;
	ld.global.u64 	%rd10, [%rd398];
	or.b64  	%rd399, %rd513, %rd10;
	and.b64  	%rd400, %rd399, -4294967296;
	setp.ne.s64 	%p29, %rd400, 0;
	@%p29 bra 	$L__BB86_6;
	cvt.u32.u64 	%r135, %rd10;
	cvt.u32.u64 	%r136, %rd513;
	div.u32 	%r137, %r136, %r135;
	mul.lo.s32 	%r138, %r137, %r135;
	sub.s32 	%r139, %r136, %r138;
	cvt.u64.u32 	%rd492, %r137;
	cvt.u64.u32 	%rd493, %r139;
	bra.uni 	$L__BB86_7;
$L__BB86_6:
	div.s64 	%rd492, %rd513, %rd10;
	mul.lo.s64 	%rd401, %rd492, %rd10;
	sub.s64 	%rd493, %rd513, %rd401;
$L__BB86_7:
	mul.wide.u32 	%rd402, %r13, 8;
	add.s64 	%rd403, %rd1, %rd402;
	ld.global.u64 	%rd17, [%rd403];
	mad.lo.s64 	%rd18, %rd17, %rd493, %rd530;
	or.b64  	%rd404, %rd526, %rd10;
	and.b64  	%rd405, %rd404, -4294967296;
	setp.ne.s64 	%p30, %rd405, 0;
	@%p30 bra 	$L__BB86_9;
	cvt.u32.u64 	%r140, %rd10;
	cvt.u32.u64 	%r141, %rd526;
	div.u32 	%r142, %r141, %r140;
	mul.lo.s32 	%r143, %r142, %r140;
	sub.s32 	%r144, %r141, %r143;
	cvt.u64.u32 	%rd494, %r142;
	cvt.u64.u32 	%rd495, %r144;
	bra.uni 	$L__BB86_10;
$L__BB86_9:
	div.s64 	%rd494, %rd526, %rd10;
	mul.lo.s64 	%rd406, %rd494, %rd10;
	sub.s64 	%rd495, %rd526, %rd406;
$L__BB86_10:
	mad.lo.s64 	%rd25, %rd495, %rd17, %rd531;
	mul.wide.u32 	%rd407, %r211, 8;
	add.s64 	%rd408, %rd2, %rd407;
	ld.global.u64 	%rd26, [%rd408];
	or.b64  	%rd409, %rd492, %rd26;
	and.b64  	%rd410, %rd409, -4294967296;
	setp.ne.s64 	%p31, %rd410, 0;
	@%p31 bra 	$L__BB86_12;
	cvt.u32.u64 	%r145, %rd26;
	cvt.u32.u64 	%r146, %rd492;
	div.u32 	%r147, %r146, %r145;
	mul.lo.s32 	%r148, %r147, %r145;
	sub.s32 	%r149, %r146, %r148;
	cvt.u64.u32 	%rd496, %r147;
	cvt.u64.u32 	%rd497, %r149;
	bra.uni 	$L__BB86_13;
$L__BB86_12:
	div.s64 	%rd496, %rd492, %rd26;
	mul.lo.s64 	%rd411, %rd496, %rd26;
	sub.s64 	%rd497, %rd492, %rd411;
$L__BB86_13:
	mul.wide.u32 	%rd412, %r211, 8;
	add.s64 	%rd413, %rd1, %rd412;
	ld.global.u64 	%rd33, [%rd413];
	mad.lo.s64 	%rd34, %rd33, %rd497, %rd18;
	or.b64  	%rd414, %rd494, %rd26;
	and.b64  	%rd415, %rd414, -4294967296;
	setp.ne.s64 	%p32, %rd415, 0;
	@%p32 bra 	$L__BB86_15;
	cvt.u32.u64 	%r150, %rd26;
	cvt.u32.u64 	%r151, %rd494;
	div.u32 	%r152, %r151, %r150;
	mul.lo.s32 	%r153, %r152, %r150;
	sub.s32 	%r154, %r151, %r153;
	cvt.u64.u32 	%rd498, %r152;
	cvt.u64.u32 	%rd499, %r154;
	bra.uni 	$L__BB86_16;
$L__BB86_15:
	div.s64 	%rd498, %rd494, %rd26;
	mul.lo.s64 	%rd416, %rd498, %rd26;
	sub.s64 	%rd499, %rd494, %rd416;
$L__BB86_16:
	mad.lo.s64 	%rd41, %rd499, %rd33, %rd25;
	add.s32 	%r14, %r211, -1;
	mul.wide.u32 	%rd417, %r14, 8;
	add.s64 	%rd418, %rd2, %rd417;
	ld.global.u64 	%rd42, [%rd418];
	or.b64  	%rd419, %rd496, %rd42;
	and.b64  	%rd420, %rd419, -4294967296;
	setp.ne.s64 	%p33, %rd420, 0;
	@%p33 bra 	$L__BB86_18;
	cvt.u32.u64 	%r155, %rd42;
	cvt.u32.u64 	%r156, %rd496;
	div.u32 	%r157, %r156, %r155;
	mul.lo.s32 	%r158, %r157, %r155;
	sub.s32 	%r159, %r156, %r158;
	cvt.u64.u32 	%rd500, %r157;
	cvt.u64.u32 	%rd501, %r159;
	bra.uni 	$L__BB86_19;
$L__BB86_18:
	div.s64 	%rd500, %rd496, %rd42;
	mul.lo.s64 	%rd421, %rd500, %rd42;
	sub.s64 	%rd501, %rd496, %rd421;
$L__BB86_19:
	mul.wide.u32 	%rd422, %r14, 8;
	add.s64 	%rd423, %rd1, %rd422;
	ld.global.u64 	%rd49, [%rd423];
	mad.lo.s64 	%rd50, %rd49, %rd501, %rd34;
	or.b64  	%rd424, %rd498, %rd42;
	and.b64  	%rd425, %rd424, -4294967296;
	setp.ne.s64 	%p34, %rd425, 0;
	@%p34 bra 	$L__BB86_21;
	cvt.u32.u64 	%r160, %rd42;
	cvt.u32.u64 	%r161, %rd498;
	div.u32 	%r162, %r161, %r160;
	mul.lo.s32 	%r163, %r162, %r160;
	sub.s32 	%r164, %r161, %r163;
	cvt.u64.u32 	%rd502, %r162;
	cvt.u64.u32 	%rd503, %r164;
	bra.uni 	$L__BB86_22;
$L__BB86_21:
	div.s64 	%rd502, %rd498, %rd42;
	mul.lo.s64 	%rd426, %rd502, %rd42;
	sub.s64 	%rd503, %rd498, %rd426;
$L__BB86_22:
	mad.lo.s64 	%rd57, %rd503, %rd49, %rd41;
	add.s32 	%r165, %r211, -2;
	mul.wide.u32 	%rd427, %r165, 8;
	add.s64 	%rd428, %rd2, %rd427;
	ld.global.u64 	%rd58, [%rd428];
	or.b64  	%rd429, %rd500, %rd58;
	and.b64  	%rd430, %rd429, -4294967296;
	setp.ne.s64 	%p35, %rd430, 0;
	@%p35 bra 	$L__BB86_24;
	cvt.u32.u64 	%r166, %rd58;
	cvt.u32.u64 	%r167, %rd500;
	div.u32 	%r168, %r167, %r166;
	mul.lo.s32 	%r169, %r168, %r166;
	sub.s32 	%r170, %r167, %r169;
	cvt.u64.u32 	%rd513, %r168;
	cvt.u64.u32 	%rd505, %r170;
	bra.uni 	$L__BB86_25;
$L__BB86_24:
	div.s64 	%rd513, %rd500, %rd58;
	mul.lo.s64 	%rd431, %rd513, %rd58;
	sub.s64 	%rd505, %rd500, %rd431;
$L__BB86_25:
	mul.wide.u32 	%rd432, %r165, 8;
	add.s64 	%rd433, %rd1, %rd432;
	ld.global.u64 	%rd65, [%rd433];
	mad.lo.s64 	%rd530, %rd65, %rd505, %rd50;
	or.b64  	%rd434, %rd502, %rd58;
	and.b64  	%rd435, %rd434, -4294967296;
	setp.ne.s64 	%p36, %rd435, 0;
	@%p36 bra 	$L__BB86_27;
	cvt.u32.u64 	%r172, %rd58;
	cvt.u32.u64 	%r173, %rd502;
	div.u32 	%r174, %r173, %r172;
	mul.lo.s32 	%r175, %r174, %r172;
	sub.s32 	%r176, %r173, %r175;
	cvt.u64.u32 	%rd526, %r174;
	cvt.u64.u32 	%rd507, %r176;
	bra.uni 	$L__BB86_28;
$L__BB86_27:
	div.s64 	%rd526, %rd502, %rd58;
	mul.lo.s64 	%rd436, %rd526, %rd58;
	sub.s64 	%rd507, %rd502, %rd436;
$L__BB86_28:
	mad.lo.s64 	%rd531, %rd507, %rd65, %rd57;
	add.s32 	%r211, %r211, -4;
	add.s32 	%r210, %r210, 4;
	setp.ne.s32 	%p37, %r210, 0;
	@%p37 bra 	$L__BB86_4;
	add.s32 	%r213, %r211, 1;
$L__BB86_30:
	and.b32  	%r177, %r7, 3;
	setp.eq.s32 	%p38, %r177, 0;
	@%p38 bra 	$L__BB86_53;
	setp.eq.s32 	%p39, %r177, 1;
	@%p39 bra 	$L__BB86_45;
	mul.wide.u32 	%rd438, %r213, 8;
	add.s64 	%rd439, %rd2, %rd438;
	ld.global.u64 	%rd80, [%rd439];
	or.b64  	%rd440, %rd513, %rd80;
	and.b64  	%rd441, %rd440, -4294967296;
	setp.ne.s64 	%p40, %rd441, 0;
	@%p40 bra 	$L__BB86_34;
	cvt.u32.u64 	%r179, %rd80;
	cvt.u32.u64 	%r180, %rd513;
	div.u32 	%r181, %r180, %r179;
	mul.lo.s32 	%r182, %r181, %r179;
	sub.s32 	%r183, %r180, %r182;
	cvt.u64.u32 	%rd514, %r181;
	cvt.u64.u32 	%rd515, %r183;
	bra.uni 	$L__BB86_35;
$L__BB86_34:
	div.s64 	%rd514, %rd513, %rd80;
	mul.lo.s64 	%rd442, %rd514, %rd80;
	sub.s64 	%rd515, %rd513, %rd442;
$L__BB86_35:
	add.s64 	%rd444, %rd1, %rd438;
	ld.global.u64 	%rd87, [%rd444];
	mad.lo.s64 	%rd88, %rd87, %rd515, %rd530;
	or.b64  	%rd445, %rd526, %rd80;
	and.b64  	%rd446, %rd445, -4294967296;
	setp.ne.s64 	%p41, %rd446, 0;
	@%p41 bra 	$L__BB86_37;
	cvt.u32.u64 	%r184, %rd80;
	cvt.u32.u64 	%r185, %rd526;
	div.u32 	%r186, %r185, %r184;
	mul.lo.s32 	%r187, %r186, %r184;
	sub.s32 	%r188, %r185, %r187;
	cvt.u64.u32 	%rd516, %r186;
	cvt.u64.u32 	%rd517, %r188;
	bra.uni 	$L__BB86_38;
$L__BB86_37:
	div.s64 	%rd516, %rd526, %rd80;
	mul.lo.s64 	%rd447, %rd516, %rd80;
	sub.s64 	%rd517, %rd526, %rd447;
$L__BB86_38:
	mad.lo.s64 	%rd95, %rd517, %rd87, %rd531;
	add.s32 	%r19, %r213, -1;
	mul.wide.u32 	%rd448, %r19, 8;
	add.s64 	%rd449, %rd2, %rd448;
	ld.global.u64 	%rd96, [%rd449];
	or.b64  	%rd450, %rd514, %rd96;
	and.b64  	%rd451, %rd450, -4294967296;
	setp.ne.s64 	%p42, %rd451, 0;
	@%p42 bra 	$L__BB86_40;
	cvt.u32.u64 	%r189, %rd96;
	cvt.u32.u64 	%r190, %rd514;
	div.u32 	%r191, %r190, %r189;
	mul.lo.s32 	%r192, %r191, %r189;
	sub.s32 	%r193, %r190, %r192;
	cvt.u64.u32 	%rd513, %r191;
	cvt.u64.u32 	%rd519, %r193;
	bra.uni 	$L__BB86_41;
$L__BB86_40:
	div.s64 	%rd513, %rd514, %rd96;
	mul.lo.s64 	%rd452, %rd513, %rd96;
	sub.s64 	%rd519, %rd514, %rd452;
$L__BB86_41:
	add.s64 	%rd454, %rd1, %rd448;
	ld.global.u64 	%rd103, [%rd454];
	mad.lo.s64 	%rd530, %rd103, %rd519, %rd88;
	or.b64  	%rd455, %rd516, %rd96;
	and.b64  	%rd456, %rd455, -4294967296;
	setp.ne.s64 	%p43, %rd456, 0;
	@%p43 bra 	$L__BB86_43;
	cvt.u32.u64 	%r194, %rd96;
	cvt.u32.u64 	%r195, %rd516;
	div.u32 	%r196, %r195, %r194;
	mul.lo.s32 	%r197, %r196, %r194;
	sub.s32 	%r198, %r195, %r197;
	cvt.u64.u32 	%rd526, %r196;
	cvt.u64.u32 	%rd521, %r198;
	bra.uni 	$L__BB86_44;
$L__BB86_43:
	div.s64 	%rd526, %rd516, %rd96;
	mul.lo.s64 	%rd457, %rd526, %rd96;
	sub.s64 	%rd521, %rd516, %rd457;
$L__BB86_44:
	mad.lo.s64 	%rd531, %rd521, %rd103, %rd95;
	add.s32 	%r213, %r213, -2;
$L__BB86_45:
	and.b32  	%r199, %r7, 1;
	setp.eq.b32 	%p44, %r199, 1;
	not.pred 	%p45, %p44;
	@%p45 bra 	$L__BB86_53;
	mul.wide.u32 	%rd458, %r213, 8;
	add.s64 	%rd459, %rd2, %rd458;
	ld.global.u64 	%rd118, [%rd459];
	or.b64  	%rd460, %rd513, %rd118;
	and.b64  	%rd461, %rd460, -4294967296;
	setp.ne.s64 	%p46, %rd461, 0;
	@%p46 bra 	$L__BB86_48;
	cvt.u32.u64 	%r200, %rd118;
	cvt.u32.u64 	%r201, %rd513;
	rem.u32 	%r202, %r201, %r200;
	cvt.u64.u32 	%rd528, %r202;
	bra.uni 	$L__BB86_49;
$L__BB86_48:
	rem.s64 	%rd528, %rd513, %rd118;
$L__BB86_49:
	add.s64 	%rd463, %rd1, %rd458;
	ld.global.u64 	%rd122, [%rd463];
	mad.lo.s64 	%rd530, %rd122, %rd528, %rd530;
	or.b64  	%rd464, %rd526, %rd118;
	and.b64  	%rd465, %rd464, -4294967296;
	setp.ne.s64 	%p47, %rd465, 0;
	@%p47 bra 	$L__BB86_51;
	cvt.u32.u64 	%r203, %rd118;
	cvt.u32.u64 	%r204, %rd526;
	rem.u32 	%r205, %r204, %r203;
	cvt.u64.u32 	%rd529, %r205;
	bra.uni 	$L__BB86_52;
$L__BB86_51:
	rem.s64 	%rd529, %rd526, %rd118;
$L__BB86_52:
	mad.lo.s64 	%rd531, %rd529, %rd122, %rd531;
$L__BB86_53:
	ld.param.u64 	%rd487, [uncontiguous_reduce_bf16_param_2];
	cvta.to.global.u64 	%rd466, %rd487;
	shl.b64 	%rd467, %rd530, 1;
	add.s64 	%rd468, %rd466, %rd467;
	ld.global.u16 	%rs1, [%rd468];
	shl.b64 	%rd469, %rd531, 1;
	add.s64 	%rd470, %rd466, %rd469;
	ld.global.u16 	%rs2, [%rd470];
	// begin inline asm
	{ max.bf16 %rs18,%rs1,%rs2;
}
	// end inline asm
	// begin inline asm
	{ .reg .pred __$temp3;
  setp.eq.bf16  __$temp3, %rs18, %rs2;
  selp.u16 %rs21, 1, 0, __$temp3;}
	// end inline asm
	setp.eq.s16 	%p48, %rs21, 0;
	@%p48 bra 	$L__BB86_55;
	st.shared.u16 	[%r5], %rs2;
	st.shared.u64 	[%r6], %rd5;
	bra.uni 	$L__BB86_116;
$L__BB86_55:
	st.shared.u16 	[%r5], %rs1;
	bra.uni 	$L__BB86_116;
$L__BB86_56:
	setp.le.u64 	%p2, %rd263, %rd513;
	@%p2 bra 	$L__BB86_116;
	cvt.u32.u64 	%r22, %rd262;
	add.s32 	%r217, %r22, -1;
	setp.lt.s32 	%p3, %r217, 0;
	mov.b64 	%rd572, 0;
	@%p3 bra 	$L__BB86_115;
	and.b32  	%r24, %r22, 7;
	setp.lt.u32 	%p4, %r217, 7;
	mov.b64 	%rd572, 0;
	@%p4 bra 	$L__BB86_86;
	add.s32 	%r215, %r22, -4;
	and.b32  	%r59, %r22, -8;
	neg.s32 	%r214, %r59;
	mov.b64 	%rd572, 0;
$L__BB86_60:
	.pragma "nounroll";
	add.s32 	%r29, %r215, 3;
	mul.wide.u32 	%rd270, %r29, 8;
	add.s64 	%rd271, %rd2, %rd270;
	ld.global.u64 	%rd132, [%rd271];
	or.b64  	%rd272, %rd513, %rd132;
	and.b64  	%rd273, %rd272, -4294967296;
	setp.ne.s64 	%p5, %rd273, 0;
	@%p5 bra 	$L__BB86_62;
	cvt.u32.u64 	%r60, %rd132;
	cvt.u32.u64 	%r61, %rd513;
	div.u32 	%r62, %r61, %r60;
	mul.lo.s32 	%r63, %r62, %r60;
	sub.s32 	%r64, %r61, %r63;
	cvt.u64.u32 	%rd534, %r62;
	cvt.u64.u32 	%rd535, %r64;
	bra.uni 	$L__BB86_63;
$L__BB86_62:
	div.s64 	%rd534, %rd513, %rd132;
	mul.lo.s64 	%rd274, %rd534, %rd132;
	sub.s64 	%rd535, %rd513, %rd274;
$L__BB86_63:
	add.s64 	%rd276, %rd1, %rd270;
	ld.global.u64 	%rd277, [%rd276];
	mad.lo.s64 	%rd139, %rd277, %rd535, %rd572;
	add.s32 	%r30, %r215, 2;
	mul.wide.u32 	%rd278, %r30, 8;
	add.s64 	%rd279, %rd2, %rd278;
	ld.global.u64 	%rd140, [%rd279];
	or.b64  	%rd280, %rd534, %rd140;
	and.b64  	%rd281, %rd280, -4294967296;
	setp.ne.s64 	%p6, %rd281, 0;
	@%p6 bra 	$L__BB86_65;
	cvt.u32.u64 	%r65, %rd140;
	cvt.u32.u64 	%r66, %rd534;
	div.u32 	%r67, %r66, %r65;
	mul.lo.s32 	%r68, %r67, %r65;
	sub.s32 	%r69, %r66, %r68;
	cvt.u64.u32 	%rd536, %r67;
	cvt.u64.u32 	%rd537, %r69;
	bra.uni 	$L__BB86_66;
$L__BB86_65:
	div.s64 	%rd536, %rd534, %rd140;
	mul.lo.s64 	%rd282, %rd536, %rd140;
	sub.s64 	%rd537, %rd534, %rd282;
$L__BB86_66:
	add.s64 	%rd284, %rd1, %rd278;
	ld.global.u64 	%rd285, [%rd284];
	mad.lo.s64 	%rd147, %rd285, %rd537, %rd139;
	add.s32 	%r31, %r215, 1;
	mul.wide.u32 	%rd286, %r31, 8;
	add.s64 	%rd287, %rd2, %rd286;
	ld.global.u64 	%rd148, [%rd287];
	or.b64  	%rd288, %rd536, %rd148;
	and.b64  	%rd289, %rd288, -4294967296;
	setp.ne.s64 	%p7, %rd289, 0;
	@%p7 bra 	$L__BB86_68;
	cvt.u32.u64 	%r70, %rd148;
	cvt.u32.u64 	%r71, %rd536;
	div.u32 	%r72, %r71, %r70;
	mul.lo.s32 	%r73, %r72, %r70;
	sub.s32 	%r74, %r71, %r73;
	cvt.u64.u32 	%rd538, %r72;
	cvt.u64.u32 	%rd539, %r74;
	bra.uni 	$L__BB86_69;
$L__BB86_68:
	div.s64 	%rd538, %rd536, %rd148;
	mul.lo.s64 	%rd290, %rd538, %rd148;
	sub.s64 	%rd539, %rd536, %rd290;
$L__BB86_69:
	add.s64 	%rd292, %rd1, %rd286;
	ld.global.u64 	%rd293, [%rd292];
	mad.lo.s64 	%rd155, %rd293, %rd539, %rd147;
	add.s32 	%r32, %r215, -4;
	mul.wide.u32 	%rd294, %r215, 8;
	add.s64 	%rd295, %rd2, %rd294;
	ld.global.u64 	%rd156, [%rd295];
	or.b64  	%rd296, %rd538, %rd156;
	and.b64  	%rd297, %rd296, -4294967296;
	setp.ne.s64 	%p8, %rd297, 0;
	@%p8 bra 	$L__BB86_71;
	cvt.u32.u64 	%r75, %rd156;
	cvt.u32.u64 	%r76, %rd538;
	div.u32 	%r77, %r76, %r75;
	mul.lo.s32 	%r78, %r77, %r75;
	sub.s32 	%r79, %r76, %r78;
	cvt.u64.u32 	%rd540, %r77;
	cvt.u64.u32 	%rd541, %r79;
	bra.uni 	$L__BB86_72;
$L__BB86_71:
	div.s64 	%rd540, %rd538, %rd156;
	mul.lo.s64 	%rd298, %rd540, %rd156;
	sub.s64 	%rd541, %rd538, %rd298;
$L__BB86_72:
	add.s64 	%rd300, %rd1, %rd294;
	ld.global.u64 	%rd301, [%rd300];
	mad.lo.s64 	%rd163, %rd301, %rd541, %rd155;
	add.s32 	%r33, %r215, -1;
	mul.wide.u32 	%rd302, %r33, 8;
	add.s64 	%rd303, %rd2, %rd302;
	ld.global.u64 	%rd164, [%rd303];
	or.b64  	%rd304, %rd540, %rd164;
	and.b64  	%rd305, %rd304, -4294967296;
	setp.ne.s64 	%p9, %rd305, 0;
	@%p9 bra 	$L__BB86_74;
	cvt.u32.u64 	%r80, %rd164;
	cvt.u32.u64 	%r81, %rd540;
	div.u32 	%r82, %r81, %r80;
	mul.lo.s32 	%r83, %r82, %r80;
	sub.s32 	%r84, %r81, %r83;
	cvt.u64.u32 	%rd542, %r82;
	cvt.u64.u32 	%rd543, %r84;
	bra.uni 	$L__BB86_75;
$L__BB86_74:
	div.s64 	%rd542, %rd540, %rd164;
	mul.lo.s64 	%rd306, %rd542, %rd164;
	sub.s64 	%rd543, %rd540, %rd306;
$L__BB86_75:
	add.s64 	%rd308, %rd1, %rd302;
	ld.global.u64 	%rd309, [%rd308];
	mad.lo.s64 	%rd171, %rd309, %rd543, %rd163;
	add.s32 	%r34, %r215, -2;
	mul.wide.u32 	%rd310, %r34, 8;
	add.s64 	%rd311, %rd2, %rd310;
	ld.global.u64 	%rd172, [%rd311];
	or.b64  	%rd312, %rd542, %rd172;
	and.b64  	%rd313, %rd312, -4294967296;
	setp.ne.s64 	%p10, %rd313, 0;
	@%p10 bra 	$L__BB86_77;
	cvt.u32.u64 	%r85, %rd172;
	cvt.u32.u64 	%r86, %rd542;
	div.u32 	%r87, %r86, %r85;
	mul.lo.s32 	%r88, %r87, %r85;
	sub.s32 	%r89, %r86, %r88;
	cvt.u64.u32 	%rd544, %r87;
	cvt.u64.u32 	%rd545, %r89;
	bra.uni 	$L__BB86_78;
$L__BB86_77:
	div.s64 	%rd544, %rd542, %rd172;
	mul.lo.s64 	%rd314, %rd544, %rd172;
	sub.s64 	%rd545, %rd542, %rd314;
$L__BB86_78:
	add.s64 	%rd316, %rd1, %rd310;
	ld.global.u64 	%rd317, [%rd316];
	mad.lo.s64 	%rd179, %rd317, %rd545, %rd171;
	add.s32 	%r35, %r215, -3;
	mul.wide.u32 	%rd318, %r35, 8;
	add.s64 	%rd319, %rd2, %rd318;
	ld.global.u64 	%rd180, [%rd319];
	or.b64  	%rd320, %rd544, %rd180;
	and.b64  	%rd321, %rd320, -4294967296;
	setp.ne.s64 	%p11, %rd321, 0;
	@%p11 bra 	$L__BB86_80;
	cvt.u32.u64 	%r90, %rd180;
	cvt.u32.u64 	%r91, %rd544;
	div.u32 	%r92, %r91, %r90;
	mul.lo.s32 	%r93, %r92, %r90;
	sub.s32 	%r94, %r91, %r93;
	cvt.u64.u32 	%rd546, %r92;
	cvt.u64.u32 	%rd547, %r94;
	bra.uni 	$L__BB86_81;
$L__BB86_80:
	div.s64 	%rd546, %rd544, %rd180;
	mul.lo.s64 	%rd322, %rd546, %rd180;
	sub.s64 	%rd547, %rd544, %rd322;
$L__BB86_81:
	add.s64 	%rd324, %rd1, %rd318;
	ld.global.u64 	%rd325, [%rd324];
	mad.lo.s64 	%rd187, %rd325, %rd547, %rd179;
	mul.wide.u32 	%rd326, %r32, 8;
	add.s64 	%rd327, %rd2, %rd326;
	ld.global.u64 	%rd188, [%rd327];
	or.b64  	%rd328, %rd546, %rd188;
	and.b64  	%rd329, %rd328, -4294967296;
	setp.ne.s64 	%p12, %rd329, 0;
	@%p12 bra 	$L__BB86_83;
	cvt.u32.u64 	%r95, %rd188;
	cvt.u32.u64 	%r96, %rd546;
	div.u32 	%r97, %r96, %r95;
	mul.lo.s32 	%r98, %r97, %r95;
	sub.s32 	%r99, %r96, %r98;
	cvt.u64.u32 	%rd513, %r97;
	cvt.u64.u32 	%rd549, %r99;
	bra.uni 	$L__BB86_84;
$L__BB86_83:
	div.s64 	%rd513, %rd546, %rd188;
	mul.lo.s64 	%rd330, %rd513, %rd188;
	sub.s64 	%rd549, %rd546, %rd330;
$L__BB86_84:
	add.s64 	%rd332, %rd1, %rd326;
	ld.global.u64 	%rd333, [%rd332];
	mad.lo.s64 	%rd572, %rd333, %rd549, %rd187;
	add.s32 	%r215, %r215, -8;
	add.s32 	%r214, %r214, 8;
	setp.ne.s32 	%p13, %r214, 0;
	@%p13 bra 	$L__BB86_60;
	add.s32 	%r217, %r215, 3;
$L__BB86_86:
	setp.eq.s32 	%p14, %r24, 0;
	@%p14 bra 	$L__BB86_115;
	and.b32  	%r40, %r22, 3;
	setp.lt.u32 	%p15, %r24, 4;
	@%p15 bra 	$L__BB86_101;
	mul.wide.u32 	%rd335, %r217, 8;
	add.s64 	%rd336, %rd2, %rd335;
	ld.global.u64 	%rd199, [%rd336];
	or.b64  	%rd337, %rd513, %rd199;
	and.b64  	%rd338, %rd337, -4294967296;
	setp.ne.s64 	%p16, %rd338, 0;
	@%p16 bra 	$L__BB86_90;
	cvt.u32.u64 	%r100, %rd199;
	cvt.u32.u64 	%r101, %rd513;
	div.u32 	%r102, %r101, %r100;
	mul.lo.s32 	%r103, %r102, %r100;
	sub.s32 	%r104, %r101, %r103;
	cvt.u64.u32 	%rd553, %r102;
	cvt.u64.u32 	%rd554, %r104;
	bra.uni 	$L__BB86_91;
$L__BB86_90:
	div.s64 	%rd553, %rd513, %rd199;
	mul.lo.s64 	%rd339, %rd553, %rd199;
	sub.s64 	%rd554, %rd513, %rd339;
$L__BB86_91:
	add.s64 	%rd341, %rd1, %rd335;
	ld.global.u64 	%rd342, [%rd341];
	mad.lo.s64 	%rd206, %rd342, %rd554, %rd572;
	add.s32 	%r41, %r217, -1;
	mul.wide.u32 	%rd343, %r41, 8;
	add.s64 	%rd344, %rd2, %rd343;
	ld.global.u64 	%rd207, [%rd344];
	or.b64  	%rd345, %rd553, %rd207;
	and.b64  	%rd346, %rd345, -4294967296;
	setp.ne.s64 	%p17, %rd346, 0;
	@%p17 bra 	$L__BB86_93;
	cvt.u32.u64 	%r105, %rd207;
	cvt.u32.u64 	%r106, %rd553;
	div.u32 	%r107, %r106, %r105;
	mul.lo.s32 	%r108, %r107, %r105;
	sub.s32 	%r109, %r106, %r108;
	cvt.u64.u32 	%rd555, %r107;
	cvt.u64.u32 	%rd556, %r109;
	bra.uni 	$L__BB86_94;
$L__BB86_93:
	div.s64 	%rd555, %rd553, %rd207;
	mul.lo.s64 	%rd347, %rd555, %rd207;
	sub.s64 	%rd556, %rd553, %rd347;
$L__BB86_94:
	add.s64 	%rd349, %rd1, %rd343;
	ld.global.u64 	%rd350, [%rd349];
	mad.lo.s64 	%rd214, %rd350, %rd556, %rd206;
	add.s32 	%r42, %r217, -2;
	mul.wide.u32 	%rd351, %r42, 8;
	add.s64 	%rd352, %rd2, %rd351;
	ld.global.u64 	%rd215, [%rd352];
	or.b64  	%rd353, %rd555, %rd215;
	and.b64  	%rd354, %rd353, -4294967296;
	setp.ne.s64 	%p18, %rd354, 0;
	@%p18 bra 	$L__BB86_96;
	cvt.u32.u64 	%r110, %rd215;
	cvt.u32.u64 	%r111, %rd555;
	div.u32 	%r112, %r111, %r110;
	mul.lo.s32 	%r113, %r112, %r110;
	sub.s32 	%r114, %r111, %r113;
	cvt.u64.u32 	%rd557, %r112;
	cvt.u64.u32 	%rd558, %r114;
	bra.uni 	$L__BB86_97;
$L__BB86_96:
	div.s64 	%rd557, %rd555, %rd215;
	mul.lo.s64 	%rd355, %rd557, %rd215;
	sub.s64 	%rd558, %rd555, %rd355;
$L__BB86_97:
	add.s64 	%rd357, %rd1, %rd351;
	ld.global.u64 	%rd358, [%rd357];
	mad.lo.s64 	%rd222, %rd358, %rd558, %rd214;
	add.s32 	%r43, %r217, -3;
	mul.wide.u32 	%rd359, %r43, 8;
	add.s64 	%rd360, %rd2, %rd359;
	ld.global.u64 	%rd223, [%rd360];
	or.b64  	%rd361, %rd557, %rd223;
	and.b64  	%rd362, %rd361, -4294967296;
	setp.ne.s64 	%p19, %rd362, 0;
	@%p19 bra 	$L__BB86_99;
	cvt.u32.u64 	%r115, %rd223;
	cvt.u32.u64 	%r116, %rd557;
	div.u32 	%r117, %r116, %r115;
	mul.lo.s32 	%r118, %r117, %r115;
	sub.s32 	%r119, %r116, %r118;
	cvt.u64.u32 	%rd513, %r117;
	cvt.u64.u32 	%rd560, %r119;
	bra.uni 	$L__BB86_100;
$L__BB86_99:
	div.s64 	%rd513, %rd557, %rd223;
	mul.lo.s64 	%rd363, %rd513, %rd223;
	sub.s64 	%rd560, %rd557, %rd363;
$L__BB86_100:
	add.s64 	%rd365, %rd1, %rd359;
	ld.global.u64 	%rd366, [%rd365];
	mad.lo.s64 	%rd572, %rd366, %rd560, %rd222;
	add.s32 	%r217, %r217, -4;
$L__BB86_101:
	setp.eq.s32 	%p20, %r40, 0;
	@%p20 bra 	$L__BB86_115;
	setp.eq.s32 	%p21, %r40, 1;
	@%p21 bra 	$L__BB86_110;
	mul.wide.u32 	%rd368, %r217, 8;
	add.s64 	%rd369, %rd2, %rd368;
	ld.global.u64 	%rd234, [%rd369];
	or.b64  	%rd370, %rd513, %rd234;
	and.b64  	%rd371, %rd370, -4294967296;
	setp.ne.s64 	%p22, %rd371, 0;
	@%p22 bra 	$L__BB86_105;
	cvt.u32.u64 	%r120, %rd234;
	cvt.u32.u64 	%r121, %rd513;
	div.u32 	%r122, %r121, %r120;
	mul.lo.s32 	%r123, %r122, %r120;
	sub.s32 	%r124, %r121, %r123;
	cvt.u64.u32 	%rd564, %r122;
	cvt.u64.u32 	%rd565, %r124;
	bra.uni 	$L__BB86_106;
$L__BB86_105:
	div.s64 	%rd564, %rd513, %rd234;
	mul.lo.s64 	%rd372, %rd564, %rd234;
	sub.s64 	%rd565, %rd513, %rd372;
$L__BB86_106:
	add.s64 	%rd374, %rd1, %rd368;
	ld.global.u64 	%rd375, [%rd374];
	mad.lo.s64 	%rd241, %rd375, %rd565, %rd572;
	add.s32 	%r46, %r217, -1;
	mul.wide.u32 	%rd376, %r46, 8;
	add.s64 	%rd377, %rd2, %rd376;
	ld.global.u64 	%rd242, [%rd377];
	or.b64  	%rd378, %rd564, %rd242;
	and.b64  	%rd379, %rd378, -4294967296;
	setp.ne.s64 	%p23, %rd379, 0;
	@%p23 bra 	$L__BB86_108;
	cvt.u32.u64 	%r125, %rd242;
	cvt.u32.u64 	%r126, %rd564;
	div.u32 	%r127, %r126, %r125;
	mul.lo.s32 	%r128, %r127, %r125;
	sub.s32 	%r129, %r126, %r128;
	cvt.u64.u32 	%rd513, %r127;
	cvt.u64.u32 	%rd567, %r129;
	bra.uni 	$L__BB86_109;
$L__BB86_108:
	div.s64 	%rd513, %rd564, %rd242;
	mul.lo.s64 	%rd380, %rd513, %rd242;
	sub.s64 	%rd567, %rd564, %rd380;
$L__BB86_109:
	add.s64 	%rd382, %rd1, %rd376;
	ld.global.u64 	%rd383, [%rd382];
	mad.lo.s64 	%rd572, %rd383, %rd567, %rd241;
	add.s32 	%r217, %r217, -2;
$L__BB86_110:
	and.b32  	%r130, %r22, 1;
	setp.eq.b32 	%p24, %r130, 1;
	not.pred 	%p25, %p24;
	@%p25 bra 	$L__BB86_115;
	mul.wide.u32 	%rd384, %r217, 8;
	add.s64 	%rd385, %rd2, %rd384;
	ld.global.u64 	%rd253, [%rd385];
	or.b64  	%rd386, %rd513, %rd253;
	and.b64  	%rd387, %rd386, -4294967296;
	setp.ne.s64 	%p26, %rd387, 0;
	@%p26 bra 	$L__BB86_113;
	cvt.u32.u64 	%r131, %rd253;
	cvt.u32.u64 	%r132, %rd513;
	rem.u32 	%r133, %r132, %r131;
	cvt.u64.u32 	%rd571, %r133;
	bra.uni 	$L__BB86_114;
$L__BB86_113:
	rem.s64 	%rd571, %rd513, %rd253;
$L__BB86_114:
	add.s64 	%rd389, %rd1, %rd384;
	ld.global.u64 	%rd390, [%rd389];
	mad.lo.s64 	%rd572, %rd390, %rd571, %rd572;
$L__BB86_115:
	shl.b64 	%rd391, %rd572, 1;
	add.s64 	%rd392, %rd3, %rd391;
	ld.global.u16 	%rs17, [%rd392];
	st.shared.u16 	[%r5], %rs17;
$L__BB86_116:
	bar.sync 	0;
	setp.lt.u32 	%p49, %r219, 66;
	@%p49 bra 	$L__BB86_120;
$L__BB86_117:
	shr.u32 	%r50, %r219, 1;
	ld.shared.u16 	%rs25, [%r5];
	and.b32  	%r206, %r219, 2046;
	add.s32 	%r207, %r5, %r206;
	ld.shared.u16 	%rs3, [%r207];
	// begin inline asm
	{ max.bf16 %rs24,%rs25,%rs3;
}
	// end inline asm
	// begin inline asm
	{ .reg .pred __$temp3;
  setp.eq.bf16  __$temp3, %rs24, %rs3;
  selp.u16 %rs27, 1, 0, __$temp3;}
	// end inline asm
	setp.eq.s16 	%p50, %rs27, 0;
	@%p50 bra 	$L__BB86_119;
	st.shared.u16 	[%r5], %rs3;
	shl.b32 	%r208, %r50, 3;
	add.s32 	%r209, %r6, %r208;
	ld.shared.u64 	%rd471, [%r209];
	st.shared.u64 	[%r6], %rd471;
$L__BB86_119:
	bar.sync 	0;
	setp.gt.u32 	%p51, %r219, 131;
	mov.u32 	%r219, %r50;
	@%p51 bra 	$L__BB86_117;
$L__BB86_120:
	setp.gt.u32 	%p52, %r3, 31;
	@%p52 bra 	$L__BB86_135;
	ld.shared.u16 	%rs69, [%r5];
	ld.shared.u16 	%rs32, [%r5+64];
	// begin inline asm
	{ max.bf16 %rs30,%rs69,%rs32;
}
	// end inline asm
	// begin inline asm
	{ .reg .pred __$temp3;
  setp.eq.bf16  __$temp3, %rs30, %rs32;
  selp.u16 %rs33, 1, 0, __$temp3;}
	// end inline asm
	setp.eq.s16 	%p53, %rs33, 0;
	@%p53 bra 	$L__BB86_123;
	ld.volatile.shared.u64 	%rd472, [%r6+256];
	st.volatile.shared.u64 	[%r6], %rd472;
	ld.volatile.shared.u16 	%rs69, [%r5+64];
	st.volatile.shared.u16 	[%r5], %rs69;
$L__BB86_123:
	ld.shared.u16 	%rs38, [%r5+32];
	// begin inline asm
	{ max.bf16 %rs36,%rs69,%rs38;
}
	// end inline asm
	// begin inline asm
	{ .reg .pred __$temp3;
  setp.eq.bf16  __$temp3, %rs36, %rs38;
  selp.u16 %rs39, 1, 0, __$temp3;}
	// end inline asm
	setp.eq.s16 	%p54, %rs39, 0;
	@%p54 bra 	$L__BB86_125;
	ld.volatile.shared.u64 	%rd473, [%r6+128];
	st.volatile.shared.u64 	[%r6], %rd473;
	ld.volatile.shared.u16 	%rs69, [%r5+32];
	st.volatile.shared.u16 	[%r5], %rs69;
$L__BB86_125:
	ld.shared.u16 	%rs44, [%r5+16];
	// begin inline asm
	{ max.bf16 %rs42,%rs69,%rs44;
}
	// end inline asm
	// begin inline asm
	{ .reg .pred __$temp3;
  setp.eq.bf16  __$temp3, %rs42, %rs44;
  selp.u16 %rs45, 1, 0, __$temp3;}
	// end inline asm
	setp.eq.s16 	%p55, %rs45, 0;
	@%p55 bra 	$L__BB86_127;
	ld.volatile.shared.u64 	%rd474, [%r6+64];
	st.volatile.shared.u64 	[%r6], %rd474;
	ld.volatile.shared.u16 	%rs69, [%r5+16];
	st.volatile.shared.u16 	[%r5], %rs69;
$L__BB86_127:
	ld.shared.u16 	%rs50, [%r5+8];
	// begin inline asm
	{ max.bf16 %rs48,%rs69,%rs50;
}
	// end inline asm
	// begin inline asm
	{ .reg .pred __$temp3;
  setp.eq.bf16  __$temp3, %rs48, %rs50;
  selp.u16 %rs51, 1, 0, __$temp3;}
	// end inline asm
	setp.eq.s16 	%p56, %rs51, 0;
	@%p56 bra 	$L__BB86_129;
	ld.volatile.shared.u64 	%rd475, [%r6+32];
	st.volatile.shared.u64 	[%r6], %rd475;
	ld.volatile.shared.u16 	%rs69, [%r5+8];
	st.volatile.shared.u16 	[%r5], %rs69;
$L__BB86_129:
	ld.shared.u16 	%rs56, [%r5+4];
	// begin inline asm
	{ max.bf16 %rs54,%rs69,%rs56;
}
	// end inline asm
	// begin inline asm
	{ .reg .pred __$temp3;
  setp.eq.bf16  __$temp3, %rs54, %rs56;
  selp.u16 %rs57, 1, 0, __$temp3;}
	// end inline asm
	setp.eq.s16 	%p57, %rs57, 0;
	@%p57 bra 	$L__BB86_131;
	ld.volatile.shared.u64 	%rd476, [%r6+16];
	st.volatile.shared.u64 	[%r6], %rd476;
	ld.volatile.shared.u16 	%rs69, [%r5+4];
	st.volatile.shared.u16 	[%r5], %rs69;
$L__BB86_131:
	ld.shared.u16 	%rs62, [%r5+2];
	// begin inline asm
	{ max.bf16 %rs60,%rs69,%rs62;
}
	// end inline asm
	// begin inline asm
	{ .reg .pred __$temp3;
  setp.eq.bf16  __$temp3, %rs60, %rs62;
  selp.u16 %rs63, 1, 0, __$temp3;}
	// end inline asm
	setp.eq.s16 	%p58, %rs63, 0;
	@%p58 bra 	$L__BB86_133;
	ld.volatile.shared.u64 	%rd477, [%r6+8];
	st.volatile.shared.u64 	[%r6], %rd477;
	ld.volatile.shared.u16 	%rs66, [%r5+2];
	st.volatile.shared.u16 	[%r5], %rs66;
$L__BB86_133:
	setp.ne.s32 	%p59, %r3, 0;
	@%p59 bra 	$L__BB86_135;
	ld.param.u64 	%rd486, [uncontiguous_reduce_bf16_param_1];
	ld.param.u64 	%rd485, [uncontiguous_reduce_bf16_param_0];
	cvta.to.global.u64 	%rd478, %rd485;
	mul.wide.u32 	%rd479, %r4, 2;
	add.s64 	%rd480, %rd478, %rd479;
	ld.shared.u16 	%rs67, [sdata_bf16];
	st.global.u16 	[%rd480], %rs67;
	ld.shared.u64 	%rd481, [%r2];
	cvta.to.global.u64 	%rd482, %rd486;
	mul.wide.u32 	%rd483, %r4, 8;
	add.s64 	%rd484, %rd482, %rd483;
	st.global.u64 	[%rd484], %rd481;
$L__BB86_135:
	ret;

}
	// .globl	contiguous_reduce3_bf16
.visible .entry contiguous_reduce3_bf16(
	.param .u64 .ptr .align 1 contiguous_reduce3_bf16_param_0,
	.param .u64 .ptr .align 1 contiguous_reduce3_bf16_param_1,
	.param .u64 .ptr .align 1 contiguous_reduce3_bf16_param_2,
	.param .u64 .ptr .align 1 contiguous_reduce3_bf16_param_3,
	.param .u64 .ptr .align 1 contiguous_reduce3_bf16_param_4,
	.param .u64 contiguous_reduce3_bf16_param_5,
	.param .u64 contiguous_reduce3_bf16_param_6,
	.param .u64 contiguous_reduce3_bf16_param_7
)
{
	.reg .pred 	%p<61>;
	.reg .b16 	%rs<73>;
	.reg .b32 	%r<224>;
	.reg .b64 	%rd<587>;

	ld.param.u64 	%rd267, [contiguous_reduce3_bf16_param_2];
	ld.param.u64 	%rd268, [contiguous_reduce3_bf16_param_3];
	ld.param.u64 	%rd269, [contiguous_reduce3_bf16_param_4];
	ld.param.u64 	%rd265, [contiguous_reduce3_bf16_param_6];
	cvta.to.global.u64 	%rd1, %rd269;
	cvta.to.global.u64 	%rd2, %rd268;
	cvta.to.global.u64 	%rd586, %rd267;
	mov.u32 	%r223, %ntid.x;
	shl.b32 	%r50, %r223, 1;
	mov.u32 	%r51, sdata_bf16;
	add.s32 	%r2, %r51, %r50;
	mov.u32 	%r3, %tid.x;
	mov.u32 	%r52, %ctaid.x;
	mul.lo.s32 	%r53, %r52, %r223;
	shl.b32 	%r54, %r53, 1;
	add.s32 	%r55, %r54, %r3;
	mov.b16 	%rs16, -128;
	// begin inline asm
	cvt.rn.bf16.u16 %rs15, %rs16;
	// end inline asm
	shl.b32 	%r56, %r3, 1;
	add.s32 	%r4, %r51, %r56;
	st.shared.u16 	[%r4], %rs15;
	cvt.u64.u32 	%rd4, %r55;
	shl.b32 	%r57, %r3, 3;
	add.s32 	%r5, %r2, %r57;
	st.shared.u64 	[%r5], %rd4;
	add.s32 	%r58, %r55, %r223;
	cvt.u64.u32 	%rd5, %r58;
	setp.le.u64 	%p1, %rd265, %rd5;
	@%p1 bra 	$L__BB87_56;
	ld.param.u64 	%rd500, [contiguous_reduce3_bf16_param_5];
	mov.u32 	%r135, %ctaid.y;
	cvt.u64.u32 	%rd402, %r135;
	mul.lo.s64 	%rd403, %rd265, %rd402;
	add.s64 	%rd540, %rd403, %rd4;
	add.s64 	%rd538, %rd403, %rd5;
	cvt.u32.u64 	%r6, %rd500;
	add.s32 	%r217, %r6, -1;
	setp.lt.s32 	%p27, %r217, 0;
	mov.b64 	%rd544, 0;
	mov.u64 	%rd545, %rd544;
	@%p27 bra 	$L__BB87_53;
	setp.lt.u32 	%p28, %r217, 3;
	mov.b64 	%rd545, 0;
	mov.u64 	%rd544, %rd545;
	@%p28 bra 	$L__BB87_30;
	add.s32 	%r215, %r6, -2;
	and.b32  	%r136, %r6, -4;
	neg.s32 	%r214, %r136;
	mov.b64 	%rd545, 0;
$L__BB87_4:
	.pragma "nounroll";
	add.s32 	%r12, %r215, 1;
	mul.wide.u32 	%rd407, %r12, 8;
	add.s64 	%rd408, %rd2, %rd407;
	ld.global.u64 	%rd12, [%rd408];
	or.b64  	%rd409, %rd540, %rd12;
	and.b64  	%rd410, %rd409, -4294967296;
	setp.ne.s64 	%p29, %rd410, 0;
	@%p29 bra 	$L__BB87_6;
	cvt.u32.u64 	%r137, %rd12;
	cvt.u32.u64 	%r138, %rd540;
	div.u32 	%r139, %r138, %r137;
	mul.lo.s32 	%r140, %r139, %r137;
	sub.s32 	%r141, %r138, %r140;
	cvt.u64.u32 	%rd506, %r139;
	cvt.u64.u32 	%rd507, %r141;
	bra.uni 	$L__BB87_7;
$L__BB87_6:
	div.s64 	%rd506, %rd540, %rd12;
	mul.lo.s64 	%rd411, %rd506, %rd12;
	sub.s64 	%rd507, %rd540, %rd411;
$L__BB87_7:
	mul.wide.u32 	%rd412, %r12, 8;
	add.s64 	%rd413, %rd1, %rd412;
	ld.global.u64 	%rd19, [%rd413];
	mad.lo.s64 	%rd20, %rd19, %rd507, %rd544;
	or.b64  	%rd414, %rd538, %rd12;
	and.b64  	%rd415, %rd414, -4294967296;
	setp.ne.s64 	%p30, %rd415, 0;
	@%p30 bra 	$L__BB87_9;
	cvt.u32.u64 	%r142, %rd12;
	cvt.u32.u64 	%r143, %rd538;
	div.u32 	%r144, %r143, %r142;
	mul.lo.s32 	%r145, %r144, %r142;
	sub.s32 	%r146, %r143, %r145;
	cvt.u64.u32 	%rd508, %r144;
	cvt.u64.u32 	%rd509, %r146;
	bra.uni 	$L__BB87_10;
$L__BB87_9:
	div.s64 	%rd508, %rd538, %rd12;
	mul.lo.s64 	%rd416, %rd508, %rd12;
	sub.s64 	%rd509, %rd538, %rd416;
$L__BB87_10:
	mad.lo.s64 	%rd27, %rd509, %rd19, %rd545;
	mul.wide.u32 	%rd417, %r215, 8;
	add.s64 	%rd418, %rd2, %rd417;
	ld.global.u64 	%rd28, [%rd418];
	or.b64  	%rd419, %rd506, %rd28;
	and.b64  	%rd420, %rd419, -4294967296;
	setp.ne.s64 	%p31, %rd420, 0;
	@%p31 bra 	$L__BB87_12;
	cvt.u32.u64 	%r147, %rd28;
	cvt.u32.u64 	%r148, %rd506;
	div.u32 	%r149, %r148, %r147;
	mul.lo.s32 	%r150, %r149, %r147;
	sub.s32 	%r151, %r148, %r150;
	cvt.u64.u32 	%rd510, %r149;
	cvt.u64.u32 	%rd511, %r151;
	bra.uni 	$L__BB87_13;
$L__BB87_12:
	div.s64 	%rd510, %rd506, %rd28;
	mul.lo.s64 	%rd421, %rd510, %rd28;
	sub.s64 	%rd511, %rd506, %rd421;
$L__BB87_13:
	mul.wide.u32 	%rd422, %r215, 8;
	add.s64 	%rd423, %rd1, %rd422;
	ld.global.u64 	%rd35, [%rd423];
	mad.lo.s64 	%rd36, %rd35, %rd511, %rd20;
	or.b64  	%rd424, %rd508, %rd28;
	and.b64  	%rd425, %rd424, -4294967296;
	setp.ne.s64 	%p32, %rd425, 0;
	@%p32 bra 	$L__BB87_15;
	cvt.u32.u64 	%r152, %rd28;
	cvt.u32.u64 	%r153, %rd508;
	div.u32 	%r154, %r153, %r152;
	mul.lo.s32 	%r155, %r154, %r152;
	sub.s32 	%r156, %r153, %r155;
	cvt.u64.u32 	%rd512, %r154;
	cvt.u64.u32 	%rd513, %r156;
	bra.uni 	$L__BB87_16;
$L__BB87_15:
	div.s64 	%rd512, %rd508, %rd28;
	mul.lo.s64 	%rd426, %rd512, %rd28;
	sub.s64 	%rd513, %rd508, %rd426;
$L__BB87_16:
	mad.lo.s64 	%rd43, %rd513, %rd35, %rd27;
	add.s32 	%r13, %r215, -1;
	mul.wide.u32 	%rd427, %r13, 8;
	add.s64 	%rd428, %rd2, %rd427;
	ld.global.u64 	%rd44, [%rd428];
	or.b64  	%rd429, %rd510, %rd44;
	and.b64  	%rd430, %rd429, -4294967296;
	setp.ne.s64 	%p33, %rd430, 0;
	@%p33 bra 	$L__BB87_18;
	cvt.u32.u64 	%r157, %rd44;
	cvt.u32.u64 	%r158, %rd510;
	div.u32 	%r159, %r158, %r157;
	mul.lo.s32 	%r160, %r159, %r157;
	sub.s32 	%r161, %r158, %r160;
	cvt.u64.u32 	%rd514, %r159;
	cvt.u64.u32 	%rd515, %r161;
	bra.uni 	$L__BB87_19;
$L__BB87_18:
	div.s64 	%rd514, %rd510, %rd44;
	mul.lo.s64 	%rd431, %rd514, %rd44;
	sub.s64 	%rd515, %rd510, %rd431;
$L__BB87_19:
	mul.wide.u32 	%rd432, %r13, 8;
	add.s64 	%rd433, %rd1, %rd432;
	ld.global.u64 	%rd51, [%rd433];
	mad.lo.s64 	%rd52, %rd51, %rd515, %rd36;
	or.b64  	%rd434, %rd512, %rd44;
	and.b64  	%rd435, %rd434, -4294967296;
	setp.ne.s64 	%p34, %rd435, 0;
	@%p34 bra 	$L__BB87_21;
	cvt.u32.u64 	%r162, %rd44;
	cvt.u32.u64 	%r163, %rd512;
	div.u32 	%r164, %r163, %r162;
	mul.lo.s32 	%r165, %r164, %r162;
	sub.s32 	%r166, %r163, %r165;
	cvt.u64.u32 	%rd516, %r164;
	cvt.u64.u32 	%rd517, %r166;
	bra.uni 	$L__BB87_22;
$L__BB87_21:
	div.s64 	%rd516, %rd512, %rd44;
	mul.lo.s64 	%rd436, %rd516, %rd44;
	sub.s64 	%rd517, %rd512, %rd436;
$L__BB87_22:
	mad.lo.s64 	%rd59, %rd517, %rd51, %rd43;
	add.s32 	%r167, %r215, -2;
	mul.wide.u32 	%rd437, %r167, 8;
	add.s64 	%rd438, %rd2, %rd437;
	ld.global.u64 	%rd60, [%rd438];
	or.b64  	%rd439, %rd514, %rd60;
	and.b64  	%rd440, %rd439, -4294967296;
	setp.ne.s64 	%p35, %rd440, 0;
	@%p35 bra 	$L__BB87_24;
	cvt.u32.u64 	%r168, %rd60;
	cvt.u32.u64 	%r169, %rd514;
	div.u32 	%r170, %r169, %r168;
	mul.lo.s32 	%r171, %r170, %r168;
	sub.s32 	%r172, %r169, %r171;
	cvt.u64.u32 	%rd540, %r170;
	cvt.u64.u32 	%rd519, %r172;
	bra.uni 	$L__BB87_25;
$L__BB87_24:
	div.s64 	%rd540, %rd514, %rd60;
	mul.lo.s64 	%rd441, %rd540, %rd60;
	sub.s64 	%rd519, %rd514, %rd441;
$L__BB87_25:
	add.s32 	%r173, %r215, -2;
	mul.wide.u32 	%rd442, %r173, 8;
	add.s64 	%rd443, %rd1, %rd442;
	ld.global.u64 	%rd67, [%rd443];
	mad.lo.s64 	%rd544, %rd67, %rd519, %rd52;
	or.b64  	%rd444, %rd516, %rd60;
	and.b64  	%rd445, %rd444, -4294967296;
	setp.ne.s64 	%p36, %rd445, 0;
	@%p36 bra 	$L__BB87_27;
	cvt.u32.u64 	%r174, %rd60;
	cvt.u32.u64 	%r175, %rd516;
	div.u32 	%r176, %r175, %r174;
	mul.lo.s32 	%r177, %r176, %r174;
	sub.s32 	%r178, %r175, %r177;
	cvt.u64.u32 	%rd538, %r176;
	cvt.u64.u32 	%rd521, %r178;
	bra.uni 	$L__BB87_28;
$L__BB87_27:
	div.s64 	%rd538, %rd516, %rd60;
	mul.lo.s64 	%rd446, %rd538, %rd60;
	sub.s64 	%rd521, %rd516, %rd446;
$L__BB87_28:
	mad.lo.s64 	%rd545, %rd521, %rd67, %rd59;
	add.s32 	%r215, %r215, -4;
	add.s32 	%r214, %r214, 4;
	setp.ne.s32 	%p37, %r214, 0;
	@%p37 bra 	$L__BB87_4;
	add.s32 	%r217, %r215, 1;
$L__BB87_30:
	and.b32  	%r179, %r6, 3;
	setp.eq.s32 	%p38, %r179, 0;
	@%p38 bra 	$L__BB87_53;
	setp.eq.s32 	%p39, %r179, 1;
	@%p39 bra 	$L__BB87_45;
	mul.wide.u32 	%rd448, %r217, 8;
	add.s64 	%rd449, %rd2, %rd448;
	ld.global.u64 	%rd82, [%rd449];
	or.b64  	%rd450, %rd540, %rd82;
	and.b64  	%rd451, %rd450, -4294967296;
	setp.ne.s64 	%p40, %rd451, 0;
	@%p40 bra 	$L__BB87_34;
	cvt.u32.u64 	%r181, %rd82;
	cvt.u32.u64 	%r182, %rd540;
	div.u32 	%r183, %r182, %r181;
	mul.lo.s32 	%r184, %r183, %r181;
	sub.s32 	%r185, %r182, %r184;
	cvt.u64.u32 	%rd528, %r183;
	cvt.u64.u32 	%rd529, %r185;
	bra.uni 	$L__BB87_35;
$L__BB87_34:
	div.s64 	%rd528, %rd540, %rd82;
	mul.lo.s64 	%rd452, %rd528, %rd82;
	sub.s64 	%rd529, %rd540, %rd452;
$L__BB87_35:
	mul.wide.u32 	%rd453, %r217, 8;
	add.s64 	%rd454, %rd1, %rd453;
	ld.global.u64 	%rd89, [%rd454];
	mad.lo.s64 	%rd90, %rd89, %rd529, %rd544;
	or.b64  	%rd455, %rd538, %rd82;
	and.b64  	%rd456, %rd455, -4294967296;
	setp.ne.s64 	%p41, %rd456, 0;
	@%p41 bra 	$L__BB87_37;
	cvt.u32.u64 	%r186, %rd82;
	cvt.u32.u64 	%r187, %rd538;
	div.u32 	%r188, %r187, %r186;
	mul.lo.s32 	%r189, %r188, %r186;
	sub.s32 	%r190, %r187, %r189;
	cvt.u64.u32 	%rd530, %r188;
	cvt.u64.u32 	%rd531, %r190;
	bra.uni 	$L__BB87_38;
$L__BB87_37:
	div.s64 	%rd530, %rd538, %rd82;
	mul.lo.s64 	%rd457, %rd530, %rd82;
	sub.s64 	%rd531, %rd538, %rd457;
$L__BB87_38:
	mad.lo.s64 	%rd97, %rd531, %rd89, %rd545;
	add.s32 	%r18, %r217, -1;
	mul.wide.u32 	%rd458, %r18, 8;
	add.s64 	%rd459, %rd2, %rd458;
	ld.global.u64 	%rd98, [%rd459];
	or.b64  	%rd460, %rd528, %rd98;
	and.b64  	%rd461, %rd460, -4294967296;
	setp.ne.s64 	%p42, %rd461, 0;
	@%p42 bra 	$L__BB87_40;
	cvt.u32.u64 	%r191, %rd98;
	cvt.u32.u64 	%r192, %rd528;
	div.u32 	%r193, %r192, %r191;
	mul.lo.s32 	%r194, %r193, %r191;
	sub.s32 	%r195, %r192, %r194;
	cvt.u64.u32 	%rd540, %r193;
	cvt.u64.u32 	%rd533, %r195;
	bra.uni 	$L__BB87_41;
$L__BB87_40:
	div.s64 	%rd540, %rd528, %rd98;
	mul.lo.s64 	%rd462, %rd540, %rd98;
	sub.s64 	%rd533, %rd528, %rd462;
$L__BB87_41:
	mul.wide.u32 	%rd463, %r18, 8;
	add.s64 	%rd464, %rd1, %rd463;
	ld.global.u64 	%rd105, [%rd464];
	mad.lo.s64 	%rd544, %rd105, %rd533, %rd90;
	or.b64  	%rd465, %rd530, %rd98;
	and.b64  	%rd466, %rd465, -4294967296;
	setp.ne.s64 	%p43, %rd466, 0;
	@%p43 bra 	$L__BB87_43;
	cvt.u32.u64 	%r196, %rd98;
	cvt.u32.u64 	%r197, %rd530;
	div.u32 	%r198, %r197, %r196;
	mul.lo.s32 	%r199, %r198, %r196;
	sub.s32 	%r200, %r197, %r199;
	cvt.u64.u32 	%rd538, %r198;
	cvt.u64.u32 	%rd535, %r200;
	bra.uni 	$L__BB87_44;
$L__BB87_43:
	div.s64 	%rd538, %rd530, %rd98;
	mul.lo.s64 	%rd467, %rd538, %rd98;
	sub.s64 	%rd535, %rd530, %rd467;
$L__BB87_44:
	mad.lo.s64 	%rd545, %rd535, %rd105, %rd97;
	add.s32 	%r217, %r217, -2;
$L__BB87_45:
	and.b32  	%r201, %r6, 1;
	setp.eq.b32 	%p44, %r201, 1;
	not.pred 	%p45, %p44;
	@%p45 bra 	$L__BB87_53;
	mul.wide.u32 	%rd468, %r217, 8;
	add.s64 	%rd469, %rd2, %rd468;
	ld.global.u64 	%rd120, [%rd469];
	or.b64  	%rd470, %rd540, %rd120;
	and.b64  	%rd471, %rd470, -4294967296;
	setp.ne.s64 	%p46, %rd471, 0;
	@%p46 bra 	$L__BB87_48;
	cvt.u32.u64 	%r202, %rd120;
	cvt.u32.u64 	%r203, %rd540;
	rem.u32 	%r204, %r203, %r202;
	cvt.u64.u32 	%rd542, %r204;
	bra.uni 	$L__BB87_49;
$L__BB87_48:
	rem.s64 	%rd542, %rd540, %rd120;
$L__BB87_49:
	add.s64 	%rd473, %rd1, %rd468;
	ld.global.u64 	%rd124, [%rd473];
	mad.lo.s64 	%rd544, %rd124, %rd542, %rd544;
	or.b64  	%rd474, %rd538, %rd120;
	and.b64  	%rd475, %rd474, -4294967296;
	setp.ne.s64 	%p47, %rd475, 0;
	@%p47 bra 	$L__BB87_51;
	cvt.u32.u64 	%r205, %rd120;
	cvt.u32.u64 	%r206, %rd538;
	rem.u32 	%r207, %r206, %r205;
	cvt.u64.u32 	%rd543, %r207;
	bra.uni 	$L__BB87_52;
$L__BB87_51:
	rem.s64 	%rd543, %rd538, %rd120;
$L__BB87_52:
	mad.lo.s64 	%rd545, %rd543, %rd124, %rd545;
$L__BB87_53:
	shl.b64 	%rd476, %rd544, 1;
	add.s64 	%rd477, %rd586, %rd476;
	ld.global.u16 	%rs1, [%rd477];
	shl.b64 	%rd478, %rd545, 1;
	add.s64 	%rd479, %rd586, %rd478;
	ld.global.u16 	%rs2, [%rd479];
	// begin inline asm
	{ max.bf16 %rs18,%rs1,%rs2;
}
	// end inline asm
	// begin inline asm
	{ .reg .pred __$temp3;
  setp.eq.bf16  __$temp3, %rs18, %rs2;
  selp.u16 %rs21, 1, 0, __$temp3;}
	// end inline asm
	setp.eq.s16 	%p48, %rs21, 0;
	@%p48 bra 	$L__BB87_55;
	st.shared.u16 	[%r4], %rs2;
	st.shared.u64 	[%r5], %rd5;
	bra.uni 	$L__BB87_116;
$L__BB87_55:
	st.shared.u16 	[%r4], %rs1;
	bra.uni 	$L__BB87_116;
$L__BB87_56:
	setp.le.u64 	%p2, %rd265, %rd4;
	@%p2 bra 	$L__BB87_116;
	ld.param.u64 	%rd499, [contiguous_reduce3_bf16_param_5];
	mov.u32 	%r59, %ctaid.y;
	cvt.u64.u32 	%rd270, %r59;
	mad.lo.s64 	%rd577, %rd265, %rd270, %rd4;
	cvt.u32.u64 	%r21, %rd499;
	add.s32 	%r221, %r21, -1;
	setp.lt.s32 	%p3, %r221, 0;
	@%p3 bra 	$L__BB87_115;
	setp.lt.u32 	%p4, %r221, 7;
	@%p4 bra 	$L__BB87_86;
	add.s32 	%r219, %r21, -4;
	and.b32  	%r60, %r21, -8;
	neg.s32 	%r218, %r60;
$L__BB87_60:
	.pragma "nounroll";
	add.s32 	%r27, %r219, 3;
	mul.wide.u32 	%rd272, %r27, 8;
	add.s64 	%rd273, %rd2, %rd272;
	ld.global.u64 	%rd135, [%rd273];
	or.b64  	%rd274, %rd577, %rd135;
	and.b64  	%rd275, %rd274, -4294967296;
	setp.ne.s64 	%p5, %rd275, 0;
	@%p5 bra 	$L__BB87_62;
	cvt.u32.u64 	%r61, %rd135;
	cvt.u32.u64 	%r62, %rd577;
	div.u32 	%r63, %r62, %r61;
	mul.lo.s32 	%r64, %r63, %r61;
	sub.s32 	%r65, %r62, %r64;
	cvt.u64.u32 	%rd548, %r63;
	cvt.u64.u32 	%rd549, %r65;
	bra.uni 	$L__BB87_63;
$L__BB87_62:
	div.s64 	%rd548, %rd577, %rd135;
	mul.lo.s64 	%rd276, %rd548, %rd135;
	sub.s64 	%rd549, %rd577, %rd276;
$L__BB87_63:
	add.s64 	%rd278, %rd1, %rd272;
	ld.global.u64 	%rd279, [%rd278];
	mul.lo.s64 	%rd142, %rd279, %rd549;
	add.s32 	%r28, %r219, 2;
	mul.wide.u32 	%rd280, %r28, 8;
	add.s64 	%rd281, %rd2, %rd280;
	ld.global.u64 	%rd143, [%rd281];
	or.b64  	%rd282, %rd548, %rd143;
	and.b64  	%rd283, %rd282, -4294967296;
	setp.ne.s64 	%p6, %rd283, 0;
	@%p6 bra 	$L__BB87_65;
	cvt.u32.u64 	%r66, %rd143;
	cvt.u32.u64 	%r67, %rd548;
	div.u32 	%r68, %r67, %r66;
	mul.lo.s32 	%r69, %r68, %r66;
	sub.s32 	%r70, %r67, %r69;
	cvt.u64.u32 	%rd550, %r68;
	cvt.u64.u32 	%rd551, %r70;
	bra.uni 	$L__BB87_66;
$L__BB87_65:
	div.s64 	%rd550, %rd548, %rd143;
	mul.lo.s64 	%rd284, %rd550, %rd143;
	sub.s64 	%rd551, %rd548, %rd284;
$L__BB87_66:
	add.s64 	%rd286, %rd1, %rd280;
	ld.global.u64 	%rd287, [%rd286];
	mad.lo.s64 	%rd150, %rd287, %rd551, %rd142;
	add.s32 	%r29, %r219, 1;
	mul.wide.u32 	%rd288, %r29, 8;
	add.s64 	%rd289, %rd2, %rd288;
	ld.global.u64 	%rd151, [%rd289];
	or.b64  	%rd290, %rd550, %rd151;
	and.b64  	%rd291, %rd290, -4294967296;
	setp.ne.s64 	%p7, %rd291, 0;
	@%p7 bra 	$L__BB87_68;
	cvt.u32.u64 	%r71, %rd151;
	cvt.u32.u64 	%r72, %rd550;
	div.u32 	%r73, %r72, %r71;
	mul.lo.s32 	%r74, %r73, %r71;
	sub.s32 	%r75, %r72, %r74;
	cvt.u64.u32 	%rd552, %r73;
	cvt.u64.u32 	%rd553, %r75;
	bra.uni 	$L__BB87_69;
$L__BB87_68:
	div.s64 	%rd552, %rd550, %rd151;
	mul.lo.s64 	%rd292, %rd552, %rd151;
	sub.s64 	%rd553, %rd550, %rd292;
$L__BB87_69:
	add.s64 	%rd294, %rd1, %rd288;
	ld.global.u64 	%rd295, [%rd294];
	mad.lo.s64 	%rd158, %rd295, %rd553, %rd150;
	add.s32 	%r30, %r219, -4;
	mul.wide.u32 	%rd296, %r219, 8;
	add.s64 	%rd297, %rd2, %rd296;
	ld.global.u64 	%rd159, [%rd297];
	or.b64  	%rd298, %rd552, %rd159;
	and.b64  	%rd299, %rd298, -4294967296;
	setp.ne.s64 	%p8, %rd299, 0;
	@%p8 bra 	$L__BB87_71;
	cvt.u32.u64 	%r76, %rd159;
	cvt.u32.u64 	%r77, %rd552;
	div.u32 	%r78, %r77, %r76;
	mul.lo.s32 	%r79, %r78, %r76;
	sub.s32 	%r80, %r77, %r79;
	cvt.u64.u32 	%rd554, %r78;
	cvt.u64.u32 	%rd555, %r80;
	bra.uni 	$L__BB87_72;
$L__BB87_71:
	div.s64 	%rd554, %rd552, %rd159;
	mul.lo.s64 	%rd300, %rd554, %rd159;
	sub.s64 	%rd555, %rd552, %rd300;
$L__BB87_72:
	add.s64 	%rd302, %rd1, %rd296;
	ld.global.u64 	%rd303, [%rd302];
	mad.lo.s64 	%rd166, %rd303, %rd555, %rd158;
	add.s32 	%r31, %r219, -1;
	mul.wide.u32 	%rd304, %r31, 8;
	add.s64 	%rd305, %rd2, %rd304;
	ld.global.u64 	%rd167, [%rd305];
	or.b64  	%rd306, %rd554, %rd167;
	and.b64  	%rd307, %rd306, -4294967296;
	setp.ne.s64 	%p9, %rd307, 0;
	@%p9 bra 	$L__BB87_74;
	cvt.u32.u64 	%r81, %rd167;
	cvt.u32.u64 	%r82, %rd554;
	div.u32 	%r83, %r82, %r81;
	mul.lo.s32 	%r84, %r83, %r81;
	sub.s32 	%r85, %r82, %r84;
	cvt.u64.u32 	%rd556, %r83;
	cvt.u64.u32 	%rd557, %r85;
	bra.uni 	$L__BB87_75;
$L__BB87_74:
	div.s64 	%rd556, %rd554, %rd167;
	mul.lo.s64 	%rd308, %rd556, %rd167;
	sub.s64 	%rd557, %rd554, %rd308;
$L__BB87_75:
	add.s64 	%rd310, %rd1, %rd304;
	ld.global.u64 	%rd311, [%rd310];
	mad.lo.s64 	%rd174, %rd311, %rd557, %rd166;
	add.s32 	%r32, %r219, -2;
	mul.wide.u32 	%rd312, %r32, 8;
	add.s64 	%rd313, %rd2, %rd312;
	ld.global.u64 	%rd175, [%rd313];
	or.b64  	%rd314, %rd556, %rd175;
	and.b64  	%rd315, %rd314, -4294967296;
	setp.ne.s64 	%p10, %rd315, 0;
	@%p10 bra 	$L__BB87_77;
	cvt.u32.u64 	%r86, %rd175;
	cvt.u32.u64 	%r87, %rd556;
	div.u32 	%r88, %r87, %r86;
	mul.lo.s32 	%r89, %r88, %r86;
	sub.s32 	%r90, %r87, %r89;
	cvt.u64.u32 	%rd558, %r88;
	cvt.u64.u32 	%rd559, %r90;
	bra.uni 	$L__BB87_78;
$L__BB87_77:
	div.s64 	%rd558, %rd556, %rd175;
	mul.lo.s64 	%rd316, %rd558, %rd175;
	sub.s64 	%rd559, %rd556, %rd316;
$L__BB87_78:
	add.s64 	%rd318, %rd1, %rd312;
	ld.global.u64 	%rd319, [%rd318];
	mad.lo.s64 	%rd182, %rd319, %rd559, %rd174;
	add.s32 	%r33, %r219, -3;
	mul.wide.u32 	%rd320, %r33, 8;
	add.s64 	%rd321, %rd2, %rd320;
	ld.global.u64 	%rd183, [%rd321];
	or.b64  	%rd322, %rd558, %rd183;
	and.b64  	%rd323, %rd322, -4294967296;
	setp.ne.s64 	%p11, %rd323, 0;
	@%p11 bra 	$L__BB87_80;
	cvt.u32.u64 	%r91, %rd183;
	cvt.u32.u64 	%r92, %rd558;
	div.u32 	%r93, %r92, %r91;
	mul.lo.s32 	%r94, %r93, %r91;
	sub.s32 	%r95, %r92, %r94;
	cvt.u64.u32 	%rd560, %r93;
	cvt.u64.u32 	%rd561, %r95;
	bra.uni 	$L__BB87_81;
$L__BB87_80:
	div.s64 	%rd560, %rd558, %rd183;
	mul.lo.s64 	%rd324, %rd560, %rd183;
	sub.s64 	%rd561, %rd558, %rd324;
$L__BB87_81:
	add.s64 	%rd326, %rd1, %rd320;
	ld.global.u64 	%rd327, [%rd326];
	mad.lo.s64 	%rd190, %rd327, %rd561, %rd182;
	mul.wide.u32 	%rd328, %r30, 8;
	add.s64 	%rd329, %rd2, %rd328;
	ld.global.u64 	%rd191, [%rd329];
	or.b64  	%rd330, %rd560, %rd191;
	and.b64  	%rd331, %rd330, -4294967296;
	setp.ne.s64 	%p12, %rd331, 0;
	@%p12 bra 	$L__BB87_83;
	cvt.u32.u64 	%r96, %rd191;
	cvt.u32.u64 	%r97, %rd560;
	div.u32 	%r98, %r97, %r96;
	mul.lo.s32 	%r99, %r98, %r96;
	sub.s32 	%r100, %r97, %r99;
	cvt.u64.u32 	%rd577, %r98;
	cvt.u64.u32 	%rd563, %r100;
	bra.uni 	$L__BB87_84;
$L__BB87_83:
	div.s64 	%rd577, %rd560, %rd191;
	mul.lo.s64 	%rd332, %rd577, %rd191;
	sub.s64 	%rd563, %rd560, %rd332;
$L__BB87_84:
	add.s64 	%rd334, %rd1, %rd328;
	ld.global.u64 	%rd335, [%rd334];
	mad.lo.s64 	%rd336, %rd335, %rd563, %rd190;
	shl.b64 	%rd337, %rd336, 1;
	add.s64 	%rd586, %rd586, %rd337;
	add.s32 	%r219, %r219, -8;
	add.s32 	%r218, %r218, 8;
	setp.ne.s32 	%p13, %r218, 0;
	@%p13 bra 	$L__BB87_60;
	add.s32 	%r221, %r219, 3;
$L__BB87_86:
	and.b32  	%r38, %r21, 7;
	setp.eq.s32 	%p14, %r38, 0;
	@%p14 bra 	$L__BB87_115;
	and.b32  	%r39, %r21, 3;
	setp.lt.u32 	%p15, %r38, 4;
	@%p15 bra 	$L__BB87_101;
	mul.wide.u32 	%rd339, %r221, 8;
	add.s64 	%rd340, %rd2, %rd339;
	ld.global.u64 	%rd202, [%rd340];
	or.b64  	%rd341, %rd577, %rd202;
	and.b64  	%rd342, %rd341, -4294967296;
	setp.ne.s64 	%p16, %rd342, 0;
	@%p16 bra 	$L__BB87_90;
	cvt.u32.u64 	%r101, %rd202;
	cvt.u32.u64 	%r102, %rd577;
	div.u32 	%r103, %r102, %r101;
	mul.lo.s32 	%r104, %r103, %r101;
	sub.s32 	%r105, %r102, %r104;
	cvt.u64.u32 	%rd567, %r103;
	cvt.u64.u32 	%rd568, %r105;
	bra.uni 	$L__BB87_91;
$L__BB87_90:
	div.s64 	%rd567, %rd577, %rd202;
	mul.lo.s64 	%rd343, %rd567, %rd202;
	sub.s64 	%rd568, %rd577, %rd343;
$L__BB87_91:
	add.s64 	%rd345, %rd1, %rd339;
	ld.global.u64 	%rd346, [%rd345];
	mul.lo.s64 	%rd209, %rd346, %rd568;
	add.s32 	%r40, %r221, -1;
	mul.wide.u32 	%rd347, %r40, 8;
	add.s64 	%rd348, %rd2, %rd347;
	ld.global.u64 	%rd210, [%rd348];
	or.b64  	%rd349, %rd567, %rd210;
	and.b64  	%rd350, %rd349, -4294967296;
	setp.ne.s64 	%p17, %rd350, 0;
	@%p17 bra 	$L__BB87_93;
	cvt.u32.u64 	%r106, %rd210;
	cvt.u32.u64 	%r107, %rd567;
	div.u32 	%r108, %r107, %r106;
	mul.lo.s32 	%r109, %r108, %r106;
	sub.s32 	%r110, %r107, %r109;
	cvt.u64.u32 	%rd569, %r108;
	cvt.u64.u32 	%rd570, %r110;
	bra.uni 	$L__BB87_94;
$L__BB87_93:
	div.s64 	%rd569, %rd567, %rd210;
	mul.lo.s64 	%rd351, %rd569, %rd210;
	sub.s64 	%rd570, %rd567, %rd351;
$L__BB87_94:
	add.s64 	%rd353, %rd1, %rd347;
	ld.global.u64 	%rd354, [%rd353];
	mad.lo.s64 	%rd217, %rd354, %rd570, %rd209;
	add.s32 	%r41, %r221, -2;
	mul.wide.u32 	%rd355, %r41, 8;
	add.s64 	%rd356, %rd2, %rd355;
	ld.global.u64 	%rd218, [%rd356];
	or.b64  	%rd357, %rd569, %rd218;
	and.b64  	%rd358, %rd357, -4294967296;
	setp.ne.s64 	%p18, %rd358, 0;
	@%p18 bra 	$L__BB87_96;
	cvt.u32.u64 	%r111, %rd218;
	cvt.u32.u64 	%r112, %rd569;
	div.u32 	%r113, %r112, %r111;
	mul.lo.s32 	%r114, %r113, %r111;
	sub.s32 	%r115, %r112, %r114;
	cvt.u64.u32 	%rd571, %r113;
	cvt.u64.u32 	%rd572, %r115;
	bra.uni 	$L__BB87_97;
$L__BB87_96:
	div.s64 	%rd571, %rd569, %rd218;
	mul.lo.s64 	%rd359, %rd571, %rd218;
	sub.s64 	%rd572, %rd569, %rd359;
$L__BB87_97:
	add.s64 	%rd361, %rd1, %rd355;
	ld.global.u64 	%rd362, [%rd361];
	mad.lo.s64 	%rd225, %rd362, %rd572, %rd217;
	add.s32 	%r42, %r221, -3;
	mul.wide.u32 	%rd363, %r42, 8;
	add.s64 	%rd364, %rd2, %rd363;
	ld.global.u64 	%rd226, [%rd364];
	or.b64  	%rd365, %rd571, %rd226;
	and.b64  	%rd366, %rd365, -4294967296;
	setp.ne.s64 	%p19, %rd366, 0;
	@%p19 bra 	$L__BB87_99;
	cvt.u32.u64 	%r116, %rd226;
	cvt.u32.u64 	%r117, %rd571;
	div.u32 	%r118, %r117, %r116;
	mul.lo.s32 	%r119, %r118, %r116;
	sub.s32 	%r120, %r117, %r119;
	cvt.u64.u32 	%rd577, %r118;
	cvt.u64.u32 	%rd574, %r120;
	bra.uni 	$L__BB87_100;
$L__BB87_99:
	div.s64 	%rd577, %rd571, %rd226;
	mul.lo.s64 	%rd367, %rd577, %rd226;
	sub.s64 	%rd574, %rd571, %rd367;
$L__BB87_100:
	add.s64 	%rd369, %rd1, %rd363;
	ld.global.u64 	%rd370, [%rd369];
	mad.lo.s64 	%rd371, %rd370, %rd574, %rd225;
	shl.b64 	%rd372, %rd371, 1;
	add.s64 	%rd586, %rd586, %rd372;
	add.s32 	%r221, %r221, -4;
$L__BB87_101:
	setp.eq.s32 	%p20, %r39, 0;
	@%p20 bra 	$L__BB87_115;
	setp.eq.s32 	%p21, %r39, 1;
	@%p21 bra 	$L__BB87_110;
	mul.wide.u32 	%rd374, %r221, 8;
	add.s64 	%rd375, %rd2, %rd374;
	ld.global.u64 	%rd237, [%rd375];
	or.b64  	%rd376, %rd577, %rd237;
	and.b64  	%rd377, %rd376, -4294967296;
	setp.ne.s64 	%p22, %rd377, 0;
	@%p22 bra 	$L__BB87_105;
	cvt.u32.u64 	%r121, %rd237;
	cvt.u32.u64 	%r122, %rd577;
	div.u32 	%r123, %r122, %r121;
	mul.lo.s32 	%r124, %r123, %r121;
	sub.s32 	%r125, %r122, %r124;
	cvt.u64.u32 	%rd578, %r123;
	cvt.u64.u32 	%rd579, %r125;
	bra.uni 	$L__BB87_106;
$L__BB87_105:
	div.s64 	%rd578, %rd577, %rd237;
	mul.lo.s64 	%rd378, %rd578, %rd237;
	sub.s64 	%rd579, %rd577, %rd378;
$L__BB87_106:
	add.s64 	%rd380, %rd1, %rd374;
	ld.global.u64 	%rd381, [%rd380];
	mul.lo.s64 	%rd244, %rd381, %rd579;
	add.s32 	%r45, %r221, -1;
	mul.wide.u32 	%rd382, %r45, 8;
	add.s64 	%rd383, %rd2, %rd382;
	ld.global.u64 	%rd245, [%rd383];
	or.b64  	%rd384, %rd578, %rd245;
	and.b64  	%rd385, %rd384, -4294967296;
	setp.ne.s64 	%p23, %rd385, 0;
	@%p23 bra 	$L__BB87_108;
	cvt.u32.u64 	%r126, %rd245;
	cvt.u32.u64 	%r127, %rd578;
	div.u32 	%r128, %r127, %r126;
	mul.lo.s32 	%r129, %r128, %r126;
	sub.s32 	%r130, %r127, %r129;
	cvt.u64.u32 	%rd577, %r128;
	cvt.u64.u32 	%rd581, %r130;
	bra.uni 	$L__BB87_109;
$L__BB87_108:
	div.s64 	%rd577, %rd578, %rd245;
	mul.lo.s64 	%rd386, %rd577, %rd245;
	sub.s64 	%rd581, %rd578, %rd386;
$L__BB87_109:
	add.s64 	%rd388, %rd1, %rd382;
	ld.global.u64 	%rd389, [%rd388];
	mad.lo.s64 	%rd390, %rd389, %rd581, %rd244;
	shl.b64 	%rd391, %rd390, 1;
	add.s64 	%rd586, %rd586, %rd391;
	add.s32 	%r221, %r221, -2;
$L__BB87_110:
	and.b32  	%r131, %r21, 1;
	setp.eq.b32 	%p24, %r131, 1;
	not.pred 	%p25, %p24;
	@%p25 bra 	$L__BB87_115;
	mul.wide.u32 	%rd392, %r221, 8;
	add.s64 	%rd393, %rd2, %rd392;
	ld.global.u64 	%rd256, [%rd393];
	or.b64  	%rd394, %rd577, %rd256;
	and.b64  	%rd395, %rd394, -4294967296;
	setp.ne.s64 	%p26, %rd395, 0;
	@%p26 bra 	$L__BB87_113;
	cvt.u32.u64 	%r132, %rd256;
	cvt.u32.u64 	%r133, %rd577;
	rem.u32 	%r134, %r133, %r132;
	cvt.u64.u32 	%rd585, %r134;
	bra.uni 	$L__BB87_114;
$L__BB87_113:
	rem.s64 	%rd585, %rd577, %rd256;
$L__BB87_114:
	add.s64 	%rd397, %rd1, %rd392;
	ld.global.u64 	%rd398, [%rd397];
	mul.lo.s64 	%rd399, %rd398, %rd585;
	shl.b64 	%rd400, %rd399, 1;
	add.s64 	%rd586, %rd586, %rd400;
$L__BB87_115:
	ld.global.u16 	%rs17, [%rd586];
	st.shared.u16 	[%r4], %rs17;
$L__BB87_116:
	bar.sync 	0;
	setp.lt.u32 	%p49, %r223, 66;
	@%p49 bra 	$L__BB87_121;
$L__BB87_117:
	mov.u32 	%r48, %r223;
	shr.u32 	%r223, %r48, 1;
	setp.ge.u32 	%p50, %r3, %r223;
	@%p50 bra 	$L__BB87_120;
	ld.shared.u16 	%rs25, [%r4];
	and.b32  	%r208, %r48, 2046;
	add.s32 	%r209, %r4, %r208;
	ld.shared.u16 	%rs3, [%r209];
	// begin inline asm
	{ max.bf16 %rs24,%rs25,%rs3;
}
	// end inline asm
	// begin inline asm
	{ .reg .pred __$temp3;
  setp.eq.bf16  __$temp3, %rs24, %rs3;
  selp.u16 %rs27, 1, 0, __$temp3;}
	// end inline asm
	setp.eq.s16 	%p51, %rs27, 0;
	@%p51 bra 	$L__BB87_120;
	st.shared.u16 	[%r4], %rs3;
	shl.b32 	%r210, %r223, 3;
	add.s32 	%r211, %r5, %r210;
	ld.shared.u64 	%rd480, [%r211];
	st.shared.u64 	[%r5], %rd480;
$L__BB87_120:
	bar.sync 	0;
	setp.gt.u32 	%p52, %r48, 131;
	@%p52 bra 	$L__BB87_117;
$L__BB87_121:
	setp.gt.u32 	%p53, %r3, 31;
	@%p53 bra 	$L__BB87_136;
	ld.shared.u16 	%rs69, [%r4];
	ld.shared.u16 	%rs32, [%r4+64];
	// begin inline asm
	{ max.bf16 %rs30,%rs69,%rs32;
}
	// end inline asm
	// begin inline asm
	{ .reg .pred __$temp3;
  setp.eq.bf16  __$temp3, %rs30, %rs32;
  selp.u16 %rs33, 1, 0, __$temp3;}
	// end inline asm
	setp.eq.s16 	%p54, %rs33, 0;
	@%p54 bra 	$L__BB87_124;
	ld.volatile.shared.u64 	%rd481, [%r5+256];
	st.volatile.shared.u64 	[%r5], %rd481;
	ld.volatile.shared.u16 	%rs69, [%r4+64];
	st.volatile.shared.u16 	[%r4], %rs69;
$L__BB87_124:
	ld.shared.u16 	%rs38, [%r4+32];
	// begin inline asm
	{ max.bf16 %rs36,%rs69,%rs38;
}
	// end inline asm
	// begin inline asm
	{ .reg .pred __$temp3;
  setp.eq.bf16  __$temp3, %rs36, %rs38;
  selp.u16 %rs39, 1, 0, __$temp3;}
	// end inline asm
	setp.eq.s16 	%p55, %rs39, 0;
	@%p55 bra 	$L__BB87_126;
	ld.volatile.shared.u64 	%rd482, [%r5+128];
	st.volatile.shared.u64 	[%r5], %rd482;
	ld.volatile.shared.u16 	%rs69, [%r4+32];
	st.volatile.shared.u16 	[%r4], %rs69;
$L__BB87_126:
	ld.shared.u16 	%rs44, [%r4+16];
	// begin inline asm
	{ max.bf16 %rs42,%rs69,%rs44;
}
	// end inline asm
	// begin inline asm
	{ .reg .pred __$temp3;
  setp.eq.bf16  __$temp3, %rs42, %rs44;
  selp.u16 %rs45, 1, 0, __$temp3;}
	// end inline asm
	setp.eq.s16 	%p56, %rs45, 0;
	@%p56 bra 	$L__BB87_128;
	ld.volatile.shared.u64 	%rd483, [%r5+64];
	st.volatile.shared.u64 	[%r5], %rd483;
	ld.volatile.shared.u16 	%rs69, [%r4+16];
	st.volatile.shared.u16 	[%r4], %rs69;
$L__BB87_128:
	ld.shared.u16 	%rs50, [%r4+8];
	// begin inline asm
	{ max.bf16 %rs48,%rs69,%rs50;
}
	// end inline asm
	// begin inline asm
	{ .reg .pred __$temp3;
  setp.eq.bf16  __$temp3, %rs48, %rs50;
  selp.u16 %rs51, 1, 0, __$temp3;}
	// end inline asm
	setp.eq.s16 	%p57, %rs51, 0;
	@%p57 bra 	$L__BB87_130;
	ld.volatile.shared.u64 	%rd484, [%r5+32];
	st.volatile.shared.u64 	[%r5], %rd484;
	ld.volatile.shared.u16 	%rs69, [%r4+8];
	st.volatile.shared.u16 	[%r4], %rs69;
$L__BB87_130:
	ld.shared.u16 	%rs56, [%r4+4];
	// begin inline asm
	{ max.bf16 %rs54,%rs69,%rs56;
}
	// end inline asm
	// begin inline asm
	{ .reg .pred __$temp3;
  setp.eq.bf16  __$temp3, %rs54, %rs56;
  selp.u16 %rs57, 1, 0, __$temp3;}
	// end inline asm
	setp.eq.s16 	%p58, %rs57, 0;
	@%p58 bra 	$L__BB87_132;
	ld.volatile.shared.u64 	%rd485, [%r5+16];
	st.volatile.shared.u64 	[%r5], %rd485;
	ld.volatile.shared.u16 	%rs69, [%r4+4];
	st.volatile.shared.u16 	[%r4], %rs69;
$L__BB87_132:
	ld.shared.u16 	%rs62, [%r4+2];
	// begin inline asm
	{ max.bf16 %rs60,%rs69,%rs62;
}
	// end inline asm
	// begin inline asm
	{ .reg .pred __$temp3;
  setp.eq.bf16  __$temp3, %rs60, %rs62;
  selp.u16 %rs63, 1, 0, __$temp3;}
	// end inline asm
	setp.eq.s16 	%p59, %rs63, 0;
	@%p59 bra 	$L__BB87_134;
	ld.volatile.shared.u64 	%rd486, [%r5+8];
	st.volatile.shared.u64 	[%r5], %rd486;
	ld.volatile.shared.u16 	%rs66, [%r4+2];
	st.volatile.shared.u16 	[%r4], %rs66;
$L__BB87_134:
	setp.ne.s32 	%p60, %r3, 0;
	@%p60 bra 	$L__BB87_136;
	ld.param.u64 	%rd501, [contiguous_reduce3_bf16_param_7];
	ld.param.u64 	%rd498, [contiguous_reduce3_bf16_param_1];
	ld.param.u64 	%rd497, [contiguous_reduce3_bf16_param_0];
	mov.u32 	%r212, %ctaid.x;
	cvt.u64.u32 	%rd487, %r212;
	mov.u32 	%r213, %ctaid.y;
	cvt.u64.u32 	%rd488, %r213;
	mad.lo.s64 	%rd489, %rd501, %rd488, %rd487;
	cvta.to.global.u64 	%rd490, %rd497;
	shl.b64 	%rd491, %rd489, 1;
	add.s64 	%rd492, %rd490, %rd491;
	ld.shared.u16 	%rs67, [sdata_bf16];
	st.global.u16 	[%rd492], %rs67;
	ld.shared.u64 	%rd493, [%r2];
	cvta.to.global.u64 	%rd494, %rd498;
	shl.b64 	%rd495, %rd489, 3;
	add.s64 	%rd496, %rd494, %rd495;
	st.global.u64 	[%rd496], %rd493;
$L__BB87_136:
	ret;

}
	// .globl	contiguous_reduce33_bf16
.visible .entry contiguous_reduce33_bf16(
	.param .u64 .ptr .align 1 contiguous_reduce33_bf16_param_0,
	.param .u64 .ptr .align 1 contiguous_reduce33_bf16_param_1,
	.param .u64 .ptr .align 1 contiguous_reduce33_bf16_param_2,
	.param .u64 .ptr .align 1 contiguous_reduce33_bf16_param_3,
	.param .u64 contiguous_reduce33_bf16_param_4,
	.param .u64 contiguous_reduce33_bf16_param_5
)
{
	.reg .pred 	%p<16>;
	.reg .b16 	%rs<73>;
	.reg .b32 	%r<25>;
	.reg .b64 	%rd<51>;

	ld.param.u64 	%rd7, [contiguous_reduce33_bf16_param_0];
	ld.param.u64 	%rd8, [contiguous_reduce33_bf16_param_1];
	ld.param.u64 	%rd11, [contiguous_reduce33_bf16_param_2];
	ld.param.u64 	%rd12, [contiguous_reduce33_bf16_param_3];
	ld.param.u64 	%rd9, [contiguous_reduce33_bf16_param_4];
	ld.param.u64 	%rd10, [contiguous_reduce33_bf16_param_5];
	cvta.to.global.u64 	%rd1, %rd12;
	cvta.to.global.u64 	%rd2, %rd11;
	mov.u32 	%r24, %ntid.x;
	shl.b32 	%r10, %r24, 1;
	mov.u32 	%r11, sdata_bf16;
	add.s32 	%r2, %r11, %r10;
	mov.u32 	%r3, %tid.x;
	mov.u32 	%r4, %ctaid.x;
	mul.lo.s32 	%r12, %r4, %r24;
	shl.b32 	%r13, %r12, 1;
	add.s32 	%r5, %r13, %r3;
	mov.b16 	%rs16, -128;
	// begin inline asm
	cvt.rn.bf16.u16 %rs15, %rs16;
	// end inline asm
	shl.b32 	%r14, %r3, 1;
	add.s32 	%r6, %r11, %r14;
	st.shared.u16 	[%r6], %rs15;
	shl.b32 	%r15, %r3, 3;
	add.s32 	%r7, %r2, %r15;
	mov.b64 	%rd13, -9223372036854775808;
	st.shared.u64 	[%r7], %rd13;
	add.s32 	%r16, %r5, %r24;
	cvt.u64.u32 	%rd3, %r16;
	setp.le.u64 	%p1, %rd9, %rd3;
	@%p1 bra 	$L__BB88_4;
	cvt.u64.u32 	%rd21, %r5;
	mov.u32 	%r18, %ctaid.y;
	cvt.u64.u32 	%rd22, %r18;
	mul.lo.s64 	%rd23, %rd9, %rd22;
	add.s64 	%rd4, %rd23, %rd21;
	shl.b64 	%rd24, %rd4, 1;
	add.s64 	%rd25, %rd2, %rd24;
	ld.global.u16 	%rs1, [%rd25];
	add.s64 	%rd5, %rd23, %rd3;
	shl.b64 	%rd26, %rd5, 1;
	add.s64 	%rd27, %rd2, %rd26;
	ld.global.u16 	%rs2, [%rd27];
	// begin inline asm
	{ max.bf16 %rs18,%rs1,%rs2;
}
	// end inline asm
	// begin inline asm
	{ .reg .pred __$temp3;
  setp.eq.bf16  __$temp3, %rs18, %rs2;
  selp.u16 %rs21, 1, 0, __$temp3;}
	// end inline asm
	setp.eq.s16 	%p3, %rs21, 0;
	@%p3 bra 	$L__BB88_3;
	st.shared.u16 	[%r6], %rs1;
	shl.b64 	%rd28, %rd4, 3;
	add.s64 	%rd29, %rd1, %rd28;
	ld.global.u64 	%rd30, [%rd29];
	st.shared.u64 	[%r7], %rd30;
	bra.uni 	$L__BB88_6;
$L__BB88_3:
	st.shared.u16 	[%r6], %rs2;
	shl.b64 	%rd31, %rd5, 3;
	add.s64 	%rd32, %rd1, %rd31;
	ld.global.u64 	%rd33, [%rd32];
	st.shared.u64 	[%r7], %rd33;
	bra.uni 	$L__BB88_6;
$L__BB88_4:
	cvt.u64.u32 	%rd6, %r5;
	setp.le.u64 	%p2, %rd9, %rd6;
	@%p2 bra 	$L__BB88_6;
	mov.u32 	%r17, %ctaid.y;
	cvt.u64.u32 	%rd14, %r17;
	mad.lo.s64 	%rd15, %rd9, %rd14, %rd6;
	shl.b64 	%rd16, %rd15, 1;
	add.s64 	%rd17, %rd2, %rd16;
	ld.global.u16 	%rs17, [%rd17];
	st.shared.u16 	[%r6], %rs17;
	shl.b64 	%rd18, %rd15, 3;
	add.s64 	%rd19, %rd1, %rd18;
	ld.global.u64 	%rd20, [%rd19];
	st.shared.u64 	[%r7], %rd20;
$L__BB88_6:
	bar.sync 	0;
	setp.lt.u32 	%p4, %r24, 66;
	@%p4 bra 	$L__BB88_11;
$L__BB88_7:
	mov.u32 	%r8, %r24;
	shr.u32 	%r24, %r8, 1;
	setp.ge.u32 	%p5, %r3, %r24;
	@%p5 bra 	$L__BB88_10;
	ld.shared.u16 	%rs25, [%r6];
	and.b32  	%r19, %r8, 2046;
	add.s32 	%r20, %r6, %r19;
	ld.shared.u16 	%rs3, [%r20];
	// begin inline asm
	{ max.bf16 %rs24,%rs25,%rs3;
}
	// end inline asm
	// begin inline asm
	{ .reg .pred __$temp3;
  setp.eq.bf16  __$temp3, %rs24, %rs3;
  selp.u16 %rs27, 1, 0, __$temp3;}
	// end inline asm
	setp.eq.s16 	%p6, %rs27, 0;
	@%p6 bra 	$L__BB88_10;
	st.shared.u16 	[%r6], %rs3;
	shl.b32 	%r21, %r24, 3;
	add.s32 	%r22, %r7, %r21;
	ld.shared.u64 	%rd34, [%r22];
	st.shared.u64 	[%r7], %rd34;
$L__BB88_10:
	bar.sync 	0;
	setp.gt.u32 	%p7, %r8, 131;
	@%p7 bra 	$L__BB88_7;
$L__BB88_11:
	setp.gt.u32 	%p8, %r3, 31;
	@%p8 bra 	$L__BB88_26;
	ld.shared.u16 	%rs69, [%r6];
	ld.shared.u16 	%rs32, [%r6+64];
	// begin inline asm
	{ max.bf16 %rs30,%rs69,%rs32;
}
	// end inline asm
	// begin inline asm
	{ .reg .pred __$temp3;
  setp.eq.bf16  __$temp3, %rs30, %rs32;
  selp.u16 %rs33, 1, 0, __$temp3;}
	// end inline asm
	setp.eq.s16 	%p9, %rs33, 0;
	@%p9 bra 	$L__BB88_14;
	ld.volatile.shared.u64 	%rd35, [%r7+256];
	st.volatile.shared.u64 	[%r7], %rd35;
	ld.volatile.shared.u16 	%rs69, [%r6+64];
	st.volatile.shared.u16 	[%r6], %rs69;
$L__BB88_14:
	ld.shared.u16 	%rs38, [%r6+32];
	// begin inline asm
	{ max.bf16 %rs36,%rs69,%rs38;
}
	// end inline asm
	// begin inline asm
	{ .reg .pred __$temp3;
  setp.eq.bf16  __$temp3, %rs36, %rs38;
  selp.u16 %rs39, 1, 0, __$temp3;}
	// end inline asm
	setp.eq.s16 	%p10, %rs39, 0;
	@%p10 bra 	$L__BB88_16;
	ld.volatile.shared.u64 	%rd36, [%r7+128];
	st.volatile.shared.u64 	[%r7], %rd36;
	ld.volatile.shared.u16 	%rs69, [%r6+32];
	st.volatile.shared.u16 	[%r6], %rs69;
$L__BB88_16:
	ld.shared.u16 	%rs44, [%r6+16];
	// begin inline asm
	{ max.bf16 %rs42,%rs69,%rs44;
}
	// end inline asm
	// begin inline asm
	{ .reg .pred __$temp3;
  setp.eq.bf16  __$temp3, %rs42, %rs44;
  selp.u16 %rs45, 1, 0, __$temp3;}
	// end inline asm
	setp.eq.s16 	%p11, %rs45, 0;
	@%p11 bra 	$L__BB88_18;
	ld.volatile.shared.u64 	%rd37, [%r7+64];
	st.volatile.shared.u64 	[%r7], %rd37;
	ld.volatile.shared.u16 	%rs69, [%r6+16];
	st.volatile.shared.u16 	[%r6], %rs69;
$L__BB88_18:
	ld.shared.u16 	%rs50, [%r6+8];
	// begin inline asm
	{ max.bf16 %rs48,%rs69,%rs50;
}
	// end inline asm
	// begin inline asm
	{ .reg .pred __$temp3;
  setp.eq.bf16  __$temp3, %rs48, %rs50;
  selp.u16 %rs51, 1, 0, __$temp3;}
	// end inline asm
	setp.eq.s16 	%p12, %rs51, 0;
	@%p12 bra 	$L__BB88_20;
	ld.volatile.shared.u64 	%rd38, [%r7+32];
	st.volatile.shared.u64 	[%r7], %rd38;
	ld.volatile.shared.u16 	%rs69, [%r6+8];
	st.volatile.shared.u16 	[%r6], %rs69;
$L__BB88_20:
	ld.shared.u16 	%rs56, [%r6+4];
	// begin inline asm
	{ max.bf16 %rs54,%rs69,%rs56;
}
	// end inline asm
	// begin inline asm
	{ .reg .pred __$temp3;
  setp.eq.bf16  __$temp3, %rs54, %rs56;
  selp.u16 %rs57, 1, 0, __$temp3;}
	// end inline asm
	setp.eq.s16 	%p13, %rs57, 0;
	@%p13 bra 	$L__BB88_22;
	ld.volatile.shared.u64 	%rd39, [%r7+16];
	st.volatile.shared.u64 	[%r7], %rd39;
	ld.volatile.shared.u16 	%rs69, [%r6+4];
	st.volatile.shared.u16 	[%r6], %rs69;
$L__BB88_22:
	ld.shared.u16 	%rs62, [%r6+2];
	// begin inline asm
	{ max.bf16 %rs60,%rs69,%rs62;
}
	// end inline asm
	// begin inline asm
	{ .reg .pred __$temp3;
  setp.eq.bf16  __$temp3, %rs60, %rs62;
  selp.u16 %rs63, 1, 0, __$temp3;}
	// end inline asm
	setp.eq.s16 	%p14, %rs63, 0;
	@%p14 bra 	$L__BB88_24;
	ld.volatile.shared.u64 	%rd40, [%r7+8];
	st.volatile.shared.u64 	[%r7], %rd40;
	ld.volatile.shared.u16 	%rs66, [%r6+2];
	st.volatile.shared.u16 	[%r6], %rs66;
$L__BB88_24:
	setp.ne.s32 	%p15, %r3, 0;
	@%p15 bra 	$L__BB88_26;
	cvt.u64.u32 	%rd41, %r4;
	mov.u32 	%r23, %ctaid.y;
	cvt.u64.u32 	%rd42, %r23;
	mad.lo.s64 	%rd43, %rd10, %rd42, %rd41;
	cvta.to.global.u64 	%rd44, %rd7;
	shl.b64 	%rd45, %rd43, 1;
	add.s64 	%rd46, %rd44, %rd45;
	ld.shared.u16 	%rs67, [sdata_bf16];
	st.global.u16 	[%rd46], %rs67;
	ld.shared.u64 	%rd47, [%r2];
	cvta.to.global.u64 	%rd48, %rd8;
	shl.b64 	%rd49, %rd43, 3;
	add.s64 	%rd50, %rd48, %rd49;
	st.global.u64 	[%rd50], %rd47;
$L__BB88_26:
	ret;

}
	// .globl	contiguous_reduce4_bf16
.visible .entry contiguous_reduce4_bf16(
	.param .u64 .ptr .align 1 contiguous_reduce4_bf16_param_0,
	.param .u64 .ptr .align 1 contiguous_reduce4_bf16_param_1,
	.param .u64 .ptr .align 1 contiguous_reduce4_bf16_param_2,
	.param .u64 .ptr .align 1 contiguous_reduce4_bf16_param_3,
	.param .u64 .ptr .align 1 contiguous_reduce4_bf16_param_4,
	.param .u64 contiguous_reduce4_bf16_param_5,
	.param .u64 contiguous_reduce4_bf16_param_6,
	.param .u64 contiguous_reduce4_bf16_param_7
)
{
	.reg .pred 	%p<39>;
	.reg .b16 	%rs<50>;
	.reg .b32 	%r<212>;
	.reg .b64 	%rd<322>;

	ld.param.u64 	%rd147, [contiguous_reduce4_bf16_param_3];
	ld.param.u64 	%rd148, [contiguous_reduce4_bf16_param_4];
	ld.param.u64 	%rd145, [contiguous_reduce4_bf16_param_5];
	ld.param.u64 	%rd146, [contiguous_reduce4_bf16_param_6];
	ld.param.u64 	%rd149, [contiguous_reduce4_bf16_param_7];
	cvta.to.global.u64 	%rd1, %rd148;
	cvta.to.global.u64 	%rd2, %rd147;
	mov.u32 	%r1, %ntid.x;
	mov.u32 	%r2, %ntid.y;
	mul.lo.s32 	%r79, %r1, %r2;
	shl.b32 	%r80, %r79, 1;
	mov.u32 	%r205, sdata_bf16;
	add.s32 	%r3, %r205, %r80;
	mov.u32 	%r4, %tid.y;
	mov.u32 	%r5, %tid.x;
	mad.lo.s32 	%r82, %r4, %r1, %r5;
	mov.u32 	%r83, %ctaid.x;
	mad.lo.s32 	%r84, %r83, %r1, %r5;
	mov.u32 	%r6, %ctaid.y;
	mad.lo.s32 	%r85, %r6, %r2, %r4;
	mov.b16 	%rs14, -128;
	// begin inline asm
	cvt.rn.bf16.u16 %rs13, %rs14;
	// end inline asm
	shl.b32 	%r86, %r82, 1;
	add.s32 	%r8, %r205, %r86;
	st.shared.u16 	[%r8], %rs13;
	cvt.u64.u32 	%rd151, %r85;
	cvt.u64.u32 	%rd3, %r84;
	mad.lo.s64 	%rd152, %rd146, %rd151, %rd3;
	shl.b32 	%r87, %r82, 3;
	add.s32 	%r88, %r3, %r87;
	st.shared.u64 	[%r88], %rd152;
	setp.le.u64 	%p1, %rd146, %rd3;
	setp.le.u64 	%p2, %rd149, %rd151;
	or.pred  	%p3, %p1, %p2;
	@%p3 bra 	$L__BB89_79;
	cvt.u32.u64 	%r89, %rd3;
	cvt.u32.u64 	%r90, %rd146;
	mad.lo.s32 	%r201, %r85, %r90, %r89;
	cvt.u32.u64 	%r10, %rd145;
	add.s32 	%r200, %r10, -1;
	setp.lt.s32 	%p4, %r200, 0;
	mov.b64 	%rd321, 0;
	@%p4 bra 	$L__BB89_59;
	setp.lt.u32 	%p5, %r200, 7;
	mov.b64 	%rd321, 0;
	@%p5 bra 	$L__BB89_30;
	add.s32 	%r196, %r10, -4;
	and.b32  	%r91, %r10, -8;
	neg.s32 	%r195, %r91;
	mov.b64 	%rd321, 0;
$L__BB89_4:
	.pragma "nounroll";
	add.s32 	%r17, %r196, 3;
	cvt.u64.u32 	%rd5, %r201;
	mul.wide.u32 	%rd157, %r17, 8;
	add.s64 	%rd158, %rd2, %rd157;
	ld.global.u64 	%rd6, [%rd158];
	and.b64  	%rd159, %rd6, -4294967296;
	setp.ne.s64 	%p6, %rd159, 0;
	@%p6 bra 	$L__BB89_6;
	cvt.u32.u64 	%r92, %rd6;
	cvt.u32.u64 	%r93, %rd5;
	div.u32 	%r94, %r93, %r92;
	mul.lo.s32 	%r95, %r94, %r92;
	sub.s32 	%r96, %r93, %r95;
	cvt.u64.u32 	%rd286, %r94;
	cvt.u64.u32 	%rd287, %r96;
	bra.uni 	$L__BB89_7;
$L__BB89_6:
	div.s64 	%rd286, %rd5, %rd6;
	mul.lo.s64 	%rd160, %rd286, %rd6;
	sub.s64 	%rd287, %rd5, %rd160;
$L__BB89_7:
	add.s64 	%rd162, %rd1, %rd157;
	ld.global.u64 	%rd163, [%rd162];
	mad.lo.s64 	%rd13, %rd163, %rd287, %rd321;
	add.s32 	%r18, %r196, 2;
	and.b64  	%rd14, %rd286, 4294967295;
	mul.wide.u32 	%rd164, %r18, 8;
	add.s64 	%rd165, %rd2, %rd164;
	ld.global.u64 	%rd15, [%rd165];
	and.b64  	%rd166, %rd15, -4294967296;
	setp.ne.s64 	%p7, %rd166, 0;
	@%p7 bra 	$L__BB89_9;
	cvt.u32.u64 	%r97, %rd15;
	cvt.u32.u64 	%r98, %rd14;
	div.u32 	%r99, %r98, %r97;
	mul.lo.s32 	%r100, %r99, %r97;
	sub.s32 	%r101, %r98, %r100;
	cvt.u64.u32 	%rd288, %r99;
	cvt.u64.u32 	%rd289, %r101;
	bra.uni 	$L__BB89_10;
$L__BB89_9:
	div.s64 	%rd288, %rd14, %rd15;
	mul.lo.s64 	%rd167, %rd288, %rd15;
	sub.s64 	%rd289, %rd14, %rd167;
$L__BB89_10:
	add.s64 	%rd169, %rd1, %rd164;
	ld.global.u64 	%rd170, [%rd169];
	mad.lo.s64 	%rd22, %rd170, %rd289, %rd13;
	add.s32 	%r19, %r196, 1;
	and.b64  	%rd23, %rd288, 4294967295;
	mul.wide.u32 	%rd171, %r19, 8;
	add.s64 	%rd172, %rd2, %rd171;
	ld.global.u64 	%rd24, [%rd172];
	and.b64  	%rd173, %rd24, -4294967296;
	setp.ne.s64 	%p8, %rd173, 0;
	@%p8 bra 	$L__BB89_12;
	cvt.u32.u64 	%r102, %rd24;
	cvt.u32.u64 	%r103, %rd23;
	div.u32 	%r104, %r103, %r102;
	mul.lo.s32 	%r105, %r104, %r102;
	sub.s32 	%r106, %r103, %r105;
	cvt.u64.u32 	%rd290, %r104;
	cvt.u64.u32 	%rd291, %r106;
	bra.uni 	$L__BB89_13;
$L__BB89_12:
	div.s64 	%rd290, %rd23, %rd24;
	mul.lo.s64 	%rd174, %rd290, %rd24;
	sub.s64 	%rd291, %rd23, %rd174;
$L__BB89_13:
	add.s64 	%rd176, %rd1, %rd171;
	ld.global.u64 	%rd177, [%rd176];
	mad.lo.s64 	%rd31, %rd177, %rd291, %rd22;
	add.s32 	%r20, %r196, -4;
	and.b64  	%rd32, %rd290, 4294967295;
	mul.wide.u32 	%rd178, %r196, 8;
	add.s64 	%rd179, %rd2, %rd178;
	ld.global.u64 	%rd33, [%rd179];
	and.b64  	%rd180, %rd33, -4294967296;
	setp.ne.s64 	%p9, %rd180, 0;
	@%p9 bra 	$L__BB89_15;
	cvt.u32.u64 	%r107, %rd33;
	cvt.u32.u64 	%r108, %rd32;
	div.u32 	%r109, %r108, %r107;
	mul.lo.s32 	%r110, %r109, %r107;
	sub.s32 	%r111, %r108, %r110;
	cvt.u64.u32 	%rd292, %r109;
	cvt.u64.u32 	%rd293, %r111;
	bra.uni 	$L__BB89_16;
$L__BB89_15:
	div.s64 	%rd292, %rd32, %rd33;
	mul.lo.s64 	%rd181, %rd292, %rd33;
	sub.s64 	%rd293, %rd32, %rd181;
$L__BB89_16:
	add.s64 	%rd183, %rd1, %rd178;
	ld.global.u64 	%rd184, [%rd183];
	mad.lo.s64 	%rd40, %rd184, %rd293, %rd31;
	add.s32 	%r21, %r196, -1;
	and.b64  	%rd41, %rd292, 4294967295;
	mul.wide.u32 	%rd185, %r21, 8;
	add.s64 	%rd186, %rd2, %rd185;
	ld.global.u64 	%rd42, [%rd186];
	and.b64  	%rd187, %rd42, -4294967296;
	setp.ne.s64 	%p10, %rd187, 0;
	@%p10 bra 	$L__BB89_18;
	cvt.u32.u64 	%r112, %rd42;
	cvt.u32.u64 	%r113, %rd41;
	div.u32 	%r114, %r113, %r112;
	mul.lo.s32 	%r115, %r114, %r112;
	sub.s32 	%r116, %r113, %r115;
	cvt.u64.u32 	%rd294, %r114;
	cvt.u64.u32 	%rd295, %r116;
	bra.uni 	$L__BB89_19;
$L__BB89_18:
	div.s64 	%rd294, %rd41, %rd42;
	mul.lo.s64 	%rd188, %rd294, %rd42;
	sub.s64 	%rd295, %rd41, %rd188;
$L__BB89_19:
	add.s64 	%rd190, %rd1, %rd185;
	ld.global.u64 	%rd191, [%rd190];
	mad.lo.s64 	%rd49, %rd191, %rd295, %rd40;
	add.s32 	%r22, %r196, -2;
	and.b64  	%rd50, %rd294, 4294967295;
	mul.wide.u32 	%rd192, %r22, 8;
	add.s64 	%rd193, %rd2, %rd192;
	ld.global.u64 	%rd51, [%rd193];
	and.b64  	%rd194, %rd51, -4294967296;
	setp.ne.s64 	%p11, %rd194, 0;
	@%p11 bra 	$L__BB89_21;
	cvt.u32.u64 	%r117, %rd51;
	cvt.u32.u64 	%r118, %rd50;
	div.u32 	%r119, %r118, %r117;
	mul.lo.s32 	%r120, %r119, %r117;
	sub.s32 	%r121, %r118, %r120;
	cvt.u64.u32 	%rd296, %r119;
	cvt.u64.u32 	%rd297, %r121;
	bra.uni 	$L__BB89_22;
$L__BB89_21:
	div.s64 	%rd296, %rd50, %rd51;
	mul.lo.s64 	%rd195, %rd296, %rd51;
	sub.s64 	%rd297, %rd50, %rd195;
$L__BB89_22:
	add.s64 	%rd197, %rd1, %rd192;
	ld.global.u64 	%rd198, [%rd197];
	mad.lo.s64 	%rd58, %rd198, %rd297, %rd49;
	add.s32 	%r23, %r196, -3;
	and.b64  	%rd59, %rd296, 4294967295;
	mul.wide.u32 	%rd199, %r23, 8;
	add.s64 	%rd200, %rd2, %rd199;
	ld.global.u64 	%rd60, [%rd200];
	and.b64  	%rd201, %rd60, -4294967296;
	setp.ne.s64 	%p12, %rd201, 0;
	@%p12 bra 	$L__BB89_24;
	cvt.u32.u64 	%r122, %rd60;
	cvt.u32.u64 	%r123, %rd59;
	div.u32 	%r124, %r123, %r122;
	mul.lo.s32 	%r125, %r124, %r122;
	sub.s32 	%r126, %r123, %r125;
	cvt.u64.u32 	%rd298, %r124;
	cvt.u64.u32 	%rd299, %r126;
	bra.uni 	$L__BB89_25;
$L__BB89_24:
	div.s64 	%rd298, %rd59, %rd60;
	mul.lo.s64 	%rd202, %rd298, %rd60;
	sub.s64 	%rd299, %rd59, %rd202;
$L__BB89_25:
	add.s64 	%rd204, %rd1, %rd199;
	ld.global.u64 	%rd205, [%rd204];
	mad.lo.s64 	%rd67, %rd205, %rd299, %rd58;
	and.b64  	%rd68, %rd298, 4294967295;
	mul.wide.u32 	%rd206, %r20, 8;
	add.s64 	%rd207, %rd2, %rd206;
	ld.global.u64 	%rd69, [%rd207];
	and.b64  	%rd208, %rd69, -4294967296;
	setp.ne.s64 	%p13, %rd208, 0;
	@%p13 bra 	$L__BB89_27;
	cvt.u32.u64 	%r127, %rd69;
	cvt.u32.u64 	%r128, %rd68;
	div.u32 	%r129, %r128, %r127;
	mul.lo.s32 	%r130, %r129, %r127;
	sub.s32 	%r131, %r128, %r130;
	cvt.u64.u32 	%rd300, %r129;
	cvt.u64.u32 	%rd301, %r131;
	bra.uni 	$L__BB89_28;
$L__BB89_27:
	div.s64 	%rd300, %rd68, %rd69;
	mul.lo.s64 	%rd209, %rd300, %rd69;
	sub.s64 	%rd301, %rd68, %rd209;
$L__BB89_28:
	add.s64 	%rd211, %rd1, %rd206;
	ld.global.u64 	%rd212, [%rd211];
	mad.lo.s64 	%rd321, %rd212, %rd301, %rd67;
	cvt.u32.u64 	%r201, %rd300;
	add.s32 	%r196, %r196, -8;
	add.s32 	%r195, %r195, 8;
	setp.ne.s32 	%p14, %r195, 0;
	@%p14 bra 	$L__BB89_4;
	add.s32 	%r200, %r196, 3;
$L__BB89_30:
	and.b32  	%r30, %r10, 7;
	setp.eq.s32 	%p15, %r30, 0;
	@%p15 bra 	$L__BB89_59;
	setp.lt.u32 	%p16, %r30, 4;
	@%p16 bra 	$L__BB89_45;
	mul.wide.u32 	%rd214, %r200, 8;
	add.s64 	%rd215, %rd2, %rd214;
	ld.global.u64 	%rd79, [%rd215];
	and.b64  	%rd216, %rd79, -4294967296;
	setp.ne.s64 	%p17, %rd216, 0;
	@%p17 bra 	$L__BB89_34;
	cvt.u32.u64 	%r132, %rd79;
	div.u32 	%r133, %r201, %r132;
	mul.lo.s32 	%r134, %r133, %r132;
	sub.s32 	%r135, %r201, %r134;
	cvt.u64.u32 	%rd304, %r133;
	cvt.u64.u32 	%rd305, %r135;
	bra.uni 	$L__BB89_35;
$L__BB89_34:
	cvt.u64.u32 	%rd217, %r201;
	div.s64 	%rd304, %rd217, %rd79;
	mul.lo.s64 	%rd218, %rd304, %rd79;
	sub.s64 	%rd305, %rd217, %rd218;
$L__BB89_35:
	add.s64 	%rd220, %rd1, %rd214;
	ld.global.u64 	%rd221, [%rd220];
	mad.lo.s64 	%rd86, %rd221, %rd305, %rd321;
	add.s32 	%r31, %r200, -1;
	and.b64  	%rd87, %rd304, 4294967295;
	mul.wide.u32 	%rd222, %r31, 8;
	add.s64 	%rd223, %rd2, %rd222;
	ld.global.u64 	%rd88, [%rd223];
	and.b64  	%rd224, %rd88, -4294967296;
	setp.ne.s64 	%p18, %rd224, 0;
	@%p18 bra 	$L__BB89_37;
	cvt.u32.u64 	%r136, %rd88;
	cvt.u32.u64 	%r137, %rd87;
	div.u32 	%r138, %r137, %r136;
	mul.lo.s32 	%r139, %r138, %r136;
	sub.s32 	%r140, %r137, %r139;
	cvt.u64.u32 	%rd306, %r138;
	cvt.u64.u32 	%rd307, %r140;
	bra.uni 	$L__BB89_38;
$L__BB89_37:
	div.s64 	%rd306, %rd87, %rd88;
	mul.lo.s64 	%rd225, %rd306, %rd88;
	sub.s64 	%rd307, %rd87, %rd225;
$L__BB89_38:
	add.s64 	%rd227, %rd1, %rd222;
	ld.global.u64 	%rd228, [%rd227];
	mad.lo.s64 	%rd95, %rd228, %rd307, %rd86;
	add.s32 	%r32, %r200, -2;
	and.b64  	%rd96, %rd306, 4294967295;
	mul.wide.u32 	%rd229, %r32, 8;
	add.s64 	%rd230, %rd2, %rd229;
	ld.global.u64 	%rd97, [%rd230];
	and.b64  	%rd231, %rd97, -4294967296;
	setp.ne.s64 	%p19, %rd231, 0;
	@%p19 bra 	$L__BB89_40;
	cvt.u32.u64 	%r141, %rd97;
	cvt.u32.u64 	%r142, %rd96;
	div.u32 	%r143, %r142, %r141;
	mul.lo.s32 	%r144, %r143, %r141;
	sub.s32 	%r145, %r142, %r144;
	cvt.u64.u32 	%rd308, %r143;
	cvt.u64.u32 	%rd309, %r145;
	bra.uni 	$L__BB89_41;
$L__BB89_40:
	div.s64 	%rd308, %rd96, %rd97;
	mul.lo.s64 	%rd232, %rd308, %rd97;
	sub.s64 	%rd309, %rd96, %rd232;
$L__BB89_41:
	add.s64 	%rd234, %rd1, %rd229;
	ld.global.u64 	%rd235, [%rd234];
	mad.lo.s64 	%rd104, %rd235, %rd309, %rd95;
	add.s32 	%r33, %r200, -3;
	and.b64  	%rd105, %rd308, 4294967295;
	mul.wide.u32 	%rd236, %r33, 8;
	add.s64 	%rd237, %rd2, %rd236;
	ld.global.u64 	%rd106, [%rd237];
	and.b64  	%rd238, %rd106, -4294967296;
	setp.ne.s64 	%p20, %rd238, 0;
	@%p20 bra 	$L__BB89_43;
	cvt.u32.u64 	%r146, %rd106;
	cvt.u32.u64 	%r147, %rd105;
	div.u32 	%r148, %r147, %r146;
	mul.lo.s32 	%r149, %r148, %r146;
	sub.s32 	%r150, %r147, %r149;
	cvt.u64.u32 	%rd310, %r148;
	cvt.u64.u32 	%rd311, %r150;
	bra.uni 	$L__BB89_44;
$L__BB89_43:
	div.s64 	%rd310, %rd105, %rd106;
	mul.lo.s64 	%rd239, %rd310, %rd106;
	sub.s64 	%rd311, %rd105, %rd239;
$L__BB89_44:
	add.s64 	%rd241, %rd1, %rd236;
	ld.global.u64 	%rd242, [%rd241];
	mad.lo.s64 	%rd321, %rd242, %rd311, %rd104;
	cvt.u32.u64 	%r201, %rd310;
	add.s32 	%r200, %r200, -4;
$L__BB89_45:
	and.b32  	%r38, %r10, 3;
	setp.eq.s32 	%p21, %r38, 0;
	@%p21 bra 	$L__BB89_59;
	setp.eq.s32 	%p22, %r38, 1;
	@%p22 bra 	$L__BB89_54;
	mul.wide.u32 	%rd244, %r200, 8;
	add.s64 	%rd245, %rd2, %rd244;
	ld.global.u64 	%rd116, [%rd245];
	and.b64  	%rd246, %rd116, -4294967296;
	setp.ne.s64 	%p23, %rd246, 0;
	@%p23 bra 	$L__BB89_49;
	cvt.u32.u64 	%r151, %rd116;
	div.u32 	%r152, %r201, %r151;
	mul.lo.s32 	%r153, %r152, %r151;
	sub.s32 	%r154, %r201, %r153;
	cvt.u64.u32 	%rd314, %r152;
	cvt.u64.u32 	%rd315, %r154;
	bra.uni 	$L__BB89_50;
$L__BB89_49:
	cvt.u64.u32 	%rd247, %r201;
	div.s64 	%rd314, %rd247, %rd116;
	mul.lo.s64 	%rd248, %rd314, %rd116;
	sub.s64 	%rd315, %rd247, %rd248;
$L__BB89_50:
	add.s64 	%rd250, %rd1, %rd244;
	ld.global.u64 	%rd251, [%rd250];
	mad.lo.s64 	%rd123, %rd251, %rd315, %rd321;
	add.s32 	%r39, %r200, -1;
	and.b64  	%rd124, %rd314, 4294967295;
	mul.wide.u32 	%rd252, %r39, 8;
	add.s64 	%rd253, %rd2, %rd252;
	ld.global.u64 	%rd125, [%rd253];
	and.b64  	%rd254, %rd125, -4294967296;
	setp.ne.s64 	%p24, %rd254, 0;
	@%p24 bra 	$L__BB89_52;
	cvt.u32.u64 	%r155, %rd125;
	cvt.u32.u64 	%r156, %rd124;
	div.u32 	%r157, %r156, %r155;
	mul.lo.s32 	%r158, %r157, %r155;
	sub.s32 	%r159, %r156, %r158;
	cvt.u64.u32 	%rd316, %r157;
	cvt.u64.u32 	%rd317, %r159;
	bra.uni 	$L__BB89_53;
$L__BB89_52:
	div.s64 	%rd316, %rd124, %rd125;
	mul.lo.s64 	%rd255, %rd316, %rd125;
	sub.s64 	%rd317, %rd124, %rd255;
$L__BB89_53:
	add.s64 	%rd257, %rd1, %rd252;
	ld.global.u64 	%rd258, [%rd257];
	mad.lo.s64 	%rd321, %rd258, %rd317, %rd123;
	cvt.u32.u64 	%r201, %rd316;
	add.s32 	%r200, %r200, -2;
$L__BB89_54:
	and.b32  	%r160, %r10, 1;
	setp.eq.b32 	%p25, %r160, 1;
	not.pred 	%p26, %p25;
	@%p26 bra 	$L__BB89_59;
	cvt.u64.u32 	%rd135, %r201;
	mul.wide.u32 	%rd259, %r200, 8;
	add.s64 	%rd260, %rd2, %rd259;
	ld.global.u64 	%rd136, [%rd260];
	and.b64  	%rd261, %rd136, -4294967296;
	setp.ne.s64 	%p27, %rd261, 0;
	@%p27 bra 	$L__BB89_57;
	cvt.u32.u64 	%r161, %rd136;
	cvt.u32.u64 	%r162, %rd135;
	rem.u32 	%r163, %r162, %r161;
	cvt.u64.u32 	%rd320, %r163;
	bra.uni 	$L__BB89_58;
$L__BB89_57:
	rem.s64 	%rd320, %rd135, %rd136;
$L__BB89_58:
	add.s64 	%rd263, %rd1, %rd259;
	ld.global.u64 	%rd264, [%rd263];
	mad.lo.s64 	%rd321, %rd264, %rd320, %rd321;
$L__BB89_59:
	ld.param.u64 	%rd284, [contiguous_reduce4_bf16_param_2];
	cvta.to.global.u64 	%rd265, %rd284;
	shl.b64 	%rd266, %rd321, 1;
	add.s64 	%rd267, %rd265, %rd266;
	ld.global.u16 	%rs15, [%rd267];
	st.shared.u16 	[%r8], %rs15;
	bar.sync 	0;
	setp.ne.s32 	%p28, %r4, 0;
	@%p28 bra 	$L__BB89_79;
	setp.lt.u32 	%p29, %r2, 2;
	shl.b32 	%r164, %r5, 1;
	add.s32 	%r44, %r205, %r164;
	shl.b32 	%r166, %r5, 3;
	add.s32 	%r45, %r3, %r166;
	@%p29 bra 	$L__BB89_78;
	add.s32 	%r46, %r2, -1;
	add.s32 	%r168, %r2, -2;
	and.b32  	%r47, %r46, 3;
	setp.lt.u32 	%p30, %r168, 3;
	mov.b32 	%r208, 1;
	@%p30 bra 	$L__BB89_73;
	and.b32  	%r171, %r46, -4;
	neg.s32 	%r207, %r171;
	shl.b32 	%r172, %r2, 1;
	add.s32 	%r173, %r172, 8;
	mad.lo.s32 	%r49, %r1, %r173, %r166;
	shl.b32 	%r50, %r1, 5;
	shl.b32 	%r51, %r1, 1;
	shl.b32 	%r52, %r1, 3;
	shl.b32 	%r53, %r1, 2;
	mul.lo.s32 	%r54, %r1, 6;
	add.s32 	%r175, %r172, 16;
	mad.lo.s32 	%r55, %r1, %r175, %r166;
	add.s32 	%r176, %r172, 24;
	mad.lo.s32 	%r56, %r1, %r176, %r166;
	add.s32 	%r177, %r172, 32;
	mad.lo.s32 	%r57, %r1, %r177, %r166;
	mov.b32 	%r206, 0;
	mov.u32 	%r204, %r44;
$L__BB89_63:
	ld.shared.u16 	%rs48, [%r44];
	add.s32 	%r178, %r204, %r51;
	ld.shared.u16 	%rs2, [%r178];
	// begin inline asm
	{ max.bf16 %rs16,%rs48,%rs2;
}
	// end inline asm
	// begin inline asm
	{ .reg .pred __$temp3;
  setp.eq.bf16  __$temp3, %rs16, %rs2;
  selp.u16 %rs19, 1, 0, __$temp3;}
	// end inline asm
	setp.eq.s16 	%p31, %rs19, 0;
	@%p31 bra 	$L__BB89_65;
	st.shared.u16 	[%r44], %rs2;
	add.s32 	%r179, %r205, %r49;
	ld.shared.u64 	%rd268, [%r179];
	st.shared.u64 	[%r45], %rd268;
	ld.shared.u16 	%rs48, [%r44];
$L__BB89_65:
	add.s32 	%r180, %r204, %r53;
	ld.shared.u16 	%rs5, [%r180];
	// begin inline asm
	{ max.bf16 %rs22,%rs48,%rs5;
}
	// end inline asm
	// begin inline asm
	{ .reg .pred __$temp3;
  setp.eq.bf16  __$temp3, %rs22, %rs5;
  selp.u16 %rs25, 1, 0, __$temp3;}
	// end inline asm
	setp.eq.s16 	%p32, %rs25, 0;
	@%p32 bra 	$L__BB89_67;
	st.shared.u16 	[%r44], %rs5;
	add.s32 	%r181, %r205, %r55;
	ld.shared.u64 	%rd269, [%r181];
	st.shared.u64 	[%r45], %rd269;
	ld.shared.u16 	%rs48, [%r44];
$L__BB89_67:
	add.s32 	%r182, %r204, %r54;
	ld.shared.u16 	%rs8, [%r182];
	// begin inline asm
	{ max.bf16 %rs28,%rs48,%rs8;
}
	// end inline asm
	// begin inline asm
	{ .reg .pred __$temp3;
  setp.eq.bf16  __$temp3, %rs28, %rs8;
  selp.u16 %rs31, 1, 0, __$temp3;}
	// end inline asm
	setp.eq.s16 	%p33, %rs31, 0;
	@%p33 bra 	$L__BB89_69;
	st.shared.u16 	[%r44], %rs8;
	add.s32 	%r183, %r205, %r56;
	ld.shared.u64 	%rd270, [%r183];
	st.shared.u64 	[%r45], %rd270;
	ld.shared.u16 	%rs48, [%r44];
$L__BB89_69:
	add.s32 	%r204, %r204, %r52;
	ld.shared.u16 	%rs11, [%r204];
	// begin inline asm
	{ max.bf16 %rs34,%rs48,%rs11;
}
	// end inline asm
	// begin inline asm
	{ .reg .pred __$temp3;
  setp.eq.bf16  __$temp3, %rs34, %rs11;
  selp.u16 %rs37, 1, 0, __$temp3;}
	// end inline asm
	setp.eq.s16 	%p34, %rs37, 0;
	@%p34 bra 	$L__BB89_71;
	st.shared.u16 	[%r44], %rs11;
	add.s32 	%r184, %r205, %r57;
	ld.shared.u64 	%rd271, [%r184];
	st.shared.u64 	[%r45], %rd271;
$L__BB89_71:
	add.s32 	%r207, %r207, 4;
	add.s32 	%r206, %r206, 4;
	add.s32 	%r205, %r205, %r50;
	setp.ne.s32 	%p35, %r207, 0;
	@%p35 bra 	$L__BB89_63;
	add.s32 	%r208, %r206, 1;
$L__BB89_73:
	setp.eq.s32 	%p36, %r47, 0;
	@%p36 bra 	$L__BB89_78;
	shl.b32 	%r185, %r208, 3;
	shl.b32 	%r186, %r2, 1;
	add.s32 	%r187, %r185, %r186;
	mad.lo.s32 	%r189, %r1, %r187, %r166;
	mov.u32 	%r190, sdata_bf16;
	add.s32 	%r211, %r190, %r189;
	shl.b32 	%r69, %r1, 3;
	mul.lo.s32 	%r191, %r1, %r208;
	shl.b32 	%r192, %r191, 1;
	add.s32 	%r194, %r192, %r164;
	add.s32 	%r210, %r190, %r194;
	shl.b32 	%r71, %r1, 1;
	neg.s32 	%r209, %r47;
$L__BB89_75:
	.pragma "nounroll";
	ld.shared.u16 	%rs41, [%r44];
	ld.shared.u16 	%rs12, [%r210];
	// begin inline asm
	{ max.bf16 %rs40,%rs41,%rs12;
}
	// end inline asm
	// begin inline asm
	{ .reg .pred __$temp3;
  setp.eq.bf16  __$temp3, %rs40, %rs12;
  selp.u16 %rs43, 1, 0, __$temp3;}
	// end inline asm
	setp.eq.s16 	%p37, %rs43, 0;
	@%p37 bra 	$L__BB89_77;
	st.shared.u16 	[%r44], %rs12;
	ld.shared.u64 	%rd272, [%r211];
	st.shared.u64 	[%r45], %rd272;
$L__BB89_77:
	add.s32 	%r211, %r211, %r69;
	add.s32 	%r210, %r210, %r71;
	add.s32 	%r209, %r209, 1;
	setp.ne.s32 	%p38, %r209, 0;
	@%p38 bra 	$L__BB89_75;
$L__BB89_78:
	ld.param.u64 	%rd283, [contiguous_reduce4_bf16_param_1];
	ld.param.u64 	%rd282, [contiguous_reduce4_bf16_param_0];
	ld.shared.u64 	%rd273, [%r45];
	cvt.u64.u32 	%rd274, %r6;
	mad.lo.s64 	%rd275, %rd146, %rd274, %rd3;
	cvta.to.global.u64 	%rd276, %rd283;
	shl.b64 	%rd277, %rd275, 3;
	add.s64 	%rd278, %rd276, %rd277;
	st.global.u64 	[%rd278], %rd273;
	cvta.to.global.u64 	%rd279, %rd282;
	shl.b64 	%rd280, %rd275, 1;
	add.s64 	%rd281, %rd279, %rd280;
	ld.shared.u16 	%rs46, [%r44];
	st.global.u16 	[%rd281], %rs46;
$L__BB89_79:
	ret;

}
	// .globl	contiguous_reduce44_bf16
.visible .entry contiguous_reduce44_bf16(
	.param .u64 .ptr .align 1 contiguous_reduce44_bf16_param_0,
	.param .u64 .ptr .align 1 contiguous_reduce44_bf16_param_1,
	.param .u64 .ptr .align 1 contiguous_reduce44_bf16_param_2,
	.param .u64 .ptr .align 1 contiguous_reduce44_bf16_param_3,
	.param .u64 contiguous_reduce44_bf16_param_4,
	.param .u64 contiguous_reduce44_bf16_param_5,
	.param .u64 contiguous_reduce44_bf16_param_6
)
{
	.reg .pred 	%p<15>;
	.reg .b16 	%rs<50>;
	.reg .b32 	%r<97>;
	.reg .b64 	%rd<31>;

	ld.param.u64 	%rd2, [contiguous_reduce44_bf16_param_0];
	ld.param.u64 	%rd3, [contiguous_reduce44_bf16_param_1];
	ld.param.u64 	%rd4, [contiguous_reduce44_bf16_param_2];
	ld.param.u64 	%rd5, [contiguous_reduce44_bf16_param_3];
	ld.param.u64 	%rd6, [contiguous_reduce44_bf16_param_5];
	ld.param.u64 	%rd7, [contiguous_reduce44_bf16_param_6];
	mov.u32 	%r1, %ntid.x;
	mov.u32 	%r2, %ntid.y;
	mov.u32 	%r3, %tid.y;
	mov.u32 	%r4, %tid.x;
	mad.lo.s32 	%r5, %r3, %r1, %r4;
	mov.u32 	%r45, %ctaid.x;
	mad.lo.s32 	%r46, %r45, %r1, %r4;
	mov.u32 	%r6, %ctaid.y;
	mad.lo.s32 	%r47, %r6, %r2, %r3;
	mov.b16 	%rs14, -128;
	// begin inline asm
	cvt.rn.bf16.u16 %rs13, %rs14;
	// end inline asm
	shl.b32 	%r48, %r5, 1;
	mov.u32 	%r90, sdata_bf16;
	add.s32 	%r8, %r90, %r48;
	st.shared.u16 	[%r8], %rs13;
	cvt.u64.u32 	%rd1, %r46;
	setp.le.u64 	%p1, %rd6, %rd1;
	cvt.u64.u32 	%rd9, %r47;
	setp.le.u64 	%p2, %rd7, %rd9;
	or.pred  	%p3, %p1, %p2;
	@%p3 bra 	$L__BB90_21;
	mul.lo.s32 	%r50, %r1, %r2;
	shl.b32 	%r51, %r50, 1;
	add.s32 	%r9, %r90, %r51;
	cvt.u32.u64 	%r53, %rd1;
	cvta.to.global.u64 	%rd10, %rd4;
	cvta.to.global.u64 	%rd11, %rd5;
	cvt.u32.u64 	%r54, %rd6;
	mad.lo.s32 	%r55, %r47, %r54, %r53;
	mul.wide.u32 	%rd12, %r55, 2;
	add.s64 	%rd13, %rd10, %rd12;
	ld.global.u16 	%rs15, [%rd13];
	st.shared.u16 	[%r8], %rs15;
	mul.wide.u32 	%rd14, %r55, 8;
	add.s64 	%rd15, %rd11, %rd14;
	ld.global.u64 	%rd16, [%rd15];
	shl.b32 	%r56, %r5, 3;
	add.s32 	%r57, %r9, %r56;
	st.shared.u64 	[%r57], %rd16;
	bar.sync 	0;
	setp.ne.s32 	%p4, %r3, 0;
	@%p4 bra 	$L__BB90_21;
	setp.lt.u32 	%p5, %r2, 2;
	shl.b32 	%r58, %r4, 1;
	add.s32 	%r10, %r90, %r58;
	shl.b32 	%r60, %r4, 3;
	add.s32 	%r11, %r9, %r60;
	@%p5 bra 	$L__BB90_20;
	add.s32 	%r12, %r2, -1;
	add.s32 	%r62, %r2, -2;
	and.b32  	%r13, %r12, 3;
	setp.lt.u32 	%p6, %r62, 3;
	mov.b32 	%r93, 1;
	@%p6 bra 	$L__BB90_15;
	and.b32  	%r65, %r12, -4;
	neg.s32 	%r92, %r65;
	shl.b32 	%r66, %r2, 1;
	add.s32 	%r67, %r66, 8;
	mad.lo.s32 	%r15, %r1, %r67, %r60;
	shl.b32 	%r16, %r1, 5;
	shl.b32 	%r17, %r1, 1;
	shl.b32 	%r18, %r1, 3;
	shl.b32 	%r19, %r1, 2;
	mul.lo.s32 	%r20, %r1, 6;
	add.s32 	%r69, %r66, 16;
	mad.lo.s32 	%r21, %r1, %r69, %r60;
	add.s32 	%r70, %r66, 24;
	mad.lo.s32 	%r22, %r1, %r70, %r60;
	add.s32 	%r71, %r66, 32;
	mad.lo.s32 	%r23, %r1, %r71, %r60;
	mov.b32 	%r91, 0;
	mov.u32 	%r89, %r10;
$L__BB90_5:
	ld.shared.u16 	%rs48, [%r10];
	add.s32 	%r72, %r89, %r17;
	ld.shared.u16 	%rs2, [%r72];
	// begin inline asm
	{ max.bf16 %rs16,%rs48,%rs2;
}
	// end inline asm
	// begin inline asm
	{ .reg .pred __$temp3;
  setp.eq.bf16  __$temp3, %rs16, %rs2;
  selp.u16 %rs19, 1, 0, __$temp3;}
	// end inline asm
	setp.eq.s16 	%p7, %rs19, 0;
	@%p7 bra 	$L__BB90_7;
	st.shared.u16 	[%r10], %rs2;
	add.s32 	%r73, %r90, %r15;
	ld.shared.u64 	%rd17, [%r73];
	st.shared.u64 	[%r11], %rd17;
	ld.shared.u16 	%rs48, [%r10];
$L__BB90_7:
	add.s32 	%r74, %r89, %r19;
	ld.shared.u16 	%rs5, [%r74];
	// begin inline asm
	{ max.bf16 %rs22,%rs48,%rs5;
}
	// end inline asm
	// begin inline asm
	{ .reg .pred __$temp3;
  setp.eq.bf16  __$temp3, %rs22, %rs5;
  selp.u16 %rs25, 1, 0, __$temp3;}
	// end inline asm
	setp.eq.s16 	%p8, %rs25, 0;
	@%p8 bra 	$L__BB90_9;
	st.shared.u16 	[%r10], %rs5;
	add.s32 	%r75, %r90, %r21;
	ld.shared.u64 	%rd18, [%r75];
	st.shared.u64 	[%r11], %rd18;
	ld.shared.u16 	%rs48, [%r10];
$L__BB90_9:
	add.s32 	%r76, %r89, %r20;
	ld.shared.u16 	%rs8, [%r76];
	// begin inline asm
	{ max.bf16 %rs28,%rs48,%rs8;
}
	// end inline asm
	// begin inline asm
	{ .reg .pred __$temp3;
  setp.eq.bf16  __$temp3, %rs28, %rs8;
  selp.u16 %rs31, 1, 0, __$temp3;}
	// end inline asm
	setp.eq.s16 	%p9, %rs31, 0;
	@%p9 bra 	$L__BB90_11;
	st.shared.u16 	[%r10], %rs8;
	add.s32 	%r77, %r90, %r22;
	ld.shared.u64 	%rd19, [%r77];
	st.shared.u64 	[%r11], %rd19;
	ld.shared.u16 	%rs48, [%r10];
$L__BB90_11:
	add.s32 	%r89, %r89, %r18;
	ld.shared.u16 	%rs11, [%r89];
	// begin inline asm
	{ max.bf16 %rs34,%rs48,%rs11;
}
	// end inline asm
	// begin inline asm
	{ .reg .pred __$temp3;
  setp.eq.bf16  __$temp3, %rs34, %rs11;
  selp.u16 %rs37, 1, 0, __$temp3;}
	// end inline asm
	setp.eq.s16 	%p10, %rs37, 0;
	@%p10 bra 	$L__BB90_13;
	st.shared.u16 	[%r10], %rs11;
	add.s32 	%r78, %r90, %r23;
	ld.shared.u64 	%rd20, [%r78];
	st.shared.u64 	[%r11], %rd20;
$L__BB90_13:
	add.s32 	%r92, %r92, 4;
	add.s32 	%r91, %r91, 4;
	add.s32 	%r90, %r90, %r16;
	setp.ne.s32 	%p11, %r92, 0;
	@%p11 bra 	$L__BB90_5;
	add.s32 	%r93, %r91, 1;
$L__BB90_15:
	setp.eq.s32 	%p12, %r13, 0;
	@%p12 bra 	$L__BB90_20;
	shl.b32 	%r79, %r93, 3;
	shl.b32 	%r80, %r2, 1;
	add.s32 	%r81, %r79, %r80;
	mad.lo.s32 	%r83, %r1, %r81, %r60;
	mov.u32 	%r84, sdata_bf16;
	add.s32 	%r96, %r84, %r83;
	shl.b32 	%r35, %r1, 3;
	mul.lo.s32 	%r85, %r1, %r93;
	shl.b32 	%r86, %r85, 1;
	shl.b32 	%r87, %r4, 1;
	add.s32 	%r88, %r86, %r87;
	add.s32 	%r95, %r84, %r88;
	shl.b32 	%r37, %r1, 1;
	neg.s32 	%r94, %r13;
$L__BB90_17:
	.pragma "nounroll";
	ld.shared.u16 	%rs41, [%r10];
	ld.shared.u16 	%rs12, [%r95];
	// begin inline asm
	{ max.bf16 %rs40,%rs41,%rs12;
}
	// end inline asm
	// begin inline asm
	{ .reg .pred __$temp3;
  setp.eq.bf16  __$temp3, %rs40, %rs12;
  selp.u16 %rs43, 1, 0, __$temp3;}
	// end inline asm
	setp.eq.s16 	%p13, %rs43, 0;
	@%p13 bra 	$L__BB90_19;
	st.shared.u16 	[%r10], %rs12;
	ld.shared.u64 	%rd21, [%r96];
	st.shared.u64 	[%r11], %rd21;
$L__BB90_19:
	add.s32 	%r96, %r96, %r35;
	add.s32 	%r95, %r95, %r37;
	add.s32 	%r94, %r94, 1;
	setp.ne.s32 	%p14, %r94, 0;
	@%p14 bra 	$L__BB90_17;
$L__BB90_20:
	ld.shared.u64 	%rd22, [%r11];
	cvt.u64.u32 	%rd23, %r6;
	mad.lo.s64 	%rd24, %rd6, %rd23, %rd1;
	cvta.to.global.u64 	%rd25, %rd3;
	shl.b64 	%rd26, %rd24, 3;
	add.s64 	%rd27, %rd25, %rd26;
	st.global.u64 	[%rd27], %rd22;
	cvta.to.global.u64 	%rd28, %rd2;
	shl.b64 	%rd29, %rd24, 1;
	add.s64 	%rd30, %rd28, %rd29;
	ld.shared.u16 	%rs46, [%r10];
	st.global.u16 	[%rd30], %rs46;
$L__BB90_21:
	ret;

}


// ===== COMPILED SASS (sm_100) =====

	.target	sm_100

	.elftype	@"ET_EXEC"


//--------------------- .note.nv.tkinfo           --------------------------
	.section	.note.nv.tkinfo,"",@"SHT_NOTE"
	.sectionflags	@"SHF_NOTE_NV_TKINFO"
	.tkinfo
        /*0018*/ 	.word	0x00000002
        /*0030*/ 	.string	""
        /*0030*/ 	.string	"ptxas"
        /*0030*/ 	.string	"Cuda compilation tools, release 13.0, V13.0.88"
        /*0030*/ 	.string	"Build cuda_13.0.r13.0/compiler.36424714_0"
        /*0030*/ 	.string	"-arch sm_100 -m 64 "



//--------------------- .note.nv.cuinfo           --------------------------
	.section	.note.nv.cuinfo,"",@"SHT_NOTE"
	.sectionflags	@"SHF_NOTE_NV_CUINFO"
        /*0018*/ 	.short	0x0002
        /*001a*/ 	.short	0x0064
        /*001c*/ 	.short	0x0082
	.zero		2


//--------------------- .nv.info                  --------------------------
	.section	.nv.info,"",@"SHT_CUDA_INFO"
	.align	4


	//----- nvinfo : EIATTR_REGCOUNT
	.align		4
        /*0000*/ 	.byte	0x04, 0x2f
        /*0002*/ 	.short	(.L_1 - .L_0)
	.align		4
.L_0:
        /*0004*/ 	.word	index@(contiguous_reduce_bool)
        /*0008*/ 	.word	0x00000011


	//----- nvinfo : EIATTR_FRAME_SIZE
	.align		4
.L_1:
        /*000c*/ 	.byte	0x04, 0x11
        /*000e*/ 	.short	(.L_3 - .L_2)
	.align		4
.L_2:
        /*0010*/ 	.word	index@(contiguous_reduce_bool)
        /*0014*/ 	.word	0x00000000


	//----- nvinfo : EIATTR_REGCOUNT
	.align		4
.L_3:
        /*0018*/ 	.byte	0x04, 0x2f
        /*001a*/ 	.short	(.L_5 - .L_4)
	.align		4
.L_4:
        /*001c*/ 	.word	index@(contiguous_reduce2_bool)
        /*0020*/ 	.word	0x00000016


	//----- nvinfo : EIATTR_FRAME_SIZE
	.align		4
.L_5:
        /*0024*/ 	.byte	0x04, 0x11
        /*0026*/ 	.short	(.L_7 - .L_6)
	.align		4
.L_6:
        /*0028*/ 	.word	index@(contiguous_reduce2_bool)
        /*002c*/ 	.word	0x00000000


	//----- nvinfo : EIATTR_REGCOUNT
	.align		4
.L_7:
        /*0030*/ 	.byte	0x04, 0x2f
        /*0032*/ 	.short	(.L_9 - .L_8)
	.align		4
.L_8:
        /*0034*/ 	.word	index@(uncontiguous_reduce_bool)
        /*0038*/ 	.word	0x00000030


	//----- nvinfo : EIATTR_FRAME_SIZE
	.align		4
.L_9:
        /*003c*/ 	.byte	0x04, 0x11
        /*003e*/ 	.short	(.L_11 - .L_10)
	.align		4
.L_10:
        /*0040*/ 	.word	index@($__internal_77_$__cuda_sm20_rem_s64)
        /*0044*/ 	.word	0x00000000


	//----- nvinfo : EIATTR_FRAME_SIZE
	.align		4
.L_11:
        /*0048*/ 	.byte	0x04, 0x11
        /*004a*/ 	.short	(.L_13 - .L_12)
	.align		4
.L_12:
        /*004c*/ 	.word	index@($__internal_76_$__cuda_sm20_div_s64)
        /*0050*/ 	.word	0x00000000


	//----- nvinfo : EIATTR_FRAME_SIZE
	.align		4
.L_13:
        /*0054*/ 	.byte	0x04, 0x11
        /*0056*/ 	.short	(.L_15 - .L_14)
	.align		4
.L_14:
        /*0058*/ 	.word	index@(uncontiguous_reduce_bool)
        /*005c*/ 	.word	0x00000000


	//----- nvinfo : EIATTR_REGCOUNT
	.align		4
.L_15:
        /*0060*/ 	.byte	0x04, 0x2f
        /*0062*/ 	.short	(.L_17 - .L_16)
	.align		4
.L_16:
        /*0064*/ 	.word	index@(contiguous_reduce3_bool)
        /*0068*/ 	.word	0x00000030


	//----- nvinfo : EIATTR_FRAME_SIZE
	.align		4
.L_17:
        /*006c*/ 	.byte	0x04, 0x11
        /*006e*/ 	.short	(.L_19 - .L_18)
	.align		4
.L_18:
        /*0070*/ 	.word	index@($__internal_75_$__cuda_sm20_rem_s64)
        /*0074*/ 	.word	0x00000000


	//----- nvinfo : EIATTR_FRAME_SIZE
	.align		4
.L_19:
        /*0078*/ 	.byte	0x04, 0x11
        /*007a*/ 	.short	(.L_21 - .L_20)
	.align		4
.L_20:
        /*007c*/ 	.word	index@($__internal_74_$__cuda_sm20_div_s64)
        /*0080*/ 	.word	0x00000000


	//----- nvinfo : EIATTR_FRAME_SIZE
	.align		4
.L_21:
        /*0084*/ 	.byte	0x04, 0x11
        /*0086*/ 	.short	(.L_23 - .L_22)
	.align		4
.L_22:
        /*0088*/ 	.word	index@(contiguous_reduce3_bool)
        /*008c*/ 	.word	0x00000000


	//----- nvinfo : EIATTR_REGCOUNT
	.align		4
.L_23:
        /*0090*/ 	.byte	0x04, 0x2f
        /*0092*/ 	.short	(.L_25 - .L_24)
	.align		4
.L_24:
        /*0094*/ 	.word	index@(contiguous_reduce33_bool)
        /*0098*/ 	.word	0x00000014


	//----- nvinfo : EIATTR_FRAME_SIZE
	.align		4
.L_25:
        /*009c*/ 	.byte	0x04, 0x11
        /*009e*/ 	.short	(.L_27 - .L_26)
	.align		4
.L_26:
        /*00a0*/ 	.word	index@(contiguous_reduce33_bool)
        /*00a4*/ 	.word	0x00000000


	//----- nvinfo : EIATTR_REGCOUNT
	.align		4
.L_27:
        /*00a8*/ 	.byte	0x04, 0x2f
        /*00aa*/ 	.short	(.L_29 - .L_28)
	.align		4
.L_28:
        /*00ac*/ 	.word	index@(contiguous_reduce4_bool)
        /*00b0*/ 	.word	0x00000026


	//----- nvinfo : EIATTR_FRAME_SIZE
	.align		4
.L_29:
        /*00b4*/ 	.byte	0x04, 0x11
        /*00b6*/ 	.short	(.L_31 - .L_30)
	.align		4
.L_30:
        /*00b8*/ 	.word	index@($__internal_73_$__cuda_sm20_rem_s64)
        /*00bc*/ 	.word	0x00000000


	//----- nvinfo : EIATTR_FRAME_SIZE
	.align		4
.L_31:
        /*00c0*/ 	.byte	0x04, 0x11
        /*00c2*/ 	.short	(.L_33 - .L_32)
	.align		4
.L_32:
        /*00c4*/ 	.word	index@($__internal_72_$__cuda_sm20_div_s64)
        /*00c8*/ 	.word	0x00000000


	//----- nvinfo : EIATTR_FRAME_SIZE
	.align		4
.L_33:
        /*00cc*/ 	.byte	0x04, 0x11
        /*00ce*/ 	.short	(.L_35 - .L_34)
	.align		4
.L_34:
        /*00d0*/ 	.word	index@(contiguous_reduce4_bool)
        /*00d4*/ 	.word	0x00000000


	//----- nvinfo : EIATTR_REGCOUNT
	.align		4
.L_35:
        /*00d8*/ 	.byte	0x04, 0x2f
        /*00da*/ 	.short	(.L_37 - .L_36)
	.align		4
.L_36:
        /*00dc*/ 	.word	index@(contiguous_reduce44_bool)
        /*00e0*/ 	.word	0x00000019


	//----- nvinfo : EIATTR_FRAME_SIZE
	.align		4
.L_37:
        /*00e4*/ 	.byte	0x04, 0x11
        /*00e6*/ 	.short	(.L_39 - .L_38)
	.align		4
.L_38:
        /*00e8*/ 	.word	index@(contiguous_reduce44_bool)
        /*00ec*/ 	.word	0x00000000


	//----- nvinfo : EIATTR_REGCOUNT
	.align		4
.L_39:
        /*00f0*/ 	.byte	0x04, 0x2f
        /*00f2*/ 	.short	(.L_41 - .L_40)
	.align		4
.L_40:
        /*00f4*/ 	.word	index@(contiguous_reduce_i8)
        /*00f8*/ 	.word	0x00000010


	//----- nvinfo : EIATTR_FRAME_SIZE
	.align		4
.L_41:
        /*00fc*/ 	.byte	0x04, 0x11
        /*00fe*/ 	.short	(.L_43 - .L_42)
	.align		4
.L_42:
        /*0100*/ 	.word	index@(contiguous_reduce_i8)
        /*0104*/ 	.word	0x00000000


	//----- nvinfo : EIATTR_REGCOUNT
	.align		4
.L_43:
        /*0108*/ 	.byte	0x04, 0x2f
        /*010a*/ 	.short	(.L_45 - .L_44)
	.align		4
.L_44:
        /*010c*/ 	.word	index@(contiguous_reduce2_i8)
        /*0110*/ 	.word	0x00000013


	//----- nvinfo : EIATTR_FRAME_SIZE
	.align		4
.L_45:
        /*0114*/ 	.byte	0x04, 0x11
        /*0116*/ 	.short	(.L_47 - .L_46)
	.align		4
.L_46:
        /*0118*/ 	.word	index@(contiguous_reduce2_i8)
        /*011c*/ 	.word	0x00000000


	//----- nvinfo : EIATTR_REGCOUNT
	.align		4
.L_47:
        /*0120*/ 	.byte	0x04, 0x2f
        /*0122*/ 	.short	(.L_49 - .L_48)
	.align		4
.L_48:
        /*0124*/ 	.word	index@(uncontiguous_reduce_i8)
        /*0128*/ 	.word	0x00000030


	//----- nvinfo : EIATTR_FRAME_SIZE
	.align		4
.L_49:
        /*012c*/ 	.byte	0x04, 0x11
        /*012e*/ 	.short	(.L_51 - .L_50)
	.align		4
.L_50:
        /*0130*/ 	.word	index@($__internal_71_$__cuda_sm20_rem_s64)
        /*0134*/ 	.word	0x00000000


	//----- nvinfo : EIATTR_FRAME_SIZE
	.align		4
.L_51:
        /*0138*/ 	.byte	0x04, 0x11
        /*013a*/ 	.short	(.L_53 - .L_52)
	.align		4
.L_52:
        /*013c*/ 	.word	index@($__internal_70_$__cuda_sm20_div_s64)
        /*0140*/ 	.word	0x00000000


	//----- nvinfo : EIATTR_FRAME_SIZE
	.align		4
.L_53:
        /*0144*/ 	.byte	0x04, 0x11
        /*0146*/ 	.short	(.L_55 - .L_54)
	.align		4
.L_54:
        /*0148*/ 	.word	index@(uncontiguous_reduce_i8)
        /*014c*/ 	.word	0x00000000


	//----- nvinfo : EIATTR_REGCOUNT
	.align		4
.L_55:
        /*0150*/ 	.byte	0x04, 0x2f
        /*0152*/ 	.short	(.L_57 - .L_56)
	.align		4
.L_56:
        /*0154*/ 	.word	index@(contiguous_reduce3_i8)
        /*0158*/ 	.word	0x00000030


	//----- nvinfo : EIATTR_FRAME_SIZE
	.align		4
.L_57:
        /*015c*/ 	.byte	0x04, 0x11
        /*015e*/ 	.short	(.L_59 - .L_58)
	.align		4
.L_58:
        /*0160*/ 	.word	index@($__internal_69_$__cuda_sm20_rem_s64)
        /*0164*/ 	.word	0x00000000


	//----- nvinfo : EIATTR_FRAME_SIZE
	.align		4
.L_59:
        /*0168*/ 	.byte	0x04, 0x11
        /*016a*/ 	.short	(.L_61 - .L_60)
	.align		4
.L_60:
        /*016c*/ 	.word	index@($__internal_68_$__cuda_sm20_div_s64)
        /*0170*/ 	.word	0x00000000


	//----- nvinfo : EIATTR_FRAME_SIZE
	.align		4
.L_61:
        /*0174*/ 	.byte	0x04, 0x11
        /*0176*/ 	.short	(.L_63 - .L_62)
	.align		4
.L_62:
        /*0178*/ 	.word	index@(contiguous_reduce3_i8)
        /*017c*/ 	.word	0x00000000


	//----- nvinfo : EIATTR_REGCOUNT
	.align		4
.L_63:
        /*0180*/ 	.byte	0x04, 0x2f
        /*0182*/ 	.short	(.L_65 - .L_64)
	.align		4
.L_64:
        /*0184*/ 	.word	index@(contiguous_reduce33_i8)
        /*0188*/ 	.word	0x00000014


	//----- nvinfo : EIATTR_FRAME_SIZE
	.align		4
.L_65:
        /*018c*/ 	.byte	0x04, 0x11
        /*018e*/ 	.short	(.L_67 - .L_66)
	.align		4
.L_66:
        /*0190*/ 	.word	index@(contiguous_reduce33_i8)
        /*0194*/ 	.word	0x00000000


	//----- nvinfo : EIATTR_REGCOUNT
	.align		4
.L_67:
        /*0198*/ 	.byte	0x04, 0x2f
        /*019a*/ 	.short	(.L_69 - .L_68)
	.align		4
.L_68:
        /*019c*/ 	.word	index@(contiguous_reduce4_i8)
        /*01a0*/ 	.word	0x00000026


	//----- nvinfo : EIATTR_FRAME_SIZE
	.align		4
.L_69:
        /*01a4*/ 	.byte	0x04, 0x11
        /*01a6*/ 	.short	(.L_71 - .L_70)
	.align		4
.L_70:
        /*01a8*/ 	.word	index@($__internal_67_$__cuda_sm20_rem_s64)
        /*01ac*/ 	.word	0x00000000


	//----- nvinfo : EIATTR_FRAME_SIZE
	.align		4
.L_71:
        /*01b0*/ 	.byte	0x04, 0x11
        /*01b2*/ 	.short	(.L_73 - .L_72)
	.align		4
.L_72:
        /*01b4*/ 	.word	index@($__internal_66_$__cuda_sm20_div_s64)
        /*01b8*/ 	.word	0x00000000


	//----- nvinfo : EIATTR_FRAME_SIZE
	.align		4
.L_73:
        /*01bc*/ 	.byte	0x04, 0x11
        /*01be*/ 	.short	(.L_75 - .L_74)
	.align		4
.L_74:
        /*01c0*/ 	.word	index@(contiguous_reduce4_i8)
        /*01c4*/ 	.word	0x00000000


	//----- nvinfo : EIATTR_REGCOUNT
	.align		4
.L_75:
        /*01c8*/ 	.byte	0x04, 0x2f
        /*01ca*/ 	.short	(.L_77 - .L_76)
	.align		4
.L_76:
        /*01cc*/ 	.word	index@(contiguous_reduce44_i8)
        /*01d0*/ 	.word	0x00000018


	//----- nvinfo : EIATTR_FRAME_SIZE
	.align		4
.L_77:
        /*01d4*/ 	.byte	0x04, 0x11
        /*01d6*/ 	.short	(.L_79 - .L_78)
	.align		4
.L_78:
        /*01d8*/ 	.word	index@(contiguous_reduce44_i8)
        /*01dc*/ 	.word	0x00000000


	//----- nvinfo : EIATTR_REGCOUNT
	.align		4
.L_79:
        /*01e0*/ 	.byte	0x04, 0x2f
        /*01e2*/ 	.short	(.L_81 - .L_80)
	.align		4
.L_80:
        /*01e4*/ 	.word	index@(contiguous_reduce_i16)
        /*01e8*/ 	.word	0x00000010


	//----- nvinfo : EIATTR_FRAME_SIZE
	.align		4
.L_81:
        /*01ec*/ 	.byte	0x04, 0x11
        /*01ee*/ 	.short	(.L_83 - .L_82)
	.align		4
.L_82:
        /*01f0*/ 	.word	index@(contiguous_reduce_i16)
        /*01f4*/ 	.word	0x00000000


	//----- nvinfo : EIATTR_REGCOUNT
	.align		4
.L_83:
        /*01f8*/ 	.byte	0x04, 0x2f
        /*01fa*/ 	.short	(.L_85 - .L_84)
	.align		4
.L_84:
        /*01fc*/ 	.word	index@(contiguous_reduce2_i16)
        /*0200*/ 	.word	0x00000014


	//----- nvinfo : EIATTR_FRAME_SIZE
	.align		4
.L_85:
        /*0204*/ 	.byte	0x04, 0x11
        /*0206*/ 	.short	(.L_87 - .L_86)
	.align		4
.L_86:
        /*0208*/ 	.word	index@(contiguous_reduce2_i16)
        /*020c*/ 	.word	0x00000000


	//----- nvinfo : EIATTR_REGCOUNT
	.align		4
.L_87:
        /*0210*/ 	.byte	0x04, 0x2f
        /*0212*/ 	.short	(.L_89 - .L_88)
	.align		4
.L_88:
        /*0214*/ 	.word	index@(uncontiguous_reduce_i16)
        /*0218*/ 	.word	0x0000002c


	//----- nvinfo : EIATTR_FRAME_SIZE
	.align		4
.L_89:
        /*021c*/ 	.byte	0x04, 0x11
        /*021e*/ 	.short	(.L_91 - .L_90)
	.align		4
.L_90:
        /*0220*/ 	.word	index@($__internal_65_$__cuda_sm20_rem_s64)
        /*0224*/ 	.word	0x00000000


	//----- nvinfo : EIATTR_FRAME_SIZE
	.align		4
.L_91:
        /*0228*/ 	.byte	0x04, 0x11
        /*022a*/ 	.short	(.L_93 - .L_92)
	.align		4
.L_92:
        /*022c*/ 	.word	index@($__internal_64_$__cuda_sm20_div_s64)
        /*0230*/ 	.word	0x00000000


	//----- nvinfo : EIATTR_FRAME_SIZE
	.align		4
.L_93:
        /*0234*/ 	.byte	0x04, 0x11
        /*0236*/ 	.short	(.L_95 - .L_94)
	.align		4
.L_94:
        /*0238*/ 	.word	index@(uncontiguous_reduce_i16)
        /*023c*/ 	.word	0x00000000


	//----- nvinfo : EIATTR_REGCOUNT
	.align		4
.L_95:
        /*0240*/ 	.byte	0x04, 0x2f
        /*0242*/ 	.short	(.L_97 - .L_96)
	.align		4
.L_96:
        /*0244*/ 	.word	index@(contiguous_reduce3_i16)
        /*0248*/ 	.word	0x00000030


	//----- nvinfo : EIATTR_FRAME_SIZE
	.align		4
.L_97:
        /*024c*/ 	.byte	0x04, 0x11
        /*024e*/ 	.short	(.L_99 - .L_98)
	.align		4
.L_98:
        /*0250*/ 	.word	index@($__internal_63_$__cuda_sm20_rem_s64)
        /*0254*/ 	.word	0x00000000


	//----- nvinfo : EIATTR_FRAME_SIZE
	.align		4
.L_99:
        /*0258*/ 	.byte	0x04, 0x11
        /*025a*/ 	.short	(.L_101 - .L_100)
	.align		4
.L_100:
        /*025c*/ 	.word	index@($__internal_62_$__cuda_sm20_div_s64)
        /*0260*/ 	.word	0x00000000


	//----- nvinfo : EIATTR_FRAME_SIZE
	.align		4
.L_101:
        /*0264*/ 	.byte	0x04, 0x11
        /*0266*/ 	.short	(.L_103 - .L_102)
	.align		4
.L_102:
        /*0268*/ 	.word	index@(contiguous_reduce3_i16)
        /*026c*/ 	.word	0x00000000


	//----- nvinfo : EIATTR_REGCOUNT
	.align		4
.L_103:
        /*0270*/ 	.byte	0x04, 0x2f
        /*0272*/ 	.short	(.L_105 - .L_104)
	.align		4
.L_104:
        /*0274*/ 	.word	index@(contiguous_reduce33_i16)
        /*0278*/ 	.word	0x00000014


	//----- nvinfo : EIATTR_FRAME_SIZE
	.align		4
.L_105:
        /*027c*/ 	.byte	0x04, 0x11
        /*027e*/ 	.short	(.L_107 - .L_106)
	.align		4
.L_106:
        /*0280*/ 	.word	index@(contiguous_reduce33_i16)
        /*0284*/ 	.word	0x00000000


	//----- nvinfo : EIATTR_REGCOUNT
	.align		4
.L_107:
        /*0288*/ 	.byte	0x04, 0x2f
        /*028a*/ 	.short	(.L_109 - .L_108)
	.align		4
.L_108:
        /*028c*/ 	.word	index@(contiguous_reduce4_i16)
        /*0290*/ 	.word	0x00000026


	//----- nvinfo : EIATTR_FRAME_SIZE
	.align		4
.L_109:
        /*0294*/ 	.byte	0x04, 0x11
        /*0296*/ 	.short	(.L_111 - .L_110)
	.align		4
.L_110:
        /*0298*/ 	.word	index@($__internal_61_$__cuda_sm20_rem_s64)
        /*029c*/ 	.word	0x00000000


	//----- nvinfo : EIATTR_FRAME_SIZE
	.align		4
.L_111:
        /*02a0*/ 	.byte	0x04, 0x11
        /*02a2*/ 	.short	(.L_113 - .L_112)
	.align		4
.L_112:
        /*02a4*/ 	.word	index@($__internal_60_$__cuda_sm20_div_s64)
        /*02a8*/ 	.word	0x00000000


	//----- nvinfo : EIATTR_FRAME_SIZE
	.align		4
.L_113:
        /*02ac*/ 	.byte	0x04, 0x11
        /*02ae*/ 	.short	(.L_115 - .L_114)
	.align		4
.L_114:
        /*02b0*/ 	.word	index@(contiguous_reduce4_i16)
        /*02b4*/ 	.word	0x00000000


	//----- nvinfo : EIATTR_REGCOUNT
	.align		4
.L_115:
        /*02b8*/ 	.byte	0x04, 0x2f
        /*02ba*/ 	.short	(.L_117 - .L_116)
	.align		4
.L_116:
        /*02bc*/ 	.word	index@(contiguous_reduce44_i16)
        /*02c0*/ 	.word	0x0000001a


	//----- nvinfo : EIATTR_FRAME_SIZE
	.align		4
.L_117:
        /*02c4*/ 	.byte	0x04, 0x11
        /*02c6*/ 	.short	(.L_119 - .L_118)
	.align		4
.L_118:
        /*02c8*/ 	.word	index@(contiguous_reduce44_i16)
        /*02cc*/ 	.word	0x00000000


	//----- nvinfo : EIATTR_REGCOUNT
	.align		4
.L_119:
        /*02d0*/ 	.byte	0x04, 0x2f
        /*02d2*/ 	.short	(.L_121 - .L_120)
	.align		4
.L_120:
        /*02d4*/ 	.word	index@(contiguous_reduce_i32)
        /*02d8*/ 	.word	0x00000010


	//----- nvinfo : EIATTR_FRAME_SIZE
	.align		4
.L_121:
        /*02dc*/ 	.byte	0x04, 0x11
        /*02de*/ 	.short	(.L_123 - .L_122)
	.align		4
.L_122:
        /*02e0*/ 	.word	index@(contiguous_reduce_i32)
        /*02e4*/ 	.word	0x00000000


	//----- nvinfo : EIATTR_REGCOUNT
	.align		4
.L_123:
        /*02e8*/ 	.byte	0x04, 0x2f
        /*02ea*/ 	.short	(.L_125 - .L_124)
	.align		4
.L_124:
        /*02ec*/ 	.word	index@(contiguous_reduce2_i32)
        /*02f0*/ 	.word	0x00000014


	//----- nvinfo : EIATTR_FRAME_SIZE
	.align		4
.L_125:
        /*02f4*/ 	.byte	0x04, 0x11
        /*02f6*/ 	.short	(.L_127 - .L_126)
	.align		4
.L_126:
        /*02f8*/ 	.word	index@(contiguous_reduce2_i32)
        /*02fc*/ 	.word	0x00000000


	//----- nvinfo : EIATTR_REGCOUNT
	.align		4
.L_127:
        /*0300*/ 	.byte	0x04, 0x2f
        /*0302*/ 	.short	(.L_129 - .L_128)
	.align		4
.L_128:
        /*0304*/ 	.word	index@(uncontiguous_reduce_i32)
        /*0308*/ 	.word	0x00000030


	//----- nvinfo : EIATTR_FRAME_SIZE
	.align		4
.L_129:
        /*030c*/ 	.byte	0x04, 0x11
        /*030e*/ 	.short	(.L_131 - .L_130)
	.align		4
.L_130:
        /*0310*/ 	.word	index@($__internal_59_$__cuda_sm20_rem_s64)
        /*0314*/ 	.word	0x00000000


	//----- nvinfo : EIATTR_FRAME_SIZE
	.align		4
.L_131:
        /*0318*/ 	.byte	0x04, 0x11
        /*031a*/ 	.short	(.L_133 - .L_132)
	.align		4
.L_132:
        /*031c*/ 	.word	index@($__internal_58_$__cuda_sm20_div_s64)
        /*0320*/ 	.word	0x00000000


	//----- nvinfo : EIATTR_FRAME_SIZE
	.align		4
.L_133:
        /*0324*/ 	.byte	0x04, 0x11
        /*0326*/ 	.short	(.L_135 - .L_134)
	.align		4
.L_134:
        /*0328*/ 	.word	index@(uncontiguous_reduce_i32)
        /*032c*/ 	.word	0x00000000


	//----- nvinfo : EIATTR_REGCOUNT
	.align		4
.L_135:
        /*0330*/ 	.byte	0x04, 0x2f
        /*0332*/ 	.short	(.L_137 - .L_136)
	.align		4
.L_136:
        /*0334*/ 	.word	index@(contiguous_reduce3_i32)
        /*0338*/ 	.word	0x0000002e


	//----- nvinfo : EIATTR_FRAME_SIZE
	.align		4
.L_137:
        /*033c*/ 	.byte	0x04, 0x11
        /*033e*/ 	.short	(.L_139 - .L_138)
	.align		4
.L_138:
        /*0340*/ 	.word	index@($__internal_57_$__cuda_sm20_rem_s64)
        /*0344*/ 	.word	0x00000000


	//----- nvinfo : EIATTR_FRAME_SIZE
	.align		4
.L_139:
        /*0348*/ 	.byte	0x04, 0x11
        /*034a*/ 	.short	(.L_141 - .L_140)
	.align		4
.L_140:
        /*034c*/ 	.word	index@($__internal_56_$__cuda_sm20_div_s64)
        /*0350*/ 	.word	0x00000000


	//----- nvinfo : EIATTR_FRAME_SIZE
	.align		4
.L_141:
        /*0354*/ 	.byte	0x04, 0x11
        /*0356*/ 	.short	(.L_143 - .L_142)
	.align		4
.L_142:
        /*0358*/ 	.word	index@(contiguous_reduce3_i32)
        /*035c*/ 	.word	0x00000000


	//----- nvinfo : EIATTR_REGCOUNT
	.align		4
.L_143:
        /*0360*/ 	.byte	0x04, 0x2f
        /*0362*/ 	.short	(.L_145 - .L_144)
	.align		4
.L_144:
        /*0364*/ 	.word	index@(contiguous_reduce33_i32)
        /*0368*/ 	.word	0x00000014


	//----- nvinfo : EIATTR_FRAME_SIZE
	.align		4
.L_145:
        /*036c*/ 	.byte	0x04, 0x11
        /*036e*/ 	.short	(.L_147 - .L_146)
	.align		4
.L_146:
        /*0370*/ 	.word	index@(contiguous_reduce33_i32)
        /*0374*/ 	.word	0x00000000


	//----- nvinfo : EIATTR_REGCOUNT
	.align		4
.L_147:
        /*0378*/ 	.byte	0x04, 0x2f
        /*037a*/ 	.short	(.L_149 - .L_148)
	.align		4
.L_148:
        /*037c*/ 	.word	index@(contiguous_reduce4_i32)
        /*0380*/ 	.word	0x00000026


	//----- nvinfo : EIATTR_FRAME_SIZE
	.align		4
.L_149:
        /*0384*/ 	.byte	0x04, 0x11
        /*0386*/ 	.short	(.L_151 - .L_150)
	.align		4
.L_150:
        /*0388*/ 	.word	index@($__internal_55_$__cuda_sm20_rem_s64)
        /*038c*/ 	.word	0x00000000


	//----- nvinfo : EIATTR_FRAME_SIZE
	.align		4
.L_151:
        /*0390*/ 	.byte	0x04, 0x11
        /*0392*/ 	.short	(.L_153 - .L_152)
	.align		4
.L_152:
        /*0394*/ 	.word	index@($__internal_54_$__cuda_sm20_div_s64)
        /*0398*/ 	.word	0x00000000


	//----- nvinfo : EIATTR_FRAME_SIZE
	.align		4
.L_153:
        /*039c*/ 	.byte	0x04, 0x11
        /*039e*/ 	.short	(.L_155 - .L_154)
	.align		4
.L_154:
        /*03a0*/ 	.word	index@(contiguous_reduce4_i32)
        /*03a4*/ 	.word	0x00000000


	//----- nvinfo : EIATTR_REGCOUNT
	.align		4
.L_155:
        /*03a8*/ 	.byte	0x04, 0x2f
        /*03aa*/ 	.short	(.L_157 - .L_156)
	.align		4
.L_156:
        /*03ac*/ 	.word	index@(contiguous_reduce44_i32)
        /*03b0*/ 	.word	0x0000001c


	//----- nvinfo : EIATTR_FRAME_SIZE
	.align		4
.L_157:
        /*03b4*/ 	.byte	0x04, 0x11
        /*03b6*/ 	.short	(.L_159 - .L_158)
	.align		4
.L_158:
        /*03b8*/ 	.word	index@(contiguous_reduce44_i32)
        /*03bc*/ 	.word	0x00000000


	//----- nvinfo : EIATTR_REGCOUNT
	.align		4
.L_159:
        /*03c0*/ 	.byte	0x04, 0x2f
        /*03c2*/ 	.short	(.L_161 - .L_160)
	.align		4
.L_160:
        /*03c4*/ 	.word	index@(contiguous_reduce_i64)
        /*03c8*/ 	.word	0x00000012


	//----- nvinfo : EIATTR_FRAME_SIZE
	.align		4
.L_161:
        /*03cc*/ 	.byte	0x04, 0x11
        /*03ce*/ 	.short	(.L_163 - .L_162)
	.align		4
.L_162:
        /*03d0*/ 	.word	index@(contiguous_reduce_i64)
        /*03d4*/ 	.word	0x00000000


	//----- nvinfo : EIATTR_REGCOUNT
	.align		4
.L_163:
        /*03d8*/ 	.byte	0x04, 0x2f
        /*03da*/ 	.short	(.L_165 - .L_164)
	.align		4
.L_164:
        /*03dc*/ 	.word	index@(contiguous_reduce2_i64)
        /*03e0*/ 	.word	0x00000014


	//----- nvinfo : EIATTR_FRAME_SIZE
	.align		4
.L_165:
        /*03e4*/ 	.byte	0x04, 0x11
        /*03e6*/ 	.short	(.L_167 - .L_166)
	.align		4
.L_166:
        /*03e8*/ 	.word	index@(contiguous_reduce2_i64)
        /*03ec*/ 	.word	0x00000000


	//----- nvinfo : EIATTR_REGCOUNT
	.align		4
.L_167:
        /*03f0*/ 	.byte	0x04, 0x2f
        /*03f2*/ 	.short	(.L_169 - .L_168)
	.align		4
.L_168:
        /*03f4*/ 	.word	index@(uncontiguous_reduce_i64)
        /*03f8*/ 	.word	0x00000030


	//----- nvinfo : EIATTR_FRAME_SIZE
	.align		4
.L_169:
        /*03fc*/ 	.byte	0x04, 0x11
        /*03fe*/ 	.short	(.L_171 - .L_170)
	.align		4
.L_170:
        /*0400*/ 	.word	index@($__internal_53_$__cuda_sm20_rem_s64)
        /*0404*/ 	.word	0x00000000


	//----- nvinfo : EIATTR_FRAME_SIZE
	.align		4
.L_171:
        /*0408*/ 	.byte	0x04, 0x11
        /*040a*/ 	.short	(.L_173 - .L_172)
	.align		4
.L_172:
        /*040c*/ 	.word	index@($__internal_52_$__cuda_sm20_div_s64)
        /*0410*/ 	.word	0x00000000


	//----- nvinfo : EIATTR_FRAME_SIZE
	.align		4
.L_173:
        /*0414*/ 	.byte	0x04, 0x11
        /*0416*/ 	.short	(.L_175 - .L_174)
	.align		4
.L_174:
        /*0418*/ 	.word	index@(uncontiguous_reduce_i64)
        /*041c*/ 	.word	0x00000000


	//----- nvinfo : EIATTR_REGCOUNT
	.align		4
.L_175:
        /*0420*/ 	.byte	0x04, 0x2f
        /*0422*/ 	.short	(.L_177 - .L_176)
	.align		4
.L_176:
        /*0424*/ 	.word	index@(contiguous_reduce3_i64)
        /*0428*/ 	.word	0x0000002e


	//----- nvinfo : EIATTR_FRAME_SIZE
	.align		4
.L_177:
        /*042c*/ 	.byte	0x04, 0x11
        /*042e*/ 	.short	(.L_179 - .L_178)
	.align		4
.L_178:
        /*0430*/ 	.word	index@($__internal_51_$__cuda_sm20_rem_s64)
        /*0434*/ 	.word	0x00000000


	//----- nvinfo : EIATTR_FRAME_SIZE
	.align		4
.L_179:
        /*0438*/ 	.byte	0x04, 0x11
        /*043a*/ 	.short	(.L_181 - .L_180)
	.align		4
.L_180:
        /*043c*/ 	.word	index@($__internal_50_$__cuda_sm20_div_s64)
        /*0440*/ 	.word	0x00000000


	//----- nvinfo : EIATTR_FRAME_SIZE
	.align		4
.L_181:
        /*0444*/ 	.byte	0x04, 0x11
        /*0446*/ 	.short	(.L_183 - .L_182)
	.align		4
.L_182:
        /*0448*/ 	.word	index@(contiguous_reduce3_i64)
        /*044c*/ 	.word	0x00000000


	//----- nvinfo : EIATTR_REGCOUNT
	.align		4
.L_183:
        /*0450*/ 	.byte	0x04, 0x2f
        /*0452*/ 	.short	(.L_185 - .L_184)
	.align		4
.L_184:
        /*0454*/ 	.word	index@(contiguous_reduce33_i64)
        /*0458*/ 	.word	0x00000014


	//----- nvinfo : EIATTR_FRAME_SIZE
	.align		4
.L_185:
        /*045c*/ 	.byte	0x04, 0x11
        /*045e*/ 	.short	(.L_187 - .L_186)
	.align		4
.L_186:
        /*0460*/ 	.word	index@(contiguous_reduce33_i64)
        /*0464*/ 	.word	0x00000000


	//----- nvinfo : EIATTR_REGCOUNT
	.align		4
.L_187:
        /*0468*/ 	.byte	0x04, 0x2f
        /*046a*/ 	.short	(.L_189 - .L_188)
	.align		4
.L_188:
        /*046c*/ 	.word	index@(contiguous_reduce4_i64)
        /*0470*/ 	.word	0x00000026


	//----- nvinfo : EIATTR_FRAME_SIZE
	.align		4
.L_189:
        /*0474*/ 	.byte	0x04, 0x11
        /*0476*/ 	.short	(.L_191 - .L_190)
	.align		4
.L_190:
        /*0478*/ 	.word	index@($__internal_49_$__cuda_sm20_rem_s64)
        /*047c*/ 	.word	0x00000000


	//----- nvinfo : EIATTR_FRAME_SIZE
	.align		4
.L_191:
        /*0480*/ 	.byte	0x04, 0x11
        /*0482*/ 	.short	(.L_193 - .L_192)
	.align		4
.L_192:
        /*0484*/ 	.word	index@($__internal_48_$__cuda_sm20_div_s64)
        /*0488*/ 	.word	0x00000000


	//----- nvinfo : EIATTR_FRAME_SIZE
	.align		4
.L_193:
        /*048c*/ 	.byte	0x04, 0x11
        /*048e*/ 	.short	(.L_195 - .L_194)
	.align		4
.L_194:
        /*0490*/ 	.word	index@(contiguous_reduce4_i64)
        /*0494*/ 	.word	0x00000000


	//----- nvinfo : EIATTR_REGCOUNT
	.align		4
.L_195:
        /*0498*/ 	.byte	0x04, 0x2f
        /*049a*/ 	.short	(.L_197 - .L_196)
	.align		4
.L_196:
        /*049c*/ 	.word	index@(contiguous_reduce44_i64)
        /*04a0*/ 	.word	0x0000001c


	//----- nvinfo : EIATTR_FRAME_SIZE
	.align		4
.L_197:
        /*04a4*/ 	.byte	0x04, 0x11
        /*04a6*/ 	.short	(.L_199 - .L_198)
	.align		4
.L_198:
        /*04a8*/ 	.word	index@(contiguous_reduce44_i64)
        /*04ac*/ 	.word	0x00000000


	//----- nvinfo : EIATTR_REGCOUNT
	.align		4
.L_199:
        /*04b0*/ 	.byte	0x04, 0x2f
        /*04b2*/ 	.short	(.L_201 - .L_200)
	.align		4
.L_200:
        /*04b4*/ 	.word	index@(contiguous_reduce_u8)
        /*04b8*/ 	.word	0x00000010


	//----- nvinfo : EIATTR_FRAME_SIZE
	.align		4
.L_201:
        /*04bc*/ 	.byte	0x04, 0x11
        /*04be*/ 	.short	(.L_203 - .L_202)
	.align		4
.L_202:
        /*04c0*/ 	.word	index@(contiguous_reduce_u8)
        /*04c4*/ 	.word	0x00000000


	//----- nvinfo : EIATTR_REGCOUNT
	.align		4
.L_203:
        /*04c8*/ 	.byte	0x04, 0x2f
        /*04ca*/ 	.short	(.L_205 - .L_204)
	.align		4
.L_204:
        /*04cc*/ 	.word	index@(contiguous_reduce2_u8)
        /*04d0*/ 	.word	0x00000013


	//----- nvinfo : EIATTR_FRAME_SIZE
	.align		4
.L_205:
        /*04d4*/ 	.byte	0x04, 0x11
        /*04d6*/ 	.short	(.L_207 - .L_206)
	.align		4
.L_206:
        /*04d8*/ 	.word	index@(contiguous_reduce2_u8)
        /*04dc*/ 	.word	0x00000000


	//----- nvinfo : EIATTR_REGCOUNT
	.align		4
.L_207:
        /*04e0*/ 	.byte	0x04, 0x2f
        /*04e2*/ 	.short	(.L_209 - .L_208)
	.align		4
.L_208:
        /*04e4*/ 	.word	index@(uncontiguous_reduce_u8)
        /*04e8*/ 	.word	0x00000030


	//----- nvinfo : EIATTR_FRAME_SIZE
	.align		4
.L_209:
        /*04ec*/ 	.byte	0x04, 0x11
        /*04ee*/ 	.short	(.L_211 - .L_210)
	.align		4
.L_210:
        /*04f0*/ 	.word	index@($__internal_47_$__cuda_sm20_rem_s64)
        /*04f4*/ 	.word	0x00000000


	//----- nvinfo : EIATTR_FRAME_SIZE
	.align		4
.L_211:
        /*04f8*/ 	.byte	0x04, 0x11
        /*04fa*/ 	.short	(.L_213 - .L_212)
	.align		4
.L_212:
        /*04fc*/ 	.word	index@($__internal_46_$__cuda_sm20_div_s64)
        /*0500*/ 	.word	0x00000000


	//----- nvinfo : EIATTR_FRAME_SIZE
	.align		4
.L_213:
        /*0504*/ 	.byte	0x04, 0x11
        /*0506*/ 	.short	(.L_215 - .L_214)
	.align		4
.L_214:
        /*0508*/ 	.word	index@(uncontiguous_reduce_u8)
        /*050c*/ 	.word	0x00000000


	//----- nvinfo : EIATTR_REGCOUNT
	.align		4
.L_215:
        /*0510*/ 	.byte	0x04, 0x2f
        /*0512*/ 	.short	(.L_217 - .L_216)
	.align		4
.L_216:
        /*0514*/ 	.word	index@(contiguous_reduce3_u8)
        /*0518*/ 	.word	0x00000030


	//----- nvinfo : EIATTR_FRAME_SIZE
	.align		4
.L_217:
        /*051c*/ 	.byte	0x04, 0x11
        /*051e*/ 	.short	(.L_219 - .L_218)
	.align		4
.L_218:
        /*0520*/ 	.word	index@($__internal_45_$__cuda_sm20_rem_s64)
        /*0524*/ 	.word	0x00000000


	//----- nvinfo : EIATTR_FRAME_SIZE
	.align		4
.L_219:
        /*0528*/ 	.byte	0x04, 0x11
        /*052a*/ 	.short	(.L_221 - .L_220)
	.align		4
.L_220:
        /*052c*/ 	.word	index@($__internal_44_$__cuda_sm20_div_s64)
        /*0530*/ 	.word	0x00000000


	//----- nvinfo : EIATTR_FRAME_SIZE
	.align		4
.L_221:
        /*0534*/ 	.byte	0x04, 0x11
        /*0536*/ 	.short	(.L_223 - .L_222)
	.align		4
.L_222:
        /*0538*/ 	.word	index@(contiguous_reduce3_u8)
        /*053c*/ 	.word	0x00000000


	//----- nvinfo : EIATTR_REGCOUNT
	.align		4
.L_223:
        /*0540*/ 	.byte	0x04, 0x2f
        /*0542*/ 	.short	(.L_225 - .L_224)
	.align		4
.L_224:
        /*0544*/ 	.word	index@(contiguous_reduce33_u8)
        /*0548*/ 	.word	0x00000014


	//----- nvinfo : EIATTR_FRAME_SIZE
	.align		4
.L_225:
        /*054c*/ 	.byte	0x04, 0x11
        /*054e*/ 	.short	(.L_227 - .L_226)
	.align		4
.L_226:
        /*0550*/ 	.word	index@(contiguous_reduce33_u8)
        /*0554*/ 	.word	0x00000000


	//----- nvinfo : EIATTR_REGCOUNT
	.align		4
.L_227:
        /*0558*/ 	.byte	0x04, 0x2f
        /*055a*/ 	.short	(.L_229 - .L_228)
	.align		4
.L_228:
        /*055c*/ 	.word	index@(contiguous_reduce4_u8)
        /*0560*/ 	.word	0x00000026


	//----- nvinfo : EIATTR_FRAME_SIZE
	.align		4
.L_229:
        /*0564*/ 	.byte	0x04, 0x11
        /*0566*/ 	.short	(.L_231 - .L_230)
	.align		4
.L_230:
        /*0568*/ 	.word	index@($__internal_43_$__cuda_sm20_rem_s64)
        /*056c*/ 	.word	0x00000000


	//----- nvinfo : EIATTR_FRAME_SIZE
	.align		4
.L_231:
        /*0570*/ 	.byte	0x04, 0x11
        /*0572*/ 	.short	(.L_233 - .L_232)
	.align		4
.L_232:
        /*0574*/ 	.word	index@($__internal_42_$__cuda_sm20_div_s64)
        /*0578*/ 	.word	0x00000000


	//----- nvinfo : EIATTR_FRAME_SIZE
	.align		4
.L_233:
        /*057c*/ 	.byte	0x04, 0x11
        /*057e*/ 	.short	(.L_235 - .L_234)
	.align		4
.L_234:
        /*0580*/ 	.word	index@(contiguous_reduce4_u8)
        /*0584*/ 	.word	0x00000000


	//----- nvinfo : EIATTR_REGCOUNT
	.align		4
.L_235:
        /*0588*/ 	.byte	0x04, 0x2f
        /*058a*/ 	.short	(.L_237 - .L_236)
	.align		4
.L_236:
        /*058c*/ 	.word	index@(contiguous_reduce44_u8)
        /*0590*/ 	.word	0x00000019


	//----- nvinfo : EIATTR_FRAME_SIZE
	.align		4
.L_237:
        /*0594*/ 	.byte	0x04, 0x11
        /*0596*/ 	.short	(.L_239 - .L_238)
	.align		4
.L_238:
        /*0598*/ 	.word	index@(contiguous_reduce44_u8)
        /*059c*/ 	.word	0x00000000


	//----- nvinfo : EIATTR_REGCOUNT
	.align		4
.L_239:
        /*05a0*/ 	.byte	0x04, 0x2f
        /*05a2*/ 	.short	(.L_241 - .L_240)
	.align		4
.L_240:
        /*05a4*/ 	.word	index@(contiguous_reduce_u16)
        /*05a8*/ 	.word	0x00000010


	//----- nvinfo : EIATTR_FRAME_SIZE
	.align		4
.L_241:
        /*05ac*/ 	.byte	0x04, 0x11
        /*05ae*/ 	.short	(.L_243 - .L_242)
	.align		4
.L_242:
        /*05b0*/ 	.word	index@(contiguous_reduce_u16)
        /*05b4*/ 	.word	0x00000000


	//----- nvinfo : EIATTR_REGCOUNT
	.align		4
.L_243:
        /*05b8*/ 	.byte	0x04, 0x2f
        /*05ba*/ 	.short	(.L_245 - .L_244)
	.align		4
.L_244:
        /*05bc*/ 	.word	index@(contiguous_reduce2_u16)
        /*05c0*/ 	.word	0x00000012


	//----- nvinfo : EIATTR_FRAME_SIZE
	.align		4
.L_245:
        /*05c4*/ 	.byte	0x04, 0x11
        /*05c6*/ 	.short	(.L_247 - .L_246)
	.align		4
.L_246:
        /*05c8*/ 	.word	index@(contiguous_reduce2_u16)
        /*05cc*/ 	.word	0x00000000


	//----- nvinfo : EIATTR_REGCOUNT
	.align		4
.L_247:
        /*05d0*/ 	.byte	0x04, 0x2f
        /*05d2*/ 	.short	(.L_249 - .L_248)
	.align		4
.L_248:
        /*05d4*/ 	.word	index@(uncontiguous_reduce_u16)
        /*05d8*/ 	.word	0x0000002c


	//----- nvinfo : EIATTR_FRAME_SIZE
	.align		4
.L_249:
        /*05dc*/ 	.byte	0x04, 0x11
        /*05de*/ 	.short	(.L_251 - .L_250)
	.align		4
.L_250:
        /*05e0*/ 	.word	index@($__internal_41_$__cuda_sm20_rem_s64)
        /*05e4*/ 	.word	0x00000000


	//----- nvinfo : EIATTR_FRAME_SIZE
	.align		4
.L_251:
        /*05e8*/ 	.byte	0x04, 0x11
        /*05ea*/ 	.short	(.L_253 - .L_252)
	.align		4
.L_252:
        /*05ec*/ 	.word	index@($__internal_40_$__cuda_sm20_div_s64)
        /*05f0*/ 	.word	0x00000000


	//----- nvinfo : EIATTR_FRAME_SIZE
	.align		4
.L_253:
        /*05f4*/ 	.byte	0x04, 0x11
        /*05f6*/ 	.short	(.L_255 - .L_254)
	.align		4
.L_254:
        /*05f8*/ 	.word	index@(uncontiguous_reduce_u16)
        /*05fc*/ 	.word	0x00000000


	//----- nvinfo : EIATTR_REGCOUNT
	.align		4
.L_255:
        /*0600*/ 	.byte	0x04, 0x2f
        /*0602*/ 	.short	(.L_257 - .L_256)
	.align		4
.L_256:
        /*0604*/ 	.word	index@(contiguous_reduce3_u16)
        /*0608*/ 	.word	0x00000030


	//----- nvinfo : EIATTR_FRAME_SIZE
	.align		4
.L_257:
        /*060c*/ 	.byte	0x04, 0x11
        /*060e*/ 	.short	(.L_259 - .L_258)
	.align		4
.L_258:
        /*0610*/ 	.word	index@($__internal_39_$__cuda_sm20_rem_s64)
        /*0614*/ 	.word	0x00000000


	//----- nvinfo : EIATTR_FRAME_SIZE
	.align		4
.L_259:
        /*0618*/ 	.byte	0x04, 0x11
        /*061a*/ 	.short	(.L_261 - .L_260)
	.align		4
.L_260:
        /*061c*/ 	.word	index@($__internal_38_$__cuda_sm20_div_s64)
        /*0620*/ 	.word	0x00000000


	//----- nvinfo : EIATTR_FRAME_SIZE
	.align		4
.L_261:
        /*0624*/ 	.byte	0x04, 0x11
        /*0626*/ 	.short	(.L_263 - .L_262)
	.align		4
.L_262:
        /*0628*/ 	.word	index@(contiguous_reduce3_u16)
        /*062c*/ 	.word	0x00000000


	//----- nvinfo : EIATTR_REGCOUNT
	.align		4
.L_263:
        /*0630*/ 	.byte	0x04, 0x2f
        /*0632*/ 	.short	(.L_265 - .L_264)
	.align		4
.L_264:
        /*0634*/ 	.word	index@(contiguous_reduce33_u16)
        /*0638*/ 	.word	0x00000014


	//----- nvinfo : EIATTR_FRAME_SIZE
	.align		4
.L_265:
        /*063c*/ 	.byte	0x04, 0x11
        /*063e*/ 	.short	(.L_267 - .L_266)
	.align		4
.L_266:
        /*0640*/ 	.word	index@(contiguous_reduce33_u16)
        /*0644*/ 	.word	0x00000000


	//----- nvinfo : EIATTR_REGCOUNT
	.align		4
.L_267:
        /*0648*/ 	.byte	0x04, 0x2f
        /*064a*/ 	.short	(.L_269 - .L_268)
	.align		4
.L_268:
        /*064c*/ 	.word	index@(contiguous_reduce4_u16)
        /*0650*/ 	.word	0x00000026


	//----- nvinfo : EIATTR_FRAME_SIZE
	.align		4
.L_269:
        /*0654*/ 	.byte	0x04, 0x11
        /*0656*/ 	.short	(.L_271 - .L_270)
	.align		4
.L_270:
        /*0658*/ 	.word	index@($__internal_37_$__cuda_sm20_rem_s64)
        /*065c*/ 	.word	0x00000000


	//----- nvinfo : EIATTR_FRAME_SIZE
	.align		4
.L_271:
        /*0660*/ 	.byte	0x04, 0x11
        /*0662*/ 	.short	(.L_273 - .L_272)
	.align		4
.L_272:
        /*0664*/ 	.word	index@($__internal_36_$__cuda_sm20_div_s64)
        /*0668*/ 	.word	0x00000000


	//----- nvinfo : EIATTR_FRAME_SIZE
	.align		4
.L_273:
        /*066c*/ 	.byte	0x04, 0x11
        /*066e*/ 	.short	(.L_275 - .L_274)
	.align		4
.L_274:
        /*0670*/ 	.word	index@(contiguous_reduce4_u16)
        /*0674*/ 	.word	0x00000000


	//----- nvinfo : EIATTR_REGCOUNT
	.align		4
.L_275:
        /*0678*/ 	.byte	0x04, 0x2f
        /*067a*/ 	.short	(.L_277 - .L_276)
	.align		4
.L_276:
        /*067c*/ 	.word	index@(contiguous_reduce44_u16)
        /*0680*/ 	.word	0x0000001a


	//----- nvinfo : EIATTR_FRAME_SIZE
	.align		4
.L_277:
        /*0684*/ 	.byte	0x04, 0x11
        /*0686*/ 	.short	(.L_279 - .L_278)
	.align		4
.L_278:
        /*0688*/ 	.word	index@(contiguous_reduce44_u16)
        /*068c*/ 	.word	0x00000000


	//----- nvinfo : EIATTR_REGCOUNT
	.align		4
.L_279:
        /*0690*/ 	.byte	0x04, 0x2f
        /*0692*/ 	.short	(.L_281 - .L_280)
	.align		4
.L_280:
        /*0694*/ 	.word	index@(contiguous_reduce_u32)
        /*0698*/ 	.word	0x00000010


	//----- nvinfo : EIATTR_FRAME_SIZE
	.align		4
.L_281:
        /*069c*/ 	.byte	0x04, 0x11
        /*069e*/ 	.short	(.L_283 - .L_282)
	.align		4
.L_282:
        /*06a0*/ 	.word	index@(contiguous_reduce_u32)
        /*06a4*/ 	.word	0x00000000


	//----- nvinfo : EIATTR_REGCOUNT
	.align		4
.L_283:
        /*06a8*/ 	.byte	0x04, 0x2f
        /*06aa*/ 	.short	(.L_285 - .L_284)
	.align		4
.L_284:
        /*06ac*/ 	.word	index@(contiguous_reduce2_u32)
        /*06b0*/ 	.word	0x00000014


	//----- nvinfo : EIATTR_FRAME_SIZE
	.align		4
.L_285:
        /*06b4*/ 	.byte	0x04, 0x11
        /*06b6*/ 	.short	(.L_287 - .L_286)
	.align		4
.L_286:
        /*06b8*/ 	.word	index@(contiguous_reduce2_u32)
        /*06bc*/ 	.word	0x00000000


	//----- nvinfo : EIATTR_REGCOUNT
	.align		4
.L_287:
        /*06c0*/ 	.byte	0x04, 0x2f
        /*06c2*/ 	.short	(.L_289 - .L_288)
	.align		4
.L_288:
        /*06c4*/ 	.word	index@(uncontiguous_reduce_u32)
        /*06c8*/ 	.word	0x00000030


	//----- nvinfo : EIATTR_FRAME_SIZE
	.align		4
.L_289:
        /*06cc*/ 	.byte	0x04, 0x11
        /*06ce*/ 	.short	(.L_291 - .L_290)
	.align		4
.L_290:
        /*06d0*/ 	.word	index@($__internal_35_$__cuda_sm20_rem_s64)
        /*06d4*/ 	.word	0x00000000


	//----- nvinfo : EIATTR_FRAME_SIZE
	.align		4
.L_291:
        /*06d8*/ 	.byte	0x04, 0x11
        /*06da*/ 	.short	(.L_293 - .L_292)
	.align		4
.L_292:
        /*06dc*/ 	.word	index@($__internal_34_$__cuda_sm20_div_s64)
        /*06e0*/ 	.word	0x00000000


	//----- nvinfo : EIATTR_FRAME_SIZE
	.align		4
.L_293:
        /*06e4*/ 	.byte	0x04, 0x11
        /*06e6*/ 	.short	(.L_295 - .L_294)
	.align		4
.L_294:
        /*06e8*/ 	.word	index@(uncontiguous_reduce_u32)
        /*06ec*/ 	.word	0x00000000


	//----- nvinfo : EIATTR_REGCOUNT
	.align		4
.L_295:
        /*06f0*/ 	.byte	0x04, 0x2f
        /*06f2*/ 	.short	(.L_297 - .L_296)
	.align		4
.L_296:
        /*06f4*/ 	.word	index@(contiguous_reduce3_u32)
        /*06f8*/ 	.word	0x0000002e


	//----- nvinfo : EIATTR_FRAME_SIZE
	.align		4
.L_297:
        /*06fc*/ 	.byte	0x04, 0x11
        /*06fe*/ 	.short	(.L_299 - .L_298)
	.align		4
.L_298:
        /*0700*/ 	.word	index@($__internal_33_$__cuda_sm20_rem_s64)
        /*0704*/ 	.word	0x00000000


	//----- nvinfo : EIATTR_FRAME_SIZE
	.align		4
.L_299:
        /*0708*/ 	.byte	0x04, 0x11
        /*070a*/ 	.short	(.L_301 - .L_300)
	.align		4
.L_300:
        /*070c*/ 	.word	index@($__internal_32_$__cuda_sm20_div_s64)
        /*0710*/ 	.word	0x00000000


	//----- nvinfo : EIATTR_FRAME_SIZE
	.align		4
.L_301:
        /*0714*/ 	.byte	0x04, 0x11
        /*0716*/ 	.short	(.L_303 - .L_302)
	.align		4
.L_302:
        /*0718*/ 	.word	index@(contiguous_reduce3_u32)
        /*071c*/ 	.word	0x00000000


	//----- nvinfo : EIATTR_REGCOUNT
	.align		4
.L_303:
        /*0720*/ 	.byte	0x04, 0x2f
        /*0722*/ 	.short	(.L_305 - .L_304)
	.align		4
.L_304:
        /*0724*/ 	.word	index@(contiguous_reduce33_u32)
        /*0728*/ 	.word	0x00000016


	//----- nvinfo : EIATTR_FRAME_SIZE
	.align		4
.L_305:
        /*072c*/ 	.byte	0x04, 0x11
        /*072e*/ 	.short	(.L_307 - .L_306)
	.align		4
.L_306:
        /*0730*/ 	.word	index@(contiguous_reduce33_u32)
        /*0734*/ 	.word	0x00000000


	//----- nvinfo : EIATTR_REGCOUNT
	.align		4
.L_307:
        /*0738*/ 	.byte	0x04, 0x2f
        /*073a*/ 	.short	(.L_309 - .L_308)
	.align		4
.L_308:
        /*073c*/ 	.word	index@(contiguous_reduce4_u32)
        /*0740*/ 	.word	0x00000026


	//----- nvinfo : EIATTR_FRAME_SIZE
	.align		4
.L_309:
        /*0744*/ 	.byte	0x04, 0x11
        /*0746*/ 	.short	(.L_311 - .L_310)
	.align		4
.L_310:
        /*0748*/ 	.word	index@($__internal_31_$__cuda_sm20_rem_s64)
        /*074c*/ 	.word	0x00000000


	//----- nvinfo : EIATTR_FRAME_SIZE
	.align		4
.L_311:
        /*0750*/ 	.byte	0x04, 0x11
        /*0752*/ 	.short	(.L_313 - .L_312)
	.align		4
.L_312:
        /*0754*/ 	.word	index@($__internal_30_$__cuda_sm20_div_s64)
        /*0758*/ 	.word	0x00000000


	//----- nvinfo : EIATTR_FRAME_SIZE
	.align		4
.L_313:
        /*075c*/ 	.byte	0x04, 0x11
        /*075e*/ 	.short	(.L_315 - .L_314)
	.align		4
.L_314:
        /*0760*/ 	.word	index@(contiguous_reduce4_u32)
        /*0764*/ 	.word	0x00000000


	//----- nvinfo : EIATTR_REGCOUNT
	.align		4
.L_315:
        /*0768*/ 	.byte	0x04, 0x2f
        /*076a*/ 	.short	(.L_317 - .L_316)
	.align		4
.L_316:
        /*076c*/ 	.word	index@(contiguous_reduce44_u32)
        /*0770*/ 	.word	0x0000001c


	//----- nvinfo : EIATTR_FRAME_SIZE
	.align		4
.L_317:
        /*0774*/ 	.byte	0x04, 0x11
        /*0776*/ 	.short	(.L_319 - .L_318)
	.align		4
.L_318:
        /*0778*/ 	.word	index@(contiguous_reduce44_u32)
        /*077c*/ 	.word	0x00000000


	//----- nvinfo : EIATTR_REGCOUNT
	.align		4
.L_319:
        /*0780*/ 	.byte	0x04, 0x2f
        /*0782*/ 	.short	(.L_321 - .L_320)
	.align		4
.L_320:
        /*0784*/ 	.word	index@(contiguous_reduce_u64)
        /*0788*/ 	.word	0x00000012


	//----- nvinfo : EIATTR_FRAME_SIZE
	.align		4
.L_321:
        /*078c*/ 	.byte	0x04, 0x11
        /*078e*/ 	.short	(.L_323 - .L_322)
	.align		4
.L_322:
        /*0790*/ 	.word	index@(contiguous_reduce_u64)
        /*0794*/ 	.word	0x00000000


	//----- nvinfo : EIATTR_REGCOUNT
	.align		4
.L_323:
        /*0798*/ 	.byte	0x04, 0x2f
        /*079a*/ 	.short	(.L_325 - .L_324)
	.align		4
.L_324:
        /*079c*/ 	.word	index@(contiguous_reduce2_u64)
        /*07a0*/ 	.word	0x00000014


	//----- nvinfo : EIATTR_FRAME_SIZE
	.align		4
.L_325:
        /*07a4*/ 	.byte	0x04, 0x11
        /*07a6*/ 	.short	(.L_327 - .L_326)
	.align		4
.L_326:
        /*07a8*/ 	.word	index@(contiguous_reduce2_u64)
        /*07ac*/ 	.word	0x00000000


	//----- nvinfo : EIATTR_REGCOUNT
	.align		4
.L_327:
        /*07b0*/ 	.byte	0x04, 0x2f
        /*07b2*/ 	.short	(.L_329 - .L_328)
	.align		4
.L_328:
        /*07b4*/ 	.word	index@(uncontiguous_reduce_u64)
        /*07b8*/ 	.word	0x00000030


	//----- nvinfo : EIATTR_FRAME_SIZE
	.align		4
.L_329:
        /*07bc*/ 	.byte	0x04, 0x11
        /*07be*/ 	.short	(.L_331 - .L_330)
	.align		4
.L_330:
        /*07c0*/ 	.word	index@($__internal_29_$__cuda_sm20_rem_s64)
        /*07c4*/ 	.word	0x00000000


	//----- nvinfo : EIATTR_FRAME_SIZE
	.align		4
.L_331:
        /*07c8*/ 	.byte	0x04, 0x11
        /*07ca*/ 	.short	(.L_333 - .L_332)
	.align		4
.L_332:
        /*07cc*/ 	.word	index@($__internal_28_$__cuda_sm20_div_s64)
        /*07d0*/ 	.word	0x00000000


	//----- nvinfo : EIATTR_FRAME_SIZE
	.align		4
.L_333:
        /*07d4*/ 	.byte	0x04, 0x11
        /*07d6*/ 	.short	(.L_335 - .L_334)
	.align		4
.L_334:
        /*07d8*/ 	.word	index@(uncontiguous_reduce_u64)
        /*07dc*/ 	.word	0x00000000


	//----- nvinfo : EIATTR_REGCOUNT
	.align		4
.L_335:
        /*07e0*/ 	.byte	0x04, 0x2f
        /*07e2*/ 	.short	(.L_337 - .L_336)
	.align		4
.L_336:
        /*07e4*/ 	.word	index@(contiguous_reduce3_u64)
        /*07e8*/ 	.word	0x0000002e


	//----- nvinfo : EIATTR_FRAME_SIZE
	.align		4
.L_337:
        /*07ec*/ 	.byte	0x04, 0x11
        /*07ee*/ 	.short	(.L_339 - .L_338)
	.align		4
.L_338:
        /*07f0*/ 	.word	index@($__internal_27_$__cuda_sm20_rem_s64)
        /*07f4*/ 	.word	0x00000000


	//----- nvinfo : EIATTR_FRAME_SIZE
	.align		4
.L_339:
        /*07f8*/ 	.byte	0x04, 0x11
        /*07fa*/ 	.short	(.L_341 - .L_340)
	.align		4
.L_340:
        /*07fc*/ 	.word	index@($__internal_26_$__cuda_sm20_div_s64)
        /*0800*/ 	.word	0x00000000


	//----- nvinfo : EIATTR_FRAME_SIZE
	.align		4
.L_341:
        /*0804*/ 	.byte	0x04, 0x11
        /*0806*/ 	.short	(.L_343 - .L_342)
	.align		4
.L_342:
        /*0808*/ 	.word	index@(contiguous_reduce3_u64)
        /*080c*/ 	.word	0x00000000


	//----- nvinfo : EIATTR_REGCOUNT
	.align		4
.L_343:
        /*0810*/ 	.byte	0x04, 0x2f
        /*0812*/ 	.short	(.L_345 - .L_344)
	.align		4
.L_344:
        /*0814*/ 	.word	index@(contiguous_reduce33_u64)
        /*0818*/ 	.word	0x00000014


	//----- nvinfo : EIATTR_FRAME_SIZE
	.align		4
.L_345:
        /*081c*/ 	.byte	0x04, 0x11
        /*081e*/ 	.short	(.L_347 - .L_346)
	.align		4
.L_346:
        /*0820*/ 	.word	index@(contiguous_reduce33_u64)
        /*0824*/ 	.word	0x00000000


	//----- nvinfo : EIATTR_REGCOUNT
	.align		4
.L_347:
        /*0828*/ 	.byte	0x04, 0x2f
        /*082a*/ 	.short	(.L_349 - .L_348)
	.align		4
.L_348:
        /*082c*/ 	.word	index@(contiguous_reduce4_u64)
        /*0830*/ 	.word	0x00000026


	//----- nvinfo : EIATTR_FRAME_SIZE
	.align		4
.L_349:
        /*0834*/ 	.byte	0x04, 0x11
        /*0836*/ 	.short	(.L_351 - .L_350)
	.align		4
.L_350:
        /*0838*/ 	.word	index@($__internal_25_$__cuda_sm20_rem_s64)
        /*083c*/ 	.word	0x00000000


	//----- nvinfo : EIATTR_FRAME_SIZE
	.align		4
.L_351:
        /*0840*/ 	.byte	0x04, 0x11
        /*0842*/ 	.short	(.L_353 - .L_352)
	.align		4
.L_352:
        /*0844*/ 	.word	index@($__internal_24_$__cuda_sm20_div_s64)
        /*0848*/ 	.word	0x00000000


	//----- nvinfo : EIATTR_FRAME_SIZE
	.align		4
.L_353:
        /*084c*/ 	.byte	0x04, 0x11
        /*084e*/ 	.short	(.L_355 - .L_354)
	.align		4
.L_354:
        /*0850*/ 	.word	index@(contiguous_reduce4_u64)
        /*0854*/ 	.word	0x00000000


	//----- nvinfo : EIATTR_REGCOUNT
	.align		4
.L_355:
        /*0858*/ 	.byte	0x04, 0x2f
        /*085a*/ 	.short	(.L_357 - .L_356)
	.align		4
.L_356:
        /*085c*/ 	.word	index@(contiguous_reduce44_u64)
        /*0860*/ 	.word	0x0000001c


	//----- nvinfo : EIATTR_FRAME_SIZE
	.align		4
.L_357:
        /*0864*/ 	.byte	0x04, 0x11
        /*0866*/ 	.short	(.L_359 - .L_358)
	.align		4
.L_358:
        /*0868*/ 	.word	index@(contiguous_reduce44_u64)
        /*086c*/ 	.word	0x00000000


	//----- nvinfo : EIATTR_REGCOUNT
	.align		4
.L_359:
        /*0870*/ 	.byte	0x04, 0x2f
        /*0872*/ 	.short	(.L_361 - .L_360)
	.align		4
.L_360:
        /*0874*/ 	.word	index@(contiguous_reduce_f32)
        /*0878*/ 	.word	0x00000010


	//----- nvinfo : EIATTR_FRAME_SIZE
	.align		4
.L_361:
        /*087c*/ 	.byte	0x04, 0x11
        /*087e*/ 	.short	(.L_363 - .L_362)
	.align		4
.L_362:
        /*0880*/ 	.word	index@(contiguous_reduce_f32)
        /*0884*/ 	.word	0x00000000


	//----- nvinfo : EIATTR_REGCOUNT
	.align		4
.L_363:
        /*0888*/ 	.byte	0x04, 0x2f
        /*088a*/ 	.short	(.L_365 - .L_364)
	.align		4
.L_364:
        /*088c*/ 	.word	index@(contiguous_reduce2_f32)
        /*0890*/ 	.word	0x00000014


	//----- nvinfo : EIATTR_FRAME_SIZE
	.align		4
.L_365:
        /*0894*/ 	.byte	0x04, 0x11
        /*0896*/ 	.short	(.L_367 - .L_366)
	.align		4
.L_366:
        /*0898*/ 	.word	index@(contiguous_reduce2_f32)
        /*089c*/ 	.word	0x00000000


	//----- nvinfo : EIATTR_REGCOUNT
	.align		4
.L_367:
        /*08a0*/ 	.byte	0x04, 0x2f
        /*08a2*/ 	.short	(.L_369 - .L_368)
	.align		4
.L_368:
        /*08a4*/ 	.word	index@(uncontiguous_reduce_f32)
        /*08a8*/ 	.word	0x00000030


	//----- nvinfo : EIATTR_FRAME_SIZE
	.align		4
.L_369:
        /*08ac*/ 	.byte	0x04, 0x11
        /*08ae*/ 	.short	(.L_371 - .L_370)
	.align		4
.L_370:
        /*08b0*/ 	.word	index@($__internal_23_$__cuda_sm20_rem_s64)
        /*08b4*/ 	.word	0x00000000


	//----- nvinfo : EIATTR_FRAME_SIZE
	.align		4
.L_371:
        /*08b8*/ 	.byte	0x04, 0x11
        /*08ba*/ 	.short	(.L_373 - .L_372)
	.align		4
.L_372:
        /*08bc*/ 	.word	index@($__internal_22_$__cuda_sm20_div_s64)
        /*08c0*/ 	.word	0x00000000


	//----- nvinfo : EIATTR_FRAME_SIZE
	.align		4
.L_373:
        /*08c4*/ 	.byte	0x04, 0x11
        /*08c6*/ 	.short	(.L_375 - .L_374)
	.align		4
.L_374:
        /*08c8*/ 	.word	index@(uncontiguous_reduce_f32)
        /*08cc*/ 	.word	0x00000000


	//----- nvinfo : EIATTR_REGCOUNT
	.align		4
.L_375:
        /*08d0*/ 	.byte	0x04, 0x2f
        /*08d2*/ 	.short	(.L_377 - .L_376)
	.align		4
.L_376:
        /*08d4*/ 	.word	index@(contiguous_reduce3_f32)
        /*08d8*/ 	.word	0x0000002e


	//----- nvinfo : EIATTR_FRAME_SIZE
	.align		4
.L_377:
        /*08dc*/ 	.byte	0x04, 0x11
        /*08de*/ 	.short	(.L_379 - .L_378)
	.align		4
.L_378:
        /*08e0*/ 	.word	index@($__internal_21_$__cuda_sm20_rem_s64)
        /*08e4*/ 	.word	0x00000000


	//----- nvinfo : EIATTR_FRAME_SIZE
	.align		4
.L_379:
        /*08e8*/ 	.byte	0x04, 0x11
        /*08ea*/ 	.short	(.L_381 - .L_380)
	.align		4
.L_380:
        /*08ec*/ 	.word	index@($__internal_20_$__cuda_sm20_div_s64)
        /*08f0*/ 	.word	0x00000000


	//----- nvinfo : EIATTR_FRAME_SIZE
	.align		4
.L_381:
        /*08f4*/ 	.byte	0x04, 0x11
        /*08f6*/ 	.short	(.L_383 - .L_382)
	.align		4
.L_382:
        /*08f8*/ 	.word	index@(contiguous_reduce3_f32)
        /*08fc*/ 	.word	0x00000000


	//----- nvinfo : EIATTR_REGCOUNT
	.align		4
.L_383:
        /*0900*/ 	.byte	0x04, 0x2f
        /*0902*/ 	.short	(.L_385 - .L_384)
	.align		4
.L_384:
        /*0904*/ 	.word	index@(contiguous_reduce33_f32)
        /*0908*/ 	.word	0x00000014


	//----- nvinfo : EIATTR_FRAME_SIZE
	.align		4
.L_385:
        /*090c*/ 	.byte	0x04, 0x11
        /*090e*/ 	.short	(.L_387 - .L_386)
	.align		4
.L_386:
        /*0910*/ 	.word	index@(contiguous_reduce33_f32)
        /*0914*/ 	.word	0x00000000


	//----- nvinfo : EIATTR_REGCOUNT
	.align		4
.L_387:
        /*0918*/ 	.byte	0x04, 0x2f
        /*091a*/ 	.short	(.L_389 - .L_388)
	.align		4
.L_388:
        /*091c*/ 	.word	index@(contiguous_reduce4_f32)
        /*0920*/ 	.word	0x00000026


	//----- nvinfo : EIATTR_FRAME_SIZE
	.align		4
.L_389:
        /*0924*/ 	.byte	0x04, 0x11
        /*0926*/ 	.short	(.L_391 - .L_390)
	.align		4
.L_390:
        /*0928*/ 	.word	index@($__internal_19_$__cuda_sm20_rem_s64)
        /*092c*/ 	.word	0x00000000


	//----- nvinfo : EIATTR_FRAME_SIZE
	.align		4
.L_391:
        /*0930*/ 	.byte	0x04, 0x11
        /*0932*/ 	.short	(.L_393 - .L_392)
	.align		4
.L_392:
        /*0934*/ 	.word	index@($__internal_18_$__cuda_sm20_div_s64)
        /*0938*/ 	.word	0x00000000


	//----- nvinfo : EIATTR_FRAME_SIZE
	.align		4
.L_393:
        /*093c*/ 	.byte	0x04, 0x11
        /*093e*/ 	.short	(.L_395 - .L_394)
	.align		4
.L_394:
        /*0940*/ 	.word	index@(contiguous_reduce4_f32)
        /*0944*/ 	.word	0x00000000


	//----- nvinfo : EIATTR_REGCOUNT
	.align		4
.L_395:
        /*0948*/ 	.byte	0x04, 0x2f
        /*094a*/ 	.short	(.L_397 - .L_396)
	.align		4
.L_396:
        /*094c*/ 	.word	index@(contiguous_reduce44_f32)
        /*0950*/ 	.word	0x0000001a


	//----- nvinfo : EIATTR_FRAME_SIZE
	.align		4
.L_397:
        /*0954*/ 	.byte	0x04, 0x11
        /*0956*/ 	.short	(.L_399 - .L_398)
	.align		4
.L_398:
        /*0958*/ 	.word	index@(contiguous_reduce44_f32)
        /*095c*/ 	.word	0x00000000


	//----- nvinfo : EIATTR_REGCOUNT
	.align		4
.L_399:
        /*0960*/ 	.byte	0x04, 0x2f
        /*0962*/ 	.short	(.L_401 - .L_400)
	.align		4
.L_400:
        /*0964*/ 	.word	index@(contiguous_reduce_f64)
        /*0968*/ 	.word	0x00000013


	//----- nvinfo : EIATTR_FRAME_SIZE
	.align		4
.L_401:
        /*096c*/ 	.byte	0x04, 0x11
        /*096e*/ 	.short	(.L_403 - .L_402)
	.align		4
.L_402:
        /*0970*/ 	.word	index@(contiguous_reduce_f64)
        /*0974*/ 	.word	0x00000000


	//----- nvinfo : EIATTR_REGCOUNT
	.align		4
.L_403:
        /*0978*/ 	.byte	0x04, 0x2f
        /*097a*/ 	.short	(.L_405 - .L_404)
	.align		4
.L_404:
        /*097c*/ 	.word	index@(contiguous_reduce2_f64)
        /*0980*/ 	.word	0x00000014


	//----- nvinfo : EIATTR_FRAME_SIZE
	.align		4
.L_405:
        /*0984*/ 	.byte	0x04, 0x11
        /*0986*/ 	.short	(.L_407 - .L_406)
	.align		4
.L_406:
        /*0988*/ 	.word	index@(contiguous_reduce2_f64)
        /*098c*/ 	.word	0x00000000


	//----- nvinfo : EIATTR_REGCOUNT
	.align		4
.L_407:
        /*0990*/ 	.byte	0x04, 0x2f
        /*0992*/ 	.short	(.L_409 - .L_408)
	.align		4
.L_408:
        /*0994*/ 	.word	index@(uncontiguous_reduce_f64)
        /*0998*/ 	.word	0x00000030


	//----- nvinfo : EIATTR_FRAME_SIZE
	.align		4
.L_409:
        /*099c*/ 	.byte	0x04, 0x11
        /*099e*/ 	.short	(.L_411 - .L_410)
	.align		4
.L_410:
        /*09a0*/ 	.word	index@($__internal_17_$__cuda_sm20_rem_s64)
        /*09a4*/ 	.word	0x00000000


	//----- nvinfo : EIATTR_FRAME_SIZE
	.align		4
.L_411:
        /*09a8*/ 	.byte	0x04, 0x11
        /*09aa*/ 	.short	(.L_413 - .L_412)
	.align		4
.L_412:
        /*09ac*/ 	.word	index@($__internal_16_$__cuda_sm20_div_s64)
        /*09b0*/ 	.word	0x00000000


	//----- nvinfo : EIATTR_FRAME_SIZE
	.align		4
.L_413:
        /*09b4*/ 	.byte	0x04, 0x11
        /*09b6*/ 	.short	(.L_415 - .L_414)
	.align		4
.L_414:
        /*09b8*/ 	.word	index@(uncontiguous_reduce_f64)
        /*09bc*/ 	.word	0x00000000


	//----- nvinfo : EIATTR_REGCOUNT
	.align		4
.L_415:
        /*09c0*/ 	.byte	0x04, 0x2f
        /*09c2*/ 	.short	(.L_417 - .L_416)
	.align		4
.L_416:
        /*09c4*/ 	.word	index@(contiguous_reduce3_f64)
        /*09c8*/ 	.word	0x0000002e


	//----- nvinfo : EIATTR_FRAME_SIZE
	.align		4
.L_417:
        /*09cc*/ 	.byte	0x04, 0x11
        /*09ce*/ 	.short	(.L_419 - .L_418)
	.align		4
.L_418:
        /*09d0*/ 	.word	index@($__internal_15_$__cuda_sm20_rem_s64)
        /*09d4*/ 	.word	0x00000000


	//----- nvinfo : EIATTR_FRAME_SIZE
	.align		4
.L_419:
        /*09d8*/ 	.byte	0x04, 0x11
        /*09da*/ 	.short	(.L_421 - .L_420)
	.align		4
.L_420:
        /*09dc*/ 	.word	index@($__internal_14_$__cuda_sm20_div_s64)
        /*09e0*/ 	.word	0x00000000


	//----- nvinfo : EIATTR_FRAME_SIZE
	.align		4
.L_421:
        /*09e4*/ 	.byte	0x04, 0x11
        /*09e6*/ 	.short	(.L_423 - .L_422)
	.align		4
.L_422:
        /*09e8*/ 	.word	index@(contiguous_reduce3_f64)
        /*09ec*/ 	.word	0x00000000


	//----- nvinfo : EIATTR_REGCOUNT
	.align		4
.L_423:
        /*09f0*/ 	.byte	0x04, 0x2f
        /*09f2*/ 	.short	(.L_425 - .L_424)
	.align		4
.L_424:
        /*09f4*/ 	.word	index@(contiguous_reduce33_f64)
        /*09f8*/ 	.word	0x00000016


	//----- nvinfo : EIATTR_FRAME_SIZE
	.align		4
.L_425:
        /*09fc*/ 	.byte	0x04, 0x11
        /*09fe*/ 	.short	(.L_427 - .L_426)
	.align		4
.L_426:
        /*0a00*/ 	.word	index@(contiguous_reduce33_f64)
        /*0a04*/ 	.word	0x00000000


	//----- nvinfo : EIATTR_REGCOUNT
	.align		4
.L_427:
        /*0a08*/ 	.byte	0x04, 0x2f
        /*0a0a*/ 	.short	(.L_429 - .L_428)
	.align		4
.L_428:
        /*0a0c*/ 	.word	index@(contiguous_reduce4_f64)
        /*0a10*/ 	.word	0x00000026


	//----- nvinfo : EIATTR_FRAME_SIZE
	.align		4
.L_429:
        /*0a14*/ 	.byte	0x04, 0x11
        /*0a16*/ 	.short	(.L_431 - .L_430)
	.align		4
.L_430:
        /*0a18*/ 	.word	index@($__internal_13_$__cuda_sm20_rem_s64)
        /*0a1c*/ 	.word	0x00000000


	//----- nvinfo : EIATTR_FRAME_SIZE
	.align		4
.L_431:
        /*0a20*/ 	.byte	0x04, 0x11
        /*0a22*/ 	.short	(.L_433 - .L_432)
	.align		4
.L_432:
        /*0a24*/ 	.word	index@($__internal_12_$__cuda_sm20_div_s64)
        /*0a28*/ 	.word	0x00000000


	//----- nvinfo : EIATTR_FRAME_SIZE
	.align		4
.L_433:
        /*0a2c*/ 	.byte	0x04, 0x11
        /*0a2e*/ 	.short	(.L_435 - .L_434)
	.align		4
.L_434:
        /*0a30*/ 	.word	index@(contiguous_reduce4_f64)
        /*0a34*/ 	.word	0x00000000


	//----- nvinfo : EIATTR_REGCOUNT
	.align		4
.L_435:
        /*0a38*/ 	.byte	0x04, 0x2f
        /*0a3a*/ 	.short	(.L_437 - .L_436)
	.align		4
.L_436:
        /*0a3c*/ 	.word	index@(contiguous_reduce44_f64)
        /*0a40*/ 	.word	0x0000001e


	//----- nvinfo : EIATTR_FRAME_SIZE
	.align		4
.L_437:
        /*0a44*/ 	.byte	0x04, 0x11
        /*0a46*/ 	.short	(.L_439 - .L_438)
	.align		4
.L_438:
        /*0a48*/ 	.word	index@(contiguous_reduce44_f64)
        /*0a4c*/ 	.word	0x00000000


	//----- nvinfo : EIATTR_REGCOUNT
	.align		4
.L_439:
        /*0a50*/ 	.byte	0x04, 0x2f
        /*0a52*/ 	.short	(.L_441 - .L_440)
	.align		4
.L_440:
        /*0a54*/ 	.word	index@(contiguous_reduce_f16)
        /*0a58*/ 	.word	0x00000010


	//----- nvinfo : EIATTR_FRAME_SIZE
	.align		4
.L_441:
        /*0a5c*/ 	.byte	0x04, 0x11
        /*0a5e*/ 	.short	(.L_443 - .L_442)
	.align		4
.L_442:
        /*0a60*/ 	.word	index@(contiguous_reduce_f16)
        /*0a64*/ 	.word	0x00000000


	//----- nvinfo : EIATTR_REGCOUNT
	.align		4
.L_443:
        /*0a68*/ 	.byte	0x04, 0x2f
        /*0a6a*/ 	.short	(.L_445 - .L_444)
	.align		4
.L_444:
        /*0a6c*/ 	.word	index@(contiguous_reduce2_f16)
        /*0a70*/ 	.word	0x00000011


	//----- nvinfo : EIATTR_FRAME_SIZE
	.align		4
.L_445:
        /*0a74*/ 	.byte	0x04, 0x11
        /*0a76*/ 	.short	(.L_447 - .L_446)
	.align		4
.L_446:
        /*0a78*/ 	.word	index@(contiguous_reduce2_f16)
        /*0a7c*/ 	.word	0x00000000


	//----- nvinfo : EIATTR_REGCOUNT
	.align		4
.L_447:
        /*0a80*/ 	.byte	0x04, 0x2f
        /*0a82*/ 	.short	(.L_449 - .L_448)
	.align		4
.L_448:
        /*0a84*/ 	.word	index@(uncontiguous_reduce_f16)
        /*0a88*/ 	.word	0x0000002c


	//----- nvinfo : EIATTR_FRAME_SIZE
	.align		4
.L_449:
        /*0a8c*/ 	.byte	0x04, 0x11
        /*0a8e*/ 	.short	(.L_451 - .L_450)
	.align		4
.L_450:
        /*0a90*/ 	.word	index@($__internal_11_$__cuda_sm20_rem_s64)
        /*0a94*/ 	.word	0x00000000


	//----- nvinfo : EIATTR_FRAME_SIZE
	.align		4
.L_451:
        /*0a98*/ 	.byte	0x04, 0x11
        /*0a9a*/ 	.short	(.L_453 - .L_452)
	.align		4
.L_452:
        /*0a9c*/ 	.word	index@($__internal_10_$__cuda_sm20_div_s64)
        /*0aa0*/ 	.word	0x00000000


	//----- nvinfo : EIATTR_FRAME_SIZE
	.align		4
.L_453:
        /*0aa4*/ 	.byte	0x04, 0x11
        /*0aa6*/ 	.short	(.L_455 - .L_454)
	.align		4
.L_454:
        /*0aa8*/ 	.word	index@(uncontiguous_reduce_f16)
        /*0aac*/ 	.word	0x00000000


	//----- nvinfo : EIATTR_REGCOUNT
	.align		4
.L_455:
        /*0ab0*/ 	.byte	0x04, 0x2f
        /*0ab2*/ 	.short	(.L_457 - .L_456)
	.align		4
.L_456:
        /*0ab4*/ 	.word	index@(contiguous_reduce3_f16)
        /*0ab8*/ 	.word	0x00000030


	//----- nvinfo : EIATTR_FRAME_SIZE
	.align		4
.L_457:
        /*0abc*/ 	.byte	0x04, 0x11
        /*0abe*/ 	.short	(.L_459 - .L_458)
	.align		4
.L_458:
        /*0ac0*/ 	.word	index@($__internal_9_$__cuda_sm20_rem_s64)
        /*0ac4*/ 	.word	0x00000000


	//----- nvinfo : EIATTR_FRAME_SIZE
	.align		4
.L_459:
        /*0ac8*/ 	.byte	0x04, 0x11
        /*0aca*/ 	.short	(.L_461 - .L_460)
	.align		4
.L_460:
        /*0acc*/ 	.word	index@($__internal_8_$__cuda_sm20_div_s64)
        /*0ad0*/ 	.word	0x00000000


	//----- nvinfo : EIATTR_FRAME_SIZE
	.align		4
.L_461:
        /*0ad4*/ 	.byte	0x04, 0x11
        /*0ad6*/ 	.short	(.L_463 - .L_462)
	.align		4
.L_462:
        /*0ad8*/ 	.word	index@(contiguous_reduce3_f16)
        /*0adc*/ 	.word	0x00000000


	//----- nvinfo : EIATTR_REGCOUNT
	.align		4
.L_463:
        /*0ae0*/ 	.byte	0x04, 0x2f
        /*0ae2*/ 	.short	(.L_465 - .L_464)
	.align		4
.L_464:
        /*0ae4*/ 	.word	index@(contiguous_reduce33_f16)
        /*0ae8*/ 	.word	0x00000014


	//----- nvinfo : EIATTR_FRAME_SIZE
	.align		4
.L_465:
        /*0aec*/ 	.byte	0x04, 0x11
        /*0aee*/ 	.short	(.L_467 - .L_466)
	.align		4
.L_466:
        /*0af0*/ 	.word	index@(contiguous_reduce33_f16)
        /*0af4*/ 	.word	0x00000000


	//----- nvinfo : EIATTR_REGCOUNT
	.align		4
.L_467:
        /*0af8*/ 	.byte	0x04, 0x2f
        /*0afa*/ 	.short	(.L_469 - .L_468)
	.align		4
.L_468:
        /*0afc*/ 	.word	index@(contiguous_reduce4_f16)
        /*0b00*/ 	.word	0x00000026


	//----- nvinfo : EIATTR_FRAME_SIZE
	.align		4
.L_469:
        /*0b04*/ 	.byte	0x04, 0x11
        /*0b06*/ 	.short	(.L_471 - .L_470)
	.align		4
.L_470:
        /*0b08*/ 	.word	index@($__internal_7_$__cuda_sm20_rem_s64)
        /*0b0c*/ 	.word	0x00000000


	//----- nvinfo : EIATTR_FRAME_SIZE
	.align		4
.L_471:
        /*0b10*/ 	.byte	0x04, 0x11
        /*0b12*/ 	.short	(.L_473 - .L_472)
	.align		4
.L_472:
        /*0b14*/ 	.word	index@($__internal_6_$__cuda_sm20_div_s64)
        /*0b18*/ 	.word	0x00000000


	//----- nvinfo : EIATTR_FRAME_SIZE
	.align		4
.L_473:
        /*0b1c*/ 	.byte	0x04, 0x11
        /*0b1e*/ 	.short	(.L_475 - .L_474)
	.align		4
.L_474:
        /*0b20*/ 	.word	index@(contiguous_reduce4_f16)
        /*0b24*/ 	.word	0x00000000


	//----- nvinfo : EIATTR_REGCOUNT
	.align		4
.L_475:
        /*0b28*/ 	.byte	0x04, 0x2f
        /*0b2a*/ 	.short	(.L_477 - .L_476)
	.align		4
.L_476:
        /*0b2c*/ 	.word	index@(contiguous_reduce44_f16)
        /*0b30*/ 	.word	0x00000019


	//----- nvinfo : EIATTR_FRAME_SIZE
	.align		4
.L_477:
        /*0b34*/ 	.byte	0x04, 0x11
        /*0b36*/ 	.short	(.L_479 - .L_478)
	.align		4
.L_478:
        /*0b38*/ 	.word	index@(contiguous_reduce44_f16)
        /*0b3c*/ 	.word	0x00000000


	//----- nvinfo : EIATTR_REGCOUNT
	.align		4
.L_479:
        /*0b40*/ 	.byte	0x04, 0x2f
        /*0b42*/ 	.short	(.L_481 - .L_480)
	.align		4
.L_480:
        /*0b44*/ 	.word	index@(contiguous_reduce_bf16)
        /*0b48*/ 	.word	0x00000010


	//----- nvinfo : EIATTR_FRAME_SIZE
	.align		4
.L_481:
        /*0b4c*/ 	.byte	0x04, 0x11
        /*0b4e*/ 	.short	(.L_483 - .L_482)
	.align		4
.L_482:
        /*0b50*/ 	.word	index@(contiguous_reduce_bf16)
        /*0b54*/ 	.word	0x00000000


	//----- nvinfo : EIATTR_REGCOUNT
	.align		4
.L_483:
        /*0b58*/ 	.byte	0x04, 0x2f
        /*0b5a*/ 	.short	(.L_485 - .L_484)
	.align		4
.L_484:
        /*0b5c*/ 	.word	index@(contiguous_reduce2_bf16)
        /*0b60*/ 	.word	0x00000011


	//----- nvinfo : EIATTR_FRAME_SIZE
	.align		4
.L_485:
        /*0b64*/ 	.byte	0x04, 0x11
        /*0b66*/ 	.short	(.L_487 - .L_486)
	.align		4
.L_486:
        /*0b68*/ 	.word	index@(contiguous_reduce2_bf16)
        /*0b6c*/ 	.word	0x00000000


	//----- nvinfo : EIATTR_REGCOUNT
	.align		4
.L_487:
        /*0b70*/ 	.byte	0x04, 0x2f
        /*0b72*/ 	.short	(.L_489 - .L_488)
	.align		4
.L_488:
        /*0b74*/ 	.word	index@(uncontiguous_reduce_bf16)
        /*0b78*/ 	.word	0x0000002c


	//----- nvinfo : EIATTR_FRAME_SIZE
	.align		4
.L_489:
        /*0b7c*/ 	.byte	0x04, 0x11
        /*0b7e*/ 	.short	(.L_491 - .L_490)
	.align		4
.L_490:
        /*0b80*/ 	.word	index@($__internal_5_$__cuda_sm20_rem_s64)
        /*0b84*/ 	.word	0x00000000


	//----- nvinfo : EIATTR_FRAME_SIZE
	.align		4
.L_491:
        /*0b88*/ 	.byte	0x04, 0x11
        /*0b8a*/ 	.short	(.L_493 - .L_492)
	.align		4
.L_492:
        /*0b8c*/ 	.word	index@($__internal_4_$__cuda_sm20_div_s64)
        /*0b90*/ 	.word	0x00000000


	//----- nvinfo : EIATTR_FRAME_SIZE
	.align		4
.L_493:
        /*0b94*/ 	.byte	0x04, 0x11
        /*0b96*/ 	.short	(.L_495 - .L_494)
	.align		4
.L_494:
        /*0b98*/ 	.word	index@(uncontiguous_reduce_bf16)
        /*0b9c*/ 	.word	0x00000000


	//----- nvinfo : EIATTR_REGCOUNT
	.align		4
.L_495:
        /*0ba0*/ 	.byte	0x04, 0x2f
        /*0ba2*/ 	.short	(.L_497 - .L_496)
	.align		4
.L_496:
        /*0ba4*/ 	.word	index@(contiguous_reduce3_bf16)
        /*0ba8*/ 	.word	0x00000030


	//----- nvinfo : EIATTR_FRAME_SIZE
	.align		4
.L_497:
        /*0bac*/ 	.byte	0x04, 0x11
        /*0bae*/ 	.short	(.L_499 - .L_498)
	.align		4
.L_498:
        /*0bb0*/ 	.word	index@($__internal_3_$__cuda_sm20_rem_s64)
        /*0bb4*/ 	.word	0x00000000


	//----- nvinfo : EIATTR_FRAME_SIZE
	.align		4
.L_499:
        /*0bb8*/ 	.byte	0x04, 0x11
        /*0bba*/ 	.short	(.L_501 - .L_500)
	.align		4
.L_500:
        /*0bbc*/ 	.word	index@($__internal_2_$__cuda_sm20_div_s64)
        /*0bc0*/ 	.word	0x00000000


	//----- nvinfo : EIATTR_FRAME_SIZE
	.align		4
.L_501:
        /*0bc4*/ 	.byte	0x04, 0x11
        /*0bc6*/ 	.short	(.L_503 - .L_502)
	.align		4
.L_502:
        /*0bc8*/ 	.word	index@(contiguous_reduce3_bf16)
        /*0bcc*/ 	.word	0x00000000


	//----- nvinfo : EIATTR_REGCOUNT
	.align		4
.L_503:
        /*0bd0*/ 	.byte	0x04, 0x2f
        /*0bd2*/ 	.short	(.L_505 - .L_504)
	.align		4
.L_504:
        /*0bd4*/ 	.word	index@(contiguous_reduce33_bf16)
        /*0bd8*/ 	.word	0x00000014


	//----- nvinfo : EIATTR_FRAME_SIZE
	.align		4
.L_505:
        /*0bdc*/ 	.byte	0x04, 0x11
        /*0bde*/ 	.short	(.L_507 - .L_506)
	.align		4
.L_506:
        /*0be0*/ 	.word	index@(contiguous_reduce33_bf16)
        /*0be4*/ 	.word	0x00000000


	//----- nvinfo : EIATTR_REGCOUNT
	.align		4
.L_507:
        /*0be8*/ 	.byte	0x04, 0x2f
        /*0bea*/ 	.short	(.L_509 - .L_508)
	.align		4
.L_508:
        /*0bec*/ 	.word	index@(contiguous_reduce4_bf16)
        /*0bf0*/ 	.word	0x00000026


	//----- nvinfo : EIATTR_FRAME_SIZE
	.align		4
.L_509:
        /*0bf4*/ 	.byte	0x04, 0x11
        /*0bf6*/ 	.short	(.L_511 - .L_510)
	.align		4
.L_510:
        /*0bf8*/ 	.word	index@($__internal_1_$__cuda_sm20_rem_s64)
        /*0bfc*/ 	.word	0x00000000


	//----- nvinfo : EIATTR_FRAME_SIZE
	.align		4
.L_511:
        /*0c00*/ 	.byte	0x04, 0x11
        /*0c02*/ 	.short	(.L_513 - .L_512)
	.align		4
.L_512:
        /*0c04*/ 	.word	index@($__internal_0_$__cuda_sm20_div_s64)
        /*0c08*/ 	.word	0x00000000


	//----- nvinfo : EIATTR_FRAME_SIZE
	.align		4
.L_513:
        /*0c0c*/ 	.byte	0x04, 0x11
        /*0c0e*/ 	.short	(.L_515 - .L_514)
	.align		4
.L_514:
        /*0c10*/ 	.word	index@(contiguous_reduce4_bf16)
        /*0c14*/ 	.word	0x00000000


	//----- nvinfo : EIATTR_REGCOUNT
	.align		4
.L_515:
        /*0c18*/ 	.byte	0x04, 0x2f
        /*0c1a*/ 	.short	(.L_517 - .L_516)
	.align		4
.L_516:
        /*0c1c*/ 	.word	index@(contiguous_reduce44_bf16)
        /*0c20*/ 	.word	0x00000019


	//----- nvinfo : EIATTR_FRAME_SIZE
	.align		4
.L_517:
        /*0c24*/ 	.byte	0x04, 0x11
        /*0c26*/ 	.short	(.L_519 - .L_518)
	.align		4
.L_518:
        /*0c28*/ 	.word	index@(contiguous_reduce44_bf16)
        /*0c2c*/ 	.word	0x00000000


	//----- nvinfo : EIATTR_MIN_STACK_SIZE
	.align		4
.L_519:
        /*0c30*/ 	.byte	0x04, 0x12
        /*0c32*/ 	.short	(.L_521 - .L_520)
	.align		4
.L_520:
        /*0c34*/ 	.word	index@(contiguous_reduce44_bf16)
        /*0c38*/ 	.word	0x00000000


	//----- nvinfo : EIATTR_MIN_STACK_SIZE
	.align		4
.L_521:
        /*0c3c*/ 	.byte	0x04, 0x12
        /*0c3e*/ 	.short	(.L_523 - .L_522)
	.align		4
.L_522:
        /*0c40*/ 	.word	index@(contiguous_reduce4_bf16)
        /*0c44*/ 	.word	0x00000000


	//----- nvinfo : EIATTR_MIN_STACK_SIZE
	.align		4
.L_523:
        /*0c48*/ 	.byte	0x04, 0x12
        /*0c4a*/ 	.short	(.L_525 - .L_524)
	.align		4
.L_524:
        /*0c4c*/ 	.word	index@(contiguous_reduce33_bf16)
        /*0c50*/ 	.word	0x00000000


	//----- nvinfo : EIATTR_MIN_STACK_SIZE
	.align		4
.L_525:
        /*0c54*/ 	.byte	0x04, 0x12
        /*0c56*/ 	.short	(.L_527 - .L_526)
	.align		4
.L_526:
        /*0c58*/ 	.word	index@(contiguous_reduce3_bf16)
        /*0c5c*/ 	.word	0x00000000


	//----- nvinfo : EIATTR_MIN_STACK_SIZE
	.align		4
.L_527:
        /*0c60*/ 	.byte	0x04, 0x12
        /*0c62*/ 	.short	(.L_529 - .L_528)
	.align		4
.L_528:
        /*0c64*/ 	.word	index@(uncontiguous_reduce_bf16)
        /*0c68*/ 	.word	0x00000000


	//----- nvinfo : EIATTR_MIN_STACK_SIZE
	.align		4
.L_529:
        /*0c6c*/ 	.byte	0x04, 0x12
        /*0c6e*/ 	.short	(.L_531 - .L_530)
	.align		4
.L_530:
        /*0c70*/ 	.word	index@(contiguous_reduce2_bf16)
        /*0c74*/ 	.word	0x00000000


	//----- nvinfo : EIATTR_MIN_STACK_SIZE
	.align		4
.L_531:
        /*0c78*/ 	.byte	0x04, 0x12
        /*0c7a*/ 	.short	(.L_533 - .L_532)
	.align		4
.L_532:
        /*0c7c*/ 	.word	index@(contiguous_reduce_bf16)
        /*0c80*/ 	.word	0x00000000


	//----- nvinfo : EIATTR_MIN_STACK_SIZE
	.align		4
.L_533:
        /*0c84*/ 	.byte	0x04, 0x12
        /*0c86*/ 	.short	(.L_535 - .L_534)
	.align		4
.L_534:
        /*0c88*/ 	.word	index@(contiguous_reduce44_f16)
        /*0c8c*/ 	.word	0x00000000


	//----- nvinfo : EIATTR_MIN_STACK_SIZE
	.align		4
.L_535:
        /*0c90*/ 	.byte	0x04, 0x12
        /*0c92*/ 	.short	(.L_537 - .L_536)
	.align		4
.L_536:
        /*0c94*/ 	.word	index@(contiguous_reduce4_f16)
        /*0c98*/ 	.word	0x00000000


	//----- nvinfo : EIATTR_MIN_STACK_SIZE
	.align		4
.L_537:
        /*0c9c*/ 	.byte	0x04, 0x12
        /*0c9e*/ 	.short	(.L_539 - .L_538)
	.align		4
.L_538:
        /*0ca0*/ 	.word	index@(contiguous_reduce33_f16)
        /*0ca4*/ 	.word	0x00000000


	//----- nvinfo : EIATTR_MIN_STACK_SIZE
	.align		4
.L_539:
        /*0ca8*/ 	.byte	0x04, 0x12
        /*0caa*/ 	.short	(.L_541 - .L_540)
	.align		4
.L_540:
        /*0cac*/ 	.word	index@(contiguous_reduce3_f16)
        /*0cb0*/ 	.word	0x00000000


	//----- nvinfo : EIATTR_MIN_STACK_SIZE
	.align		4
.L_541:
        /*0cb4*/ 	.byte	0x04, 0x12
        /*0cb6*/ 	.short	(.L_543 - .L_542)
	.align		4
.L_542:
        /*0cb8*/ 	.word	index@(uncontiguous_reduce_f16)
        /*0cbc*/ 	.word	0x00000000


	//----- nvinfo : EIATTR_MIN_STACK_SIZE
	.align		4
.L_543:
        /*0cc0*/ 	.byte	0x04, 0x12
        /*0cc2*/ 	.short	(.L_545 - .L_544)
	.align		4
.L_544:
        /*0cc4*/ 	.word	index@(contiguous_reduce2_f16)
        /*0cc8*/ 	.word	0x00000000


	//----- nvinfo : EIATTR_MIN_STACK_SIZE
	.align		4
.L_545:
        /*0ccc*/ 	.byte	0x04, 0x12
        /*0cce*/ 	.short	(.L_547 - .L_546)
	.align		4
.L_546:
        /*0cd0*/ 	.word	index@(contiguous_reduce_f16)
        /*0cd4*/ 	.word	0x00000000


	//----- nvinfo : EIATTR_MIN_STACK_SIZE
	.align		4
.L_547:
        /*0cd8*/ 	.byte	0x04, 0x12
        /*0cda*/ 	.short	(.L_549 - .L_548)
	.align		4
.L_548:
        /*0cdc*/ 	.word	index@(contiguous_reduce44_f64)
        /*0ce0*/ 	.word	0x00000000


	//----- nvinfo : EIATTR_MIN_STACK_SIZE
	.align		4
.L_549:
        /*0ce4*/ 	.byte	0x04, 0x12
        /*0ce6*/ 	.short	(.L_551 - .L_550)
	.align		4
.L_550:
        /*0ce8*/ 	.word	index@(contiguous_reduce4_f64)
        /*0cec*/ 	.word	0x00000000


	//----- nvinfo : EIATTR_MIN_STACK_SIZE
	.align		4
.L_551:
        /*0cf0*/ 	.byte	0x04, 0x12
        /*0cf2*/ 	.short	(.L_553 - .L_552)
	.align		4
.L_552:
        /*0cf4*/ 	.word	index@(contiguous_reduce33_f64)
        /*0cf8*/ 	.word	0x00000000


	//----- nvinfo : EIATTR_MIN_STACK_SIZE
	.align		4
.L_553:
        /*0cfc*/ 	.byte	0x04, 0x12
        /*0cfe*/ 	.short	(.L_555 - .L_554)
	.align		4
.L_554:
        /*0d00*/ 	.word	index@(contiguous_reduce3_f64)
        /*0d04*/ 	.word	0x00000000


	//----- nvinfo : EIATTR_MIN_STACK_SIZE
	.align		4
.L_555:
        /*0d08*/ 	.byte	0x04, 0x12
        /*0d0a*/ 	.short	(.L_557 - .L_556)
	.align		4
.L_556:
        /*0d0c*/ 	.word	index@(uncontiguous_reduce_f64)
        /*0d10*/ 	.word	0x00000000


	//----- nvinfo : EIATTR_MIN_STACK_SIZE
	.align		4
.L_557:
        /*0d14*/ 	.byte	0x04, 0x12
        /*0d16*/ 	.short	(.L_559 - .L_558)
	.align		4
.L_558:
        /*0d18*/ 	.word	index@(contiguous_reduce2_f64)
        /*0d1c*/ 	.word	0x00000000


	//----- nvinfo : EIATTR_MIN_STACK_SIZE
	.align		4
.L_559:
        /*0d20*/ 	.byte	0x04, 0x12
        /*0d22*/ 	.short	(.L_561 - .L_560)
	.align		4
.L_560:
        /*0d24*/ 	.word	index@(contiguous_reduce_f64)
        /*0d28*/ 	.word	0x00000000


	//----- nvinfo : EIATTR_MIN_STACK_SIZE
	.align		4
.L_561:
        /*0d2c*/ 	.byte	0x04, 0x12
        /*0d2e*/ 	.short	(.L_563 - .L_562)
	.align		4
.L_562:
        /*0d30*/ 	.word	index@(contiguous_reduce44_f32)
        /*0d34*/ 	.word	0x00000000


	//----- nvinfo : EIATTR_MIN_STACK_SIZE
	.align		4
.L_563:
        /*0d38*/ 	.byte	0x04, 0x12
        /*0d3a*/ 	.short	(.L_565 - .L_564)
	.align		4
.L_564:
        /*0d3c*/ 	.word	index@(contiguous_reduce4_f32)
        /*0d40*/ 	.word	0x00000000


	//----- nvinfo : EIATTR_MIN_STACK_SIZE
	.align		4
.L_565:
        /*0d44*/ 	.byte	0x04, 0x12
        /*0d46*/ 	.short	(.L_567 - .L_566)
	.align		4
.L_566:
        /*0d48*/ 	.word	index@(contiguous_reduce33_f32)
        /*0d4c*/ 	.word	0x00000000


	//----- nvinfo : EIATTR_MIN_STACK_SIZE
	.align		4
.L_567:
        /*0d50*/ 	.byte	0x04, 0x12
        /*0d52*/ 	.short	(.L_569 - .L_568)
	.align		4
.L_568:
        /*0d54*/ 	.word	index@(contiguous_reduce3_f32)
        /*0d58*/ 	.word	0x00000000


	//----- nvinfo : EIATTR_MIN_STACK_SIZE
	.align		4
.L_569:
        /*0d5c*/ 	.byte	0x04, 0x12
        /*0d5e*/ 	.short	(.L_571 - .L_570)
	.align		4
.L_570:
        /*0d60*/ 	.word	index@(uncontiguous_reduce_f32)
        /*0d64*/ 	.word	0x00000000


	//----- nvinfo : EIATTR_MIN_STACK_SIZE
	.align		4
.L_571:
        /*0d68*/ 	.byte	0x04, 0x12
        /*0d6a*/ 	.short	(.L_573 - .L_572)
	.align		4
.L_572:
        /*0d6c*/ 	.word	index@(contiguous_reduce2_f32)
        /*0d70*/ 	.word	0x00000000


	//----- nvinfo : EIATTR_MIN_STACK_SIZE
	.align		4
.L_573:
        /*0d74*/ 	.byte	0x04, 0x12
        /*0d76*/ 	.short	(.L_575 - .L_574)
	.align		4
.L_574:
        /*0d78*/ 	.word	index@(contiguous_reduce_f32)
        /*0d7c*/ 	.word	0x00000000


	//----- nvinfo : EIATTR_MIN_STACK_SIZE
	.align		4
.L_575:
        /*0d80*/ 	.byte	0x04, 0x12
        /*0d82*/ 	.short	(.L_577 - .L_576)
	.align		4
.L_576:
        /*0d84*/ 	.word	index@(contiguous_reduce44_u64)
        /*0d88*/ 	.word	0x00000000


	//----- nvinfo : EIATTR_MIN_STACK_SIZE
	.align		4
.L_577:
        /*0d8c*/ 	.byte	0x04, 0x12
        /*0d8e*/ 	.short	(.L_579 - .L_578)
	.align		4
.L_578:
        /*0d90*/ 	.word	index@(contiguous_reduce4_u64)
        /*0d94*/ 	.word	0x00000000


	//----- nvinfo : EIATTR_MIN_STACK_SIZE
	.align		4
.L_579:
        /*0d98*/ 	.byte	0x04, 0x12
        /*0d9a*/ 	.short	(.L_581 - .L_580)
	.align		4
.L_580:
        /*0d9c*/ 	.word	index@(contiguous_reduce33_u64)
        /*0da0*/ 	.word	0x00000000


	//----- nvinfo : EIATTR_MIN_STACK_SIZE
	.align		4
.L_581:
        /*0da4*/ 	.byte	0x04, 0x12
        /*0da6*/ 	.short	(.L_583 - .L_582)
	.align		4
.L_582:
        /*0da8*/ 	.word	index@(contiguous_reduce3_u64)
        /*0dac*/ 	.word	0x00000000


	//----- nvinfo : EIATTR_MIN_STACK_SIZE
	.align		4
.L_583:
        /*0db0*/ 	.byte	0x04, 0x12
        /*0db2*/ 	.short	(.L_585 - .L_584)
	.align		4
.L_584:
        /*0db4*/ 	.word	index@(uncontiguous_reduce_u64)
        /*0db8*/ 	.word	0x00000000


	//----- nvinfo : EIATTR_MIN_STACK_SIZE
	.align		4
.L_585:
        /*0dbc*/ 	.byte	0x04, 0x12
        /*0dbe*/ 	.short	(.L_587 - .L_586)
	.align		4
.L_586:
        /*0dc0*/ 	.word	index@(contiguous_reduce2_u64)
        /*0dc4*/ 	.word	0x00000000


	//----- nvinfo : EIATTR_MIN_STACK_SIZE
	.align		4
.L_587:
        /*0dc8*/ 	.byte	0x04, 0x12
        /*0dca*/ 	.short	(.L_589 - .L_588)
	.align		4
.L_588:
        /*0dcc*/ 	.word	index@(contiguous_reduce_u64)
        /*0dd0*/ 	.word	0x00000000


	//----- nvinfo : EIATTR_MIN_STACK_SIZE
	.align		4
.L_589:
        /*0dd4*/ 	.byte	0x04, 0x12
        /*0dd6*/ 	.short	(.L_591 - .L_590)
	.align		4
.L_590:
        /*0dd8*/ 	.word	index@(contiguous_reduce44_u32)
        /*0ddc*/ 	.word	0x00000000


	//----- nvinfo : EIATTR_MIN_STACK_SIZE
	.align		4
.L_591:
        /*0de0*/ 	.byte	0x04, 0x12
        /*0de2*/ 	.short	(.L_593 - .L_592)
	.align		4
.L_592:
        /*0de4*/ 	.word	index@(contiguous_reduce4_u32)
        /*0de8*/ 	.word	0x00000000


	//----- nvinfo : EIATTR_MIN_STACK_SIZE
	.align		4
.L_593:
        /*0dec*/ 	.byte	0x04, 0x12
        /*0dee*/ 	.short	(.L_595 - .L_594)
	.align		4
.L_594:
        /*0df0*/ 	.word	index@(contiguous_reduce33_u32)
        /*0df4*/ 	.word	0x00000000


	//----- nvinfo : EIATTR_MIN_STACK_SIZE
	.align		4
.L_595:
        /*0df8*/ 	.byte	0x04, 0x12
        /*0dfa*/ 	.short	(.L_597 - .L_596)
	.align		4
.L_596:
        /*0dfc*/ 	.word	index@(contiguous_reduce3_u32)
        /*0e00*/ 	.word	0x00000000


	//----- nvinfo : EIATTR_MIN_STACK_SIZE
	.align		4
.L_597:
        /*0e04*/ 	.byte	0x04, 0x12
        /*0e06*/ 	.short	(.L_599 - .L_598)
	.align		4
.L_598:
        /*0e08*/ 	.word	index@(uncontiguous_reduce_u32)
        /*0e0c*/ 	.word	0x00000000


	//----- nvinfo : EIATTR_MIN_STACK_SIZE
	.align		4
.L_599:
        /*0e10*/ 	.byte	0x04, 0x12
        /*0e12*/ 	.short	(.L_601 - .L_600)
	.align		4
.L_600:
        /*0e14*/ 	.word	index@(contiguous_reduce2_u32)
        /*0e18*/ 	.word	0x00000000


	//----- nvinfo : EIATTR_MIN_STACK_SIZE
	.align		4
.L_601:
        /*0e1c*/ 	.byte	0x04, 0x12
        /*0e1e*/ 	.short	(.L_603 - .L_602)
	.align		4
.L_602:
        /*0e20*/ 	.word	index@(contiguous_reduce_u32)
        /*0e24*/ 	.word	0x00000000


	//----- nvinfo : EIATTR_MIN_STACK_SIZE
	.align		4
.L_603:
        /*0e28*/ 	.byte	0x04, 0x12
        /*0e2a*/ 	.short	(.L_605 - .L_604)
	.align		4
.L_604:
        /*0e2c*/ 	.word	index@(contiguous_reduce44_u16)
        /*0e30*/ 	.word	0x00000000


	//----- nvinfo : EIATTR_MIN_STACK_SIZE
	.align		4
.L_605:
        /*0e34*/ 	.byte	0x04, 0x12
        /*0e36*/ 	.short	(.L_607 - .L_606)
	.align		4
.L_606:
        /*0e38*/ 	.word	index@(contiguous_reduce4_u16)
        /*0e3c*/ 	.word	0x00000000


	//----- nvinfo : EIATTR_MIN_STACK_SIZE
	.align		4
.L_607:
        /*0e40*/ 	.byte	0x04, 0x12
        /*0e42*/ 	.short	(.L_609 - .L_608)
	.align		4
.L_608:
        /*0e44*/ 	.word	index@(contiguous_reduce33_u16)
        /*0e48*/ 	.word	0x00000000


	//----- nvinfo : EIATTR_MIN_STACK_SIZE
	.align		4
.L_609:
        /*0e4c*/ 	.byte	0x04, 0x12
        /*0e4e*/ 	.short	(.L_611 - .L_610)
	.align		4
.L_610:
        /*0e50*/ 	.word	index@(contiguous_reduce3_u16)
        /*0e54*/ 	.word	0x00000000


	//----- nvinfo : EIATTR_MIN_STACK_SIZE
	.align		4
.L_611:
        /*0e58*/ 	.byte	0x04, 0x12
        /*0e5a*/ 	.short	(.L_613 - .L_612)
	.align		4
.L_612:
        /*0e5c*/ 	.word	index@(uncontiguous_reduce_u16)
        /*0e60*/ 	.word	0x00000000


	//----- nvinfo : EIATTR_MIN_STACK_SIZE
	.align		4
.L_613:
        /*0e64*/ 	.byte	0x04, 0x12
        /*0e66*/ 	.short	(.L_615 - .L_614)
	.align		4
.L_614:
        /*0e68*/ 	.word	index@(contiguous_reduce2_u16)
        /*0e6c*/ 	.word	0x00000000


	//----- nvinfo : EIATTR_MIN_STACK_SIZE
	.align		4
.L_615:
        /*0e70*/ 	.byte	0x04, 0x12
        /*0e72*/ 	.short	(.L_617 - .L_616)
	.align		4
.L_616:
        /*0e74*/ 	.word	index@(contiguous_reduce_u16)
        /*0e78*/ 	.word	0x00000000


	//----- nvinfo : EIATTR_MIN_STACK_SIZE
	.align		4
.L_617:
        /*0e7c*/ 	.byte	0x04, 0x12
        /*0e7e*/ 	.short	(.L_619 - .L_618)
	.align		4
.L_618:
        /*0e80*/ 	.word	index@(contiguous_reduce44_u8)
        /*0e84*/ 	.word	0x00000000


	//----- nvinfo : EIATTR_MIN_STACK_SIZE
	.align		4
.L_619:
        /*0e88*/ 	.byte	0x04, 0x12
        /*0e8a*/ 	.short	(.L_621 - .L_620)
	.align		4
.L_620:
        /*0e8c*/ 	.word	index@(contiguous_reduce4_u8)
        /*0e90*/ 	.word	0x00000000


	//----- nvinfo : EIATTR_MIN_STACK_SIZE
	.align		4
.L_621:
        /*0e94*/ 	.byte	0x04, 0x12
        /*0e96*/ 	.short	(.L_623 - .L_622)
	.align		4
.L_622:
        /*0e98*/ 	.word	index@(contiguous_reduce33_u8)
        /*0e9c*/ 	.word	0x00000000


	//----- nvinfo : EIATTR_MIN_STACK_SIZE
	.align		4
.L_623:
        /*0ea0*/ 	.byte	0x04, 0x12
        /*0ea2*/ 	.short	(.L_625 - .L_624)
	.align		4
.L_624:
        /*0ea4*/ 	.word	index@(contiguous_reduce3_u8)
        /*0ea8*/ 	.word	0x00000000


	//----- nvinfo : EIATTR_MIN_STACK_SIZE
	.align		4
.L_625:
        /*0eac*/ 	.byte	0x04, 0x12
        /*0eae*/ 	.short	(.L_627 - .L_626)
	.align		4
.L_626:
        /*0eb0*/ 	.word	index@(uncontiguous_reduce_u8)
        /*0eb4*/ 	.word	0x00000000


	//----- nvinfo : EIATTR_MIN_STACK_SIZE
	.align		4
.L_627:
        /*0eb8*/ 	.byte	0x04, 0x12
        /*0eba*/ 	.short	(.L_629 - .L_628)
	.align		4
.L_628:
        /*0ebc*/ 	.word	index@(contiguous_reduce2_u8)
        /*0ec0*/ 	.word	0x00000000


	//----- nvinfo : EIATTR_MIN_STACK_SIZE
	.align		4
.L_629:
        /*0ec4*/ 	.byte	0x04, 0x12
        /*0ec6*/ 	.short	(.L_631 - .L_630)
	.align		4
.L_630:
        /*0ec8*/ 	.word	index@(contiguous_reduce_u8)
        /*0ecc*/ 	.word	0x00000000


	//----- nvinfo : EIATTR_MIN_STACK_SIZE
	.align		4
.L_631:
        /*0ed0*/ 	.byte	0x04, 0x12
        /*0ed2*/ 	.short	(.L_633 - .L_632)
	.align		4
.L_632:
        /*0ed4*/ 	.word	index@(contiguous_reduce44_i64)
        /*0ed8*/ 	.word	0x00000000


	//----- nvinfo : EIATTR_MIN_STACK_SIZE
	.align		4
.L_633:
        /*0edc*/ 	.byte	0x04, 0x12
        /*0ede*/ 	.short	(.L_635 - .L_634)
	.align		4
.L_634:
        /*0ee0*/ 	.word	index@(contiguous_reduce4_i64)
        /*0ee4*/ 	.word	0x00000000


	//----- nvinfo : EIATTR_MIN_STACK_SIZE
	.align		4
.L_635:
        /*0ee8*/ 	.byte	0x04, 0x12
        /*0eea*/ 	.short	(.L_637 - .L_636)
	.align		4
.L_636:
        /*0eec*/ 	.word	index@(contiguous_reduce33_i64)
        /*0ef0*/ 	.word	0x00000000


	//----- nvinfo : EIATTR_MIN_STACK_SIZE
	.align		4
.L_637:
        /*0ef4*/ 	.byte	0x04, 0x12
        /*0ef6*/ 	.short	(.L_639 - .L_638)
	.align		4
.L_638:
        /*0ef8*/ 	.word	index@(contiguous_reduce3_i64)
        /*0efc*/ 	.word	0x00000000


	//----- nvinfo : EIATTR_MIN_STACK_SIZE
	.align		4
.L_639:
        /*0f00*/ 	.byte	0x04, 0x12
        /*0f02*/ 	.short	(.L_641 - .L_640)
	.align		4
.L_640:
        /*0f04*/ 	.word	index@(uncontiguous_reduce_i64)
        /*0f08*/ 	.word	0x00000000


	//----- nvinfo : EIATTR_MIN_STACK_SIZE
	.align		4
.L_641:
        /*0f0c*/ 	.byte	0x04, 0x12
        /*0f0e*/ 	.short	(.L_643 - .L_642)
	.align		4
.L_642:
        /*0f10*/ 	.word	index@(contiguous_reduce2_i64)
        /*0f14*/ 	.word	0x00000000


	//----- nvinfo : EIATTR_MIN_STACK_SIZE
	.align		4
.L_643:
        /*0f18*/ 	.byte	0x04, 0x12
        /*0f1a*/ 	.short	(.L_645 - .L_644)
	.align		4
.L_644:
        /*0f1c*/ 	.word	index@(contiguous_reduce_i64)
        /*0f20*/ 	.word	0x00000000


	//----- nvinfo : EIATTR_MIN_STACK_SIZE
	.align		4
.L_645:
        /*0f24*/ 	.byte	0x04, 0x12
        /*0f26*/ 	.short	(.L_647 - .L_646)
	.align		4
.L_646:
        /*0f28*/ 	.word	index@(contiguous_reduce44_i32)
        /*0f2c*/ 	.word	0x00000000


	//----- nvinfo : EIATTR_MIN_STACK_SIZE
	.align		4
.L_647:
        /*0f30*/ 	.byte	0x04, 0x12
        /*0f32*/ 	.short	(.L_649 - .L_648)
	.align		4
.L_648:
        /*0f34*/ 	.word	index@(contiguous_reduce4_i32)
        /*0f38*/ 	.word	0x00000000


	//----- nvinfo : EIATTR_MIN_STACK_SIZE
	.align		4
.L_649:
        /*0f3c*/ 	.byte	0x04, 0x12
        /*0f3e*/ 	.short	(.L_651 - .L_650)
	.align		4
.L_650:
        /*0f40*/ 	.word	index@(contiguous_reduce33_i32)
        /*0f44*/ 	.word	0x00000000


	//----- nvinfo : EIATTR_MIN_STACK_SIZE
	.align		4
.L_651:
        /*0f48*/ 	.byte	0x04, 0x12
        /*0f4a*/ 	.short	(.L_653 - .L_652)
	.align		4
.L_652:
        /*0f4c*/ 	.word	index@(contiguous_reduce3_i32)
        /*0f50*/ 	.word	0x00000000


	//----- nvinfo : EIATTR_MIN_STACK_SIZE
	.align		4
.L_653:
        /*0f54*/ 	.byte	0x04, 0x12
        /*0f56*/ 	.short	(.L_655 - .L_654)
	.align		4
.L_654:
        /*0f58*/ 	.word	index@(uncontiguous_reduce_i32)
        /*0f5c*/ 	.word	0x00000000


	//----- nvinfo : EIATTR_MIN_STACK_SIZE
	.align		4
.L_655:
        /*0f60*/ 	.byte	0x04, 0x12
        /*0f62*/ 	.short	(.L_657 - .L_656)
	.align		4
.L_656:
        /*0f64*/ 	.word	index@(contiguous_reduce2_i32)
        /*0f68*/ 	.word	0x00000000


	//----- nvinfo : EIATTR_MIN_STACK_SIZE
	.align		4
.L_657:
        /*0f6c*/ 	.byte	0x04, 0x12
        /*0f6e*/ 	.short	(.L_659 - .L_658)
	.align		4
.L_658:
        /*0f70*/ 	.word	index@(contiguous_reduce_i32)
        /*0f74*/ 	.word	0x00000000


	//----- nvinfo : EIATTR_MIN_STACK_SIZE
	.align		4
.L_659:
        /*0f78*/ 	.byte	0x04, 0x12
        /*0f7a*/ 	.short	(.L_661 - .L_660)
	.align		4
.L_660:
        /*0f7c*/ 	.word	index@(contiguous_reduce44_i16)
        /*0f80*/ 	.word	0x00000000


	//----- nvinfo : EIATTR_MIN_STACK_SIZE
	.align		4
.L_661:
        /*0f84*/ 	.byte	0x04, 0x12
        /*0f86*/ 	.short	(.L_663 - .L_662)
	.align		4
.L_662:
        /*0f88*/ 	.word	index@(contiguous_reduce4_i16)
        /*0f8c*/ 	.word	0x00000000


	//----- nvinfo : EIATTR_MIN_STACK_SIZE
	.align		4
.L_663:
        /*0f90*/ 	.byte	0x04, 0x12
        /*0f92*/ 	.short	(.L_665 - .L_664)
	.align		4
.L_664:
        /*0f94*/ 	.word	index@(contiguous_reduce33_i16)
        /*0f98*/ 	.word	0x00000000


	//----- nvinfo : EIATTR_MIN_STACK_SIZE
	.align		4
.L_665:
        /*0f9c*/ 	.byte	0x04, 0x12
        /*0f9e*/ 	.short	(.L_667 - .L_666)
	.align		4
.L_666:
        /*0fa0*/ 	.word	index@(contiguous_reduce3_i16)
        /*0fa4*/ 	.word	0x00000000


	//----- nvinfo : EIATTR_MIN_STACK_SIZE
	.align		4
.L_667:
        /*0fa8*/ 	.byte	0x04, 0x12
        /*0faa*/ 	.short	(.L_669 - .L_668)
	.align		4
.L_668:
        /*0fac*/ 	.word	index@(uncontiguous_reduce_i16)
        /*0fb0*/ 	.word	0x00000000


	//----- nvinfo : EIATTR_MIN_STACK_SIZE
	.align		4
.L_669:
        /*0fb4*/ 	.byte	0x04, 0x12
        /*0fb6*/ 	.short	(.L_671 - .L_670)
	.align		4
.L_670:
        /*0fb8*/ 	.word	index@(contiguous_reduce2_i16)
        /*0fbc*/ 	.word	0x00000000


	//----- nvinfo : EIATTR_MIN_STACK_SIZE
	.align		4
.L_671:
        /*0fc0*/ 	.byte	0x04, 0x12
        /*0fc2*/ 	.short	(.L_673 - .L_672)
	.align		4
.L_672:
        /*0fc4*/ 	.word	index@(contiguous_reduce_i16)
        /*0fc8*/ 	.word	0x00000000


	//----- nvinfo : EIATTR_MIN_STACK_SIZE
	.align		4
.L_673:
        /*0fcc*/ 	.byte	0x04, 0x12
        /*0fce*/ 	.short	(.L_675 - .L_674)
	.align		4
.L_674:
        /*0fd0*/ 	.word	index@(contiguous_reduce44_i8)
        /*0fd4*/ 	.word	0x00000000


	//----- nvinfo : EIATTR_MIN_STACK_SIZE
	.align		4
.L_675:
        /*0fd8*/ 	.byte	0x04, 0x12
        /*0fda*/ 	.short	(.L_677 - .L_676)
	.align		4
.L_676:
        /*0fdc*/ 	.word	index@(contiguous_reduce4_i8)
        /*0fe0*/ 	.word	0x00000000


	//----- nvinfo : EIATTR_MIN_STACK_SIZE
	.align		4
.L_677:
        /*0fe4*/ 	.byte	0x04, 0x12
        /*0fe6*/ 	.short	(.L_679 - .L_678)
	.align		4
.L_678:
        /*0fe8*/ 	.word	index@(contiguous_reduce33_i8)
        /*0fec*/ 	.word	0x00000000


	//----- nvinfo : EIATTR_MIN_STACK_SIZE
	.align		4
.L_679:
        /*0ff0*/ 	.byte	0x04, 0x12
        /*0ff2*/ 	.short	(.L_681 - .L_680)
	.align		4
.L_680:
        /*0ff4*/ 	.word	index@(contiguous_reduce3_i8)
        /*0ff8*/ 	.word	0x00000000


	//----- nvinfo : EIATTR_MIN_STACK_SIZE
	.align		4
.L_681:
        /*0ffc*/ 	.byte	0x04, 0x12
        /*0ffe*/ 	.short	(.L_683 - .L_682)
	.align		4
.L_682:
        /*1000*/ 	.word	index@(uncontiguous_reduce_i8)
        /*1004*/ 	.word	0x00000000


	//----- nvinfo : EIATTR_MIN_STACK_SIZE
	.align		4
.L_683:
        /*1008*/ 	.byte	0x04, 0x12
        /*100a*/ 	.short	(.L_685 - .L_684)
	.align		4
.L_684:
        /*100c*/ 	.word	index@(contiguous_reduce2_i8)
        /*1010*/ 	.word	0x00000000


	//----- nvinfo : EIATTR_MIN_STACK_SIZE
	.align		4
.L_685:
        /*1014*/ 	.byte	0x04, 0x12
        /*1016*/ 	.short	(.L_687 - .L_686)
	.align		4
.L_686:
        /*1018*/ 	.word	index@(contiguous_reduce_i8)
        /*101c*/ 	.word	0x00000000


	//----- nvinfo : EIATTR_MIN_STACK_SIZE
	.align		4
.L_687:
        /*1020*/ 	.byte	0x04, 0x12
        /*1022*/ 	.short	(.L_689 - .L_688)
	.align		4
.L_688:
        /*1024*/ 	.word	index@(contiguous_reduce44_bool)
        /*1028*/ 	.word	0x00000000


	//----- nvinfo : EIATTR_MIN_STACK_SIZE
	.align		4
.L_689:
        /*102c*/ 	.byte	0x04, 0x12
        /*102e*/ 	.short	(.L_691 - .L_690)
	.align		4
.L_690:
        /*1030*/ 	.word	index@(contiguous_reduce4_bool)
        /*1034*/ 	.word	0x00000000


	//----- nvinfo : EIATTR_MIN_STACK_SIZE
	.align		4
.L_691:
        /*1038*/ 	.byte	0x04, 0x12
        /*103a*/ 	.short	(.L_693 - .L_692)
	.align		4
.L_692:
        /*103c*/ 	.word	index@(contiguous_reduce33_bool)
        /*1040*/ 	.word	0x00000000


	//----- nvinfo : EIATTR_MIN_STACK_SIZE
	.align		4
.L_693:
        /*1044*/ 	.byte	0x04, 0x12
        /*1046*/ 	.short	(.L_695 - .L_694)
	.align		4
.L_694:
        /*1048*/ 	.word	index@(contiguous_reduce3_bool)
        /*104c*/ 	.word	0x00000000


	//----- nvinfo : EIATTR_MIN_STACK_SIZE
	.align		4
.L_695:
        /*1050*/ 	.byte	0x04, 0x12
        /*1052*/ 	.short	(.L_697 - .L_696)
	.align		4
.L_696:
        /*1054*/ 	.word	index@(uncontiguous_reduce_bool)
        /*1058*/ 	.word	0x00000000


	//----- nvinfo : EIATTR_MIN_STACK_SIZE
	.align		4
.L_697:
        /*105c*/ 	.byte	0x04, 0x12
        /*105e*/ 	.short	(.L_699 - .L_698)
	.align		4
.L_698:
        /*1060*/ 	.word	index@(contiguous_reduce2_bool)
        /*1064*/ 	.word	0x00000000


	//----- nvinfo : EIATTR_MIN_STACK_SIZE
	.align		4
.L_699:
        /*1068*/ 	.byte	0x04, 0x12
        /*106a*/ 	.short	(.L_701 - .L_700)
	.align		4
.L_700:
        /*106c*/ 	.word	index@(contiguous_reduce_bool)
        /*1070*/ 	.word	0x00000000
.L_701:


//--------------------- .nv.compat                --------------------------
	.section	.nv.compat,"",@"SHT_CUDA_COMPAT_INFO"
	.align	4
        /*0000*/ 	.byte	0x02, 0x09, 0x00, 0x00, 0x02, 0x02, 0x01, 0x00, 0x02, 0x05, 0x05, 0x00, 0x03, 0x07, 0x01, 0x01
        /*0010*/ 	.byte	0x02, 0x03, 0x00, 0x00, 0x02, 0x06, 0x01, 0x00, 0x04, 0x0b, 0x08, 0x00, 0x01, 0x00, 0x00, 0x00
        /*0020*/ 	.byte	0x00, 0x00, 0x00, 0x00


//--------------------- .nv.info.contiguous_reduce44_bf16 --------------------------
	.section	.nv.info.contiguous_reduce44_bf16,"",@"SHT_CUDA_INFO"
	.sectionflags	@""
	.align	4


	//----- nvinfo : EIATTR_CUDA_API_VERSION
	.align		4
        /*0000*/ 	.byte	0x04, 0x37
        /*0002*/ 	.short	(.L_703 - .L_702)
.L_702:
        /*0004*/ 	.word	0x00000082


	//----- nvinfo : EIATTR_KPARAM_INFO
	.align		4
.L_703:
        /*0008*/ 	.byte	0x04, 0x17
        /*000a*/ 	.short	(.L_705 - .L_704)
.L_704:
        /*000c*/ 	.word	0x00000000
        /*0010*/ 	.short	0x0006
        /*0012*/ 	.short	0x0030
        /*0014*/ 	.byte	0x00, 0xf0, 0x21, 0x00


	//----- nvinfo : EIATTR_KPARAM_INFO
	.align		4
.L_705:
        /*0018*/ 	.byte	0x04, 0x17
        /*001a*/ 	.short	(.L_707 - .L_706)
.L_706:
        /*001c*/ 	.word	0x00000000
        /*0020*/ 	.short	0x0005
        /*0022*/ 	.short	0x0028
        /*0024*/ 	.byte	0x00, 0xf0, 0x21, 0x00


	//----- nvinfo : EIATTR_KPARAM_INFO
	.align		4
.L_707:
        /*0028*/ 	.byte	0x04, 0x17
        /*002a*/ 	.short	(.L_709 - .L_708)
.L_708:
        /*002c*/ 	.word	0x00000000
        /*0030*/ 	.short	0x0004
        /*0032*/ 	.short	0x0020
        /*0034*/ 	.byte	0x00, 0xf0, 0x21, 0x00


	//----- nvinfo : EIATTR_KPARAM_INFO
	.align		4
.L_709:
        /*0038*/ 	.byte	0x04, 0x17
        /*003a*/ 	.short	(.L_711 - .L_710)
.L_710:
        /*003c*/ 	.word	0x00000000
        /*0040*/ 	.short	0x0003
        /*0042*/ 	.short	0x0018
        /*0044*/ 	.byte	0x00, 0xf5, 0x21, 0x00


	//----- nvinfo : EIATTR_KPARAM_INFO
	.align		4
.L_711:
        /*0048*/ 	.byte	0x04, 0x17
        /*004a*/ 	.short	(.L_713 - .L_712)
.L_712:
        /*004c*/ 	.word	0x00000000
        /*0050*/ 	.short	0x0002
        /*0052*/ 	.short	0x0010
        /*0054*/ 	.byte	0x00, 0xf5, 0x21, 0x00


	//----- nvinfo : EIATTR_KPARAM_INFO
	.align		4
.L_713:
        /*0058*/ 	.byte	0x04, 0x17
        /*005a*/ 	.short	(.L_715 - .L_714)
.L_714:
        /*005c*/ 	.word	0x00000000
        /*0060*/ 	.short	0x0001
        /*0062*/ 	.short	0x0008
        /*0064*/ 	.byte	0x00, 0xf5, 0x21, 0x00


	//----- nvinfo : EIATTR_KPARAM_INFO
	.align		4
.L_715:
        /*0068*/ 	.byte	0x04, 0x17
        /*006a*/ 	.short	(.L_717 - .L_716)
.L_716:
        /*006c*/ 	.word	0x00000000
        /*0070*/ 	.short	0x0000
        /*0072*/ 	.short	0x0000
        /*0074*/ 	.byte	0x00, 0xf5, 0x21, 0x00


	//----- nvinfo : EIATTR_SPARSE_MMA_MASK
	.align		4
.L_717:
        /*0078*/ 	.byte	0x03, 0x50
        /*007a*/ 	.short	0x0000


	//----- nvinfo : EIATTR_MAXREG_COUNT
	.align		4
        /*007c*/ 	.byte	0x03, 0x1b
        /*007e*/ 	.short	0x00ff


	//----- nvinfo : EIATTR_NUM_BARRIERS
	.align		4
        /*0080*/ 	.byte	0x02, 0x4c
        /*0082*/ 	.byte	0x01
	.zero		1


	//----- nvinfo : EIATTR_MERCURY_ISA_VERSION
	.align		4
        /*0084*/ 	.byte	0x03, 0x5f
        /*0086*/ 	.short	0x0101


	//----- nvinfo : EIATTR_VRC_CTA_INIT_COUNT
	.align		4
        /*0088*/ 	.byte	0x02, 0x4a
	.zero		1
	.zero		1


	//----- nvinfo : EIATTR_EXIT_INSTR_OFFSETS
	.align		4
        /*008c*/ 	.byte	0x04, 0x1c
        /*008e*/ 	.short	(.L_719 - .L_718)


	//   ....[0]....
.L_718:
        /*0090*/ 	.word	0x00000160


	//   ....[1]....
        /*0094*/ 	.word	0x00000260


	//   ....[2]....
        /*0098*/ 	.word	0x00001810


	//----- nvinfo : EIATTR_CBANK_PARAM_SIZE
	.align		4
.L_719:
        /*009c*/ 	.byte	0x03, 0x19
        /*009e*/ 	.short	0x0038


	//----- nvinfo : EIATTR_PARAM_CBANK
	.align		4
        /*00a0*/ 	.byte	0x04, 0x0a
        /*00a2*/ 	.short	(.L_721 - .L_720)
	.align		4
.L_720:
        /*00a4*/ 	.word	index@(.nv.constant0.contiguous_reduce44_bf16)
        /*00a8*/ 	.short	0x0380
        /*00aa*/ 	.short	0x0038


	//----- nvinfo : EIATTR_SW_WAR
	.align		4
.L_721:
        /*00ac*/ 	.byte	0x04, 0x36
        /*00ae*/ 	.short	(.L_723 - .L_722)
.L_722:
        /*00b0*/ 	.word	0x00000008
.L_723:


//--------------------- .nv.info.contiguous_reduce4_bf16 --------------------------
	.section	.nv.info.contiguous_reduce4_bf16,"",@"SHT_CUDA_INFO"
	.sectionflags	@""
	.align	4


	//----- nvinfo : EIATTR_CUDA_API_VERSION
	.align		4
        /*0000*/ 	.byte	0x04, 0x37
        /*0002*/ 	.short	(.L_725 - .L_724)
.L_724:
        /*0004*/ 	.word	0x00000082


	//----- nvinfo : EIATTR_KPARAM_INFO
	.align		4
.L_725:
        /*0008*/ 	.byte	0x04, 0x17
        /*000a*/ 	.short	(.L_727 - .L_726)
.L_726:
        /*000c*/ 	.word	0x00000000
        /*0010*/ 	.short	0x0007
        /*0012*/ 	.short	0x0038
        /*0014*/ 	.byte	0x00, 0xf0, 0x21, 0x00


	//----- nvinfo : EIATTR_KPARAM_INFO
	.align		4
.L_727:
        /*0018*/ 	.byte	0x04, 0x17
        /*001a*/ 	.short	(.L_729 - .L_728)
.L_728:
        /*001c*/ 	.word	0x00000000
        /*0020*/ 	.short	0x0006
        /*0022*/ 	.short	0x0030
        /*0024*/ 	.byte	0x00, 0xf0, 0x21, 0x00


	//----- nvinfo : EIATTR_KPARAM_INFO
	.align		4
.L_729:
        /*0028*/ 	.byte	0x04, 0x17
        /*002a*/ 	.short	(.L_731 - .L_730)
.L_730:
        /*002c*/ 	.word	0x00000000
        /*0030*/ 	.short	0x0005
        /*0032*/ 	.short	0x0028
        /*0034*/ 	.byte	0x00, 0xf0, 0x21, 0x00


	//----- nvinfo : EIATTR_KPARAM_INFO
	.align		4
.L_731:
        /*0038*/ 	.byte	0x04, 0x17
        /*003a*/ 	.short	(.L_733 - .L_732)
.L_732:
        /*003c*/ 	.word	0x00000000
        /*0040*/ 	.short	0x0004
        /*0042*/ 	.short	0x0020
        /*0044*/ 	.byte	0x00, 0xf5, 0x21, 0x00


	//----- nvinfo : EIATTR_KPARAM_INFO
	.align		4
.L_733:
        /*0048*/ 	.byte	0x04, 0x17
        /*004a*/ 	.short	(.L_735 - .L_734)
.L_734:
        /*004c*/ 	.word	0x00000000
        /*0050*/ 	.short	0x0003
        /*0052*/ 	.short	0x0018
        /*0054*/ 	.byte	0x00, 0xf5, 0x21, 0x00


	//----- nvinfo : EIATTR_KPARAM_INFO
	.align		4
.L_735:
        /*0058*/ 	.byte	0x04, 0x17
        /*005a*/ 	.short	(.L_737 - .L_736)
.L_736:
        /*005c*/ 	.word	0x00000000
        /*0060*/ 	.short	0x0002
        /*0062*/ 	.short	0x0010
        /*0064*/ 	.byte	0x00, 0xf5, 0x21, 0x00


	//----- nvinfo : EIATTR_KPARAM_INFO
	.align		4
.L_737:
        /*0068*/ 	.byte	0x04, 0x17
        /*006a*/ 	.short	(.L_739 - .L_738)
.L_738:
        /*006c*/ 	.word	0x00000000
        /*0070*/ 	.short	0x0001
        /*0072*/ 	.short	0x0008
        /*0074*/ 	.byte	0x00, 0xf5, 0x21, 0x00


	//----- nvinfo : EIATTR_KPARAM_INFO
	.align		4
.L_739:
        /*0078*/ 	.byte	0x04, 0x17
        /*007a*/ 	.short	(.L_741 - .L_740)
.L_740:
        /*007c*/ 	.word	0x00000000
        /*0080*/ 	.short	0x0000
        /*0082*/ 	.short	0x0000
        /*0084*/ 	.byte	0x00, 0xf5, 0x21, 0x00


	//----- nvinfo : EIATTR_SPARSE_MMA_MASK
	.align		4
.L_741:
        /*0088*/ 	.byte	0x03, 0x50
        /*008a*/ 	.short	0x0000


	//----- nvinfo : EIATTR_MAXREG_COUNT
	.align		4
        /*008c*/ 	.byte	0x03, 0x1b
        /*008e*/ 	.short	0x00ff


	//----- nvinfo : EIATTR_NUM_BARRIERS
	.align		4
        /*0090*/ 	.byte	0x02, 0x4c
        /*0092*/ 	.byte	0x01
	.zero		1


	//----- nvinfo : EIATTR_MERCURY_ISA_VERSION
	.align		4
        /*0094*/ 	.byte	0x03, 0x5f
        /*0096*/ 	.short	0x0101


	//----- nvinfo : EIATTR_VRC_CTA_INIT_COUNT
	.align		4
        /*0098*/ 	.byte	0x02, 0x4a
	.zero		1
	.zero		1


	//----- nvinfo : EIATTR_EXIT_INSTR_OFFSETS
	.align		4
        /*009c*/ 	.byte	0x04, 0x1c
        /*009e*/ 	.short	(.L_743 - .L_742)


	//   ....[0]....
.L_742:
        /*00a0*/ 	.word	0x000001c0


	//   ....[1]....
        /*00a4*/ 	.word	0x000031a0


	//   ....[2]....
        /*00a8*/ 	.word	0x00004780


	//----- nvinfo : EIATTR_CRS_STACK_SIZE
	.align		4
.L_743:
        /*00ac*/ 	.byte	0x04, 0x1e
        /*00ae*/ 	.short	(.L_745 - .L_744)
.L_744:
        /*00b0*/ 	.word	0x00000000


	//----- nvinfo : EIATTR_CBANK_PARAM_SIZE
	.align		4
.L_745:
        /*00b4*/ 	.byte	0x03, 0x19
        /*00b6*/ 	.short	0x0040


	//----- nvinfo : EIATTR_PARAM_CBANK
	.align		4
        /*00b8*/ 	.byte	0x04, 0x0a
        /*00ba*/ 	.short	(.L_747 - .L_746)
	.align		4
.L_746:
        /*00bc*/ 	.word	index@(.nv.constant0.contiguous_reduce4_bf16)
        /*00c0*/ 	.short	0x0380
        /*00c2*/ 	.short	0x0040


	//----- nvinfo : EIATTR_SW_WAR
	.align		4
.L_747:
        /*00c4*/ 	.byte	0x04, 0x36
        /*00c6*/ 	.short	(.L_749 - .L_748)
.L_748:
        /*00c8*/ 	.word	0x00000008
.L_749:


//--------------------- .nv.info.contiguous_reduce33_bf16 --------------------------
	.section	.nv.info.contiguous_reduce33_bf16,"",@"SHT_CUDA_INFO"
	.sectionflags	@""
	.align	4


	//----- nvinfo : EIATTR_CUDA_API_VERSION
	.align		4
        /*0000*/ 	.byte	0x04, 0x37
        /*0002*/ 	.short	(.L_751 - .L_750)
.L_750:
        /*0004*/ 	.word	0x00000082


	//----- nvinfo : EIATTR_KPARAM_INFO
	.align		4
.L_751:
        /*0008*/ 	.byte	0x04, 0x17
        /*000a*/ 	.short	(.L_753 - .L_752)
.L_752:
        /*000c*/ 	.word	0x00000000
        /*0010*/ 	.short	0x0005
        /*0012*/ 	.short	0x0028
        /*0014*/ 	.byte	0x00, 0xf0, 0x21, 0x00


	//----- nvinfo : EIATTR_KPARAM_INFO
	.align		4
.L_753:
        /*0018*/ 	.byte	0x04, 0x17
        /*001a*/ 	.short	(.L_755 - .L_754)
.L_754:
        /*001c*/ 	.word	0x00000000
        /*0020*/ 	.short	0x0004
        /*0022*/ 	.short	0x0020
        /*0024*/ 	.byte	0x00, 0xf0, 0x21, 0x00


	//----- nvinfo : EIATTR_KPARAM_INFO
	.align		4
.L_755:
        /*0028*/ 	.byte	0x04, 0x17
        /*002a*/ 	.short	(.L_757 - .L_756)
.L_756:
        /*002c*/ 	.word	0x00000000
        /*0030*/ 	.short	0x0003
        /*0032*/ 	.short	0x0018
        /*0034*/ 	.byte	0x00, 0xf5, 0x21, 0x00


	//----- nvinfo : EIATTR_KPARAM_INFO
	.align		4
.L_757:
        /*0038*/ 	.byte	0x04, 0x17
        /*003a*/ 	.short	(.L_759 - .L_758)
.L_758:
        /*003c*/ 	.word	0x00000000
        /*0040*/ 	.short	0x0002
        /*0042*/ 	.short	0x0010
        /*0044*/ 	.byte	0x00, 0xf5, 0x21, 0x00


	//----- nvinfo : EIATTR_KPARAM_INFO
	.align		4
.L_759:
        /*0048*/ 	.byte	0x04, 0x17
        /*004a*/ 	.short	(.L_761 - .L_760)
.L_760:
        /*004c*/ 	.word	0x00000000
        /*0050*/ 	.short	0x0001
        /*0052*/ 	.short	0x0008
        /*0054*/ 	.byte	0x00, 0xf5, 0x21, 0x00


	//----- nvinfo : EIATTR_KPARAM_INFO
	.align		4
.L_761:
        /*0058*/ 	.byte	0x04, 0x17
        /*005a*/ 	.short	(.L_763 - .L_762)
.L_762:
        /*005c*/ 	.word	0x00000000
        /*0060*/ 	.short	0x0000
        /*0062*/ 	.short	0x0000
        /*0064*/ 	.byte	0x00, 0xf5, 0x21, 0x00


	//----- nvinfo : EIATTR_SPARSE_MMA_MASK
	.align		4
.L_763:
        /*0068*/ 	.byte	0x03, 0x50
        /*006a*/ 	.short	0x0000


	//----- nvinfo : EIATTR_MAXREG_COUNT
	.align		4
        /*006c*/ 	.byte	0x03, 0x1b
        /*006e*/ 	.short	0x00ff


	//----- nvinfo : EIATTR_NUM_BARRIERS
	.align		4
        /*0070*/ 	.byte	0x02, 0x4c
        /*0072*/ 	.byte	0x01
	.zero		1


	//----- nvinfo : EIATTR_MERCURY_ISA_VERSION
	.align		4
        /*0074*/ 	.byte	0x03, 0x5f
        /*0076*/ 	.short	0x0101


	//----- nvinfo : EIATTR_VRC_CTA_INIT_COUNT
	.align		4
        /*0078*/ 	.byte	0x02, 0x4a
	.zero		1
	.zero		1


	//----- nvinfo : EIATTR_EXIT_INSTR_OFFSETS
	.align		4
        /*007c*/ 	.byte	0x04, 0x1c
        /*007e*/ 	.short	(.L_765 - .L_764)


	//   ....[0]....
.L_764:
        /*0080*/ 	.word	0x000005d0


	//   ....[1]....
        /*0084*/ 	.word	0x000008f0


	//   ....[2]....
        /*0088*/ 	.word	0x00000a20


	//----- nvinfo : EIATTR_CRS_STACK_SIZE
	.align		4
.L_765:
        /*008c*/ 	.byte	0x04, 0x1e
        /*008e*/ 	.short	(.L_767 - .L_766)
.L_766:
        /*0090*/ 	.word	0x00000000


	//----- nvinfo : EIATTR_CBANK_PARAM_SIZE
	.align		4
.L_767:
        /*0094*/ 	.byte	0x03, 0x19
        /*0096*/ 	.short	0x0030


	//----- nvinfo : EIATTR_PARAM_CBANK
	.align		4
        /*0098*/ 	.byte	0x04, 0x0a
        /*009a*/ 	.short	(.L_769 - .L_768)
	.align		4
.L_768:
        /*009c*/ 	.word	index@(.nv.constant0.contiguous_reduce33_bf16)
        /*00a0*/ 	.short	0x0380
        /*00a2*/ 	.short	0x0030


	//----- nvinfo : EIATTR_SW_WAR
	.align		4
.L_769:
        /*00a4*/ 	.byte	0x04, 0x36
        /*00a6*/ 	.short	(.L_771 - .L_770)
.L_770:
        /*00a8*/ 	.word	0x00000008
.L_771:


//--------------------- .nv.info.contiguous_reduce3_bf16 --------------------------
	.section	.nv.info.contiguous_reduce3_bf16,"",@"SHT_CUDA_INFO"
	.sectionflags	@""
	.align	4


	//----- nvinfo : EIATTR_CUDA_API_VERSION
	.align		4
        /*0000*/ 	.byte	0x04, 0x37
        /*0002*/ 	.short	(.L_773 - .L_772)
.L_772:
        /*0004*/ 	.word	0x00000082


	//----- nvinfo : EIATTR_KPARAM_INFO
	.align		4
.L_773:
        /*0008*/ 	.byte	0x04, 0x17
        /*000a*/ 	.short	(.L_775 - .L_774)
.L_774:
        /*000c*/ 	.word	0x00000000
        /*0010*/ 	.short	0x0007
        /*0012*/ 	.short	0x0038
        /*0014*/ 	.byte	0x00, 0xf0, 0x21, 0x00


	//----- nvinfo : EIATTR_KPARAM_INFO
	.align		4
.L_775:
        /*0018*/ 	.byte	0x04, 0x17
        /*001a*/ 	.short	(.L_777 - .L_776)
.L_776:
        /*001c*/ 	.word	0x00000000
        /*0020*/ 	.short	0x0006
        /*0022*/ 	.short	0x0030
        /*0024*/ 	.byte	0x00, 0xf0, 0x21, 0x00


	//----- nvinfo : EIATTR_KPARAM_INFO
	.align		4
.L_777:
        /*0028*/ 	.byte	0x04, 0x17
        /*002a*/ 	.short	(.L_779 - .L_778)
.L_778:
        /*002c*/ 	.word	0x00000000
        /*0030*/ 	.short	0x0005
        /*0032*/ 	.short	0x0028
        /*0034*/ 	.byte	0x00, 0xf0, 0x21, 0x00


	//----- nvinfo : EIATTR_KPARAM_INFO
	.align		4
.L_779:
        /*0038*/ 	.byte	0x04, 0x17
        /*003a*/ 	.short	(.L_781 - .L_780)
.L_780:
        /*003c*/ 	.word	0x00000000
        /*0040*/ 	.short	0x0004
        /*0042*/ 	.short	0x0020
        /*0044*/ 	.byte	0x00, 0xf5, 0x21, 0x00


	//----- nvinfo : EIATTR_KPARAM_INFO
	.align		4
.L_781:
        /*0048*/ 	.byte	0x04, 0x17
        /*004a*/ 	.short	(.L_783 - .L_782)
.L_782:
        /*004c*/ 	.word	0x00000000
        /*0050*/ 	.short	0x0003
        /*0052*/ 	.short	0x0018
        /*0054*/ 	.byte	0x00, 0xf5, 0x21, 0x00


	//----- nvinfo : EIATTR_KPARAM_INFO
	.align		4
.L_783:
        /*0058*/ 	.byte	0x04, 0x17
        /*005a*/ 	.short	(.L_785 - .L_784)
.L_784:
        /*005c*/ 	.word	0x00000000
        /*0060*/ 	.short	0x0002
        /*0062*/ 	.short	0x0010
        /*0064*/ 	.byte	0x00, 0xf5, 0x21, 0x00


	//----- nvinfo : EIATTR_KPARAM_INFO
	.align		4
.L_785:
        /*0068*/ 	.byte	0x04, 0x17
        /*006a*/ 	.short	(.L_787 - .L_786)
.L_786:
        /*006c*/ 	.word	0x00000000
        /*0070*/ 	.short	0x0001
        /*0072*/ 	.short	0x0008
        /*0074*/ 	.byte	0x00, 0xf5, 0x21, 0x00


	//----- nvinfo : EIATTR_KPARAM_INFO
	.align		4
.L_787:
        /*0078*/ 	.byte	0x04, 0x17
        /*007a*/ 	.short	(.L_789 - .L_788)
.L_788:
        /*007c*/ 	.word	0x00000000
        /*0080*/ 	.short	0x0000
        /*0082*/ 	.short	0x0000
        /*0084*/ 	.byte	0x00, 0xf5, 0x21, 0x00


	//----- nvinfo : EIATTR_SPARSE_MMA_MASK
	.align		4
.L_789:
        /*0088*/ 	.byte	0x03, 0x50
        /*008a*/ 	.short	0x0000


	//----- nvinfo : EIATTR_MAXREG_COUNT
	.align		4
        /*008c*/ 	.byte	0x03, 0x1b
        /*008e*/ 	.short	0x00ff


	//----- nvinfo : EIATTR_NUM_BARRIERS
	.align		4
        /*0090*/ 	.byte	0x02, 0x4c
        /*0092*/ 	.byte	0x01
	.zero		1


	//----- nvinfo : EIATTR_MERCURY_ISA_VERSION
	.align		4
        /*0094*/ 	.byte	0x03, 0x5f
        /*0096*/ 	.short	0x0101


	//----- nvinfo : EIATTR_VRC_CTA_INIT_COUNT
	.align		4
        /*0098*/ 	.byte	0x02, 0x4a
	.zero		1
	.zero		1


	//----- nvinfo : EIATTR_EXIT_INSTR_OFFSETS
	.align		4
        /*009c*/ 	.byte	0x04, 0x1c
        /*009e*/ 	.short	(.L_791 - .L_790)


	//   ....[0]....
.L_790:
        /*00a0*/ 	.word	0x00006820


	//   ....[1]....
        /*00a4*/ 	.word	0x00006b50


	//   ....[2]....
        /*00a8*/ 	.word	0x00006cc0


	//----- nvinfo : EIATTR_CRS_STACK_SIZE
	.align		4
.L_791:
        /*00ac*/ 	.byte	0x04, 0x1e
        /*00ae*/ 	.short	(.L_793 - .L_792)
.L_792:
        /*00b0*/ 	.word	0x00000000


	//----- nvinfo : EIATTR_CBANK_PARAM_SIZE
	.align		4
.L_793:
        /*00b4*/ 	.byte	0x03, 0x19
        /*00b6*/ 	.short	0x0040


	//----- nvinfo : EIATTR_PARAM_CBANK
	.align		4
        /*00b8*/ 	.byte	0x04, 0x0a
        /*00ba*/ 	.short	(.L_795 - .L_794)
	.align		4
.L_794:
        /*00bc*/ 	.word	index@(.nv.constant0.contiguous_reduce3_bf16)
        /*00c0*/ 	.short	0x0380
        /*00c2*/ 	.short	0x0040


	//----- nvinfo : EIATTR_SW_WAR
	.align		4
.L_795:
        /*00c4*/ 	.byte	0x04, 0x36
        /*00c6*/ 	.short	(.L_797 - .L_796)
.L_796:
        /*00c8*/ 	.word	0x00000008
.L_797:


//--------------------- .nv.info.uncontiguous_reduce_bf16 --------------------------
	.section	.nv.info.uncontiguous_reduce_bf16,"",@"SHT_CUDA_INFO"
	.sectionflags	@""
	.align	4


	//----- nvinfo : EIATTR_CUDA_API_VERSION
	.align		4
        /*0000*/ 	.byte	0x04, 0x37
        /*0002*/ 	.short	(.L_799 - .L_798)
.L_798:
        /*0004*/ 	.word	0x00000082


	//----- nvinfo : EIATTR_KPARAM_INFO
	.align		4
.L_799:
        /*0008*/ 	.byte	0x04, 0x17
        /*000a*/ 	.short	(.L_801 - .L_800)
.L_800:
        /*000c*/ 	.word	0x00000000
        /*0010*/ 	.short	0x0006
        /*0012*/ 	.short	0x0030
        /*0014*/ 	.byte	0x00, 0xf0, 0x21, 0x00


	//----- nvinfo : EIATTR_KPARAM_INFO
	.align		4
.L_801:
        /*0018*/ 	.byte	0x04, 0x17
        /*001a*/ 	.short	(.L_803 - .L_802)
.L_802:
        /*001c*/ 	.word	0x00000000
        /*0020*/ 	.short	0x0005
        /*0022*/ 	.short	0x0028
        /*0024*/ 	.byte	0x00, 0xf0, 0x21, 0x00


	//----- nvinfo : EIATTR_KPARAM_INFO
	.align		4
.L_803:
        /*0028*/ 	.byte	0x04, 0x17
        /*002a*/ 	.short	(.L_805 - .L_804)
.L_804:
        /*002c*/ 	.word	0x00000000
        /*0030*/ 	.short	0x0004
        /*0032*/ 	.short	0x0020
        /*0034*/ 	.byte	0x00, 0xf5, 0x21, 0x00


	//----- nvinfo : EIATTR_KPARAM_INFO
	.align		4
.L_805:
        /*0038*/ 	.byte	0x04, 0x17
        /*003a*/ 	.short	(.L_807 - .L_806)
.L_806:
        /*003c*/ 	.word	0x00000000
        /*0040*/ 	.short	0x0003
        /*0042*/ 	.short	0x0018
        /*0044*/ 	.byte	0x00, 0xf5, 0x21, 0x00


	//----- nvinfo : EIATTR_KPARAM_INFO
	.align		4
.L_807:
        /*0048*/ 	.byte	0x04, 0x17
        /*004a*/ 	.short	(.L_809 - .L_808)
.L_808:
        /*004c*/ 	.word	0x00000000
        /*0050*/ 	.short	0x0002
        /*0052*/ 	.short	0x0010
        /*0054*/ 	.byte	0x00, 0xf5, 0x21, 0x00


	//----- nvinfo : EIATTR_KPARAM_INFO
	.align		4
.L_809:
        /*0058*/ 	.byte	0x04, 0x17
        /*005a*/ 	.short	(.L_811 - .L_810)
.L_810:
        /*005c*/ 	.word	0x00000000
        /*0060*/ 	.short	0x0001
        /*0062*/ 	.short	0x0008
        /*0064*/ 	.byte	0x00, 0xf5, 0x21, 0x00


	//----- nvinfo : EIATTR_KPARAM_INFO
	.align		4
.L_811:
        /*0068*/ 	.byte	0x04, 0x17
        /*006a*/ 	.short	(.L_813 - .L_812)
.L_812:
        /*006c*/ 	.word	0x00000000
        /*0070*/ 	.short	0x0000
        /*0072*/ 	.short	0x0000
        /*0074*/ 	.byte	0x00, 0xf5, 0x21, 0x00


	//----- nvinfo : EIATTR_SPARSE_MMA_MASK
	.align		4
.L_813:
        /*0078*/ 	.byte	0x03, 0x50
        /*007a*/ 	.short	0x0000


	//----- nvinfo : EIATTR_MAXREG_COUNT
	.align		4
        /*007c*/ 	.byte	0x03, 0x1b
        /*007e*/ 	.short	0x00ff


	//----- nvinfo : EIATTR_NUM_BARRIERS
	.align		4
        /*0080*/ 	.byte	0x02, 0x4c
        /*0082*/ 	.byte	0x01
	.zero		1


	//----- nvinfo : EIATTR_MERCURY_ISA_VERSION
	.align		4
        /*0084*/ 	.byte	0x03, 0x5f
        /*0086*/ 	.short	0x0101


	//----- nvinfo : EIATTR_VRC_CTA_INIT_COUNT
	.align		4
        /*0088*/ 	.byte	0x02, 0x4a
	.zero		1
	.zero		1


	//----- nvinfo : EIATTR_EXIT_INSTR_OFFSETS
	.align		4
        /*008c*/ 	.byte	0x04, 0x1c
        /*008e*/ 	.short	(.L_815 - .L_814)


	//   ....[0]....
.L_814:
        /*0090*/ 	.word	0x00006a60


	//   ....[1]....
        /*0094*/ 	.word	0x00006d80


	//   ....[2]....
        /*0098*/ 	.word	0x00006e40


	//----- nvinfo : EIATTR_CRS_STACK_SIZE
	.align		4
.L_815:
        /*009c*/ 	.byte	0x04, 0x1e
        /*009e*/ 	.short	(.L_817 - .L_816)
.L_816:
        /*00a0*/ 	.word	0x00000000


	//----- nvinfo : EIATTR_CBANK_PARAM_SIZE
	.align		4
.L_817:
        /*00a4*/ 	.byte	0x03, 0x19
        /*00a6*/ 	.short	0x0038


	//----- nvinfo : EIATTR_PARAM_CBANK
	.align		4
        /*00a8*/ 	.byte	0x04, 0x0a
        /*00aa*/ 	.short	(.L_819 - .L_818)
	.align		4
.L_818:
        /*00ac*/ 	.word	index@(.nv.constant0.uncontiguous_reduce_bf16)
        /*00b0*/ 	.short	0x0380
        /*00b2*/ 	.short	0x0038


	//----- nvinfo : EIATTR_SW_WAR
	.align		4
.L_819:
        /*00b4*/ 	.byte	0x04, 0x36
        /*00b6*/ 	.short	(.L_821 - .L_820)
.L_820:
        /*00b8*/ 	.word	0x00000008
.L_821:


//--------------------- .nv.info.contiguous_reduce2_bf16 --------------------------
	.section	.nv.info.contiguous_reduce2_bf16,"",@"SHT_CUDA_INFO"
	.sectionflags	@""
	.align	4


	//----- nvinfo : EIATTR_CUDA_API_VERSION
	.align		4
        /*0000*/ 	.byte	0x04, 0x37
        /*0002*/ 	.short	(.L_823 - .L_822)
.L_822:
        /*0004*/ 	.word	0x00000082


	//----- nvinfo : EIATTR_KPARAM_INFO
	.align		4
.L_823:
        /*0008*/ 	.byte	0x04, 0x17
        /*000a*/ 	.short	(.L_825 - .L_824)
.L_824:
        /*000c*/ 	.word	0x00000000
        /*0010*/ 	.short	0x0004
        /*0012*/ 	.short	0x0020
        /*0014*/ 	.byte	0x00, 0xf0, 0x21, 0x00


	//----- nvinfo : EIATTR_KPARAM_INFO
	.align		4
.L_825:
        /*0018*/ 	.byte	0x04, 0x17
        /*001a*/ 	.short	(.L_827 - .L_826)
.L_826:
        /*001c*/ 	.word	0x00000000
        /*0020*/ 	.short	0x0003
        /*0022*/ 	.short	0x0018
        /*0024*/ 	.byte	0x00, 0xf5, 0x21, 0x00


	//----- nvinfo : EIATTR_KPARAM_INFO
	.align		4
.L_827:
        /*0028*/ 	.byte	0x04, 0x17
        /*002a*/ 	.short	(.L_829 - .L_828)
.L_828:
        /*002c*/ 	.word	0x00000000
        /*0030*/ 	.short	0x0002
        /*0032*/ 	.short	0x0010
        /*0034*/ 	.byte	0x00, 0xf5, 0x21, 0x00


	//----- nvinfo : EIATTR_KPARAM_INFO
	.align		4
.L_829:
        /*0038*/ 	.byte	0x04, 0x17
        /*003a*/ 	.short	(.L_831 - .L_830)
.L_830:
        /*003c*/ 	.word	0x00000000
        /*0040*/ 	.short	0x0001
        /*0042*/ 	.short	0x0008
        /*0044*/ 	.byte	0x00, 0xf5, 0x21, 0x00


	//----- nvinfo : EIATTR_KPARAM_INFO
	.align		4
.L_831:
        /*0048*/ 	.byte	0x04, 0x17
        /*004a*/ 	.short	(.L_833 - .L_832)
.L_832:
        /*004c*/ 	.word	0x00000000
        /*0050*/ 	.short	0x0000
        /*0052*/ 	.short	0x0000
        /*0054*/ 	.byte	0x00, 0xf5, 0x21, 0x00


	//----- nvinfo : EIATTR_SPARSE_MMA_MASK
	.align		4
.L_833:
        /*0058*/ 	.byte	0x03, 0x50
        /*005a*/ 	.short	0x0000


	//----- nvinfo : EIATTR_MAXREG_COUNT
	.align		4
        /*005c*/ 	.byte	0x03, 0x1b
        /*005e*/ 	.short	0x00ff


	//----- nvinfo : EIATTR_NUM_BARRIERS
	.align		4
        /*0060*/ 	.byte	0x02, 0x4c
        /*0062*/ 	.byte	0x01
	.zero		1


	//----- nvinfo : EIATTR_MERCURY_ISA_VERSION
	.align		4
        /*0064*/ 	.byte	0x03, 0x5f
        /*0066*/ 	.short	0x0101


	//----- nvinfo : EIATTR_VRC_CTA_INIT_COUNT
	.align		4
        /*0068*/ 	.byte	0x02, 0x4a
	.zero		1
	.zero		1


	//----- nvinfo : EIATTR_EXIT_INSTR_OFFSETS
	.align		4
        /*006c*/ 	.byte	0x04, 0x1c
        /*006e*/ 	.short	(.L_835 - .L_834)


	//   ....[0]....
.L_834:
        /*0070*/ 	.word	0x00000510


	//   ....[1]....
        /*0074*/ 	.word	0x00000830


	//   ....[2]....
        /*0078*/ 	.word	0x000008f0


	//----- nvinfo : EIATTR_CRS_STACK_SIZE
	.align		4
.L_835:
        /*007c*/ 	.byte	0x04, 0x1e
        /*007e*/ 	.short	(.L_837 - .L_836)
.L_836:
        /*0080*/ 	.word	0x00000000


	//----- nvinfo : EIATTR_CBANK_PARAM_SIZE
	.align		4
.L_837:
        /*0084*/ 	.byte	0x03, 0x19
        /*0086*/ 	.short	0x0028


	//----- nvinfo : EIATTR_PARAM_CBANK
	.align		4
        /*0088*/ 	.byte	0x04, 0x0a
        /*008a*/ 	.short	(.L_839 - .L_838)
	.align		4
.L_838:
        /*008c*/ 	.word	index@(.nv.constant0.contiguous_reduce2_bf16)
        /*0090*/ 	.short	0x0380
        /*0092*/ 	.short	0x0028


	//----- nvinfo : EIATTR_SW_WAR
	.align		4
.L_839:
        /*0094*/ 	.byte	0x04, 0x36
        /*0096*/ 	.short	(.L_841 - .L_840)
.L_840:
        /*0098*/ 	.word	0x00000008
.L_841:


//--------------------- .nv.info.contiguous_reduce_bf16 --------------------------
	.section	.nv.info.contiguous_reduce_bf16,"",@"SHT_CUDA_INFO"
	.sectionflags	@""
	.align	4


	//----- nvinfo : EIATTR_CUDA_API_VERSION
	.align		4
        /*0000*/ 	.byte	0x04, 0x37
        /*0002*/ 	.short	(.L_843 - .L_842)
.L_842:
        /*0004*/ 	.word	0x00000082


	//----- nvinfo : EIATTR_KPARAM_INFO
	.align		4
.L_843:
        /*0008*/ 	.byte	0x04, 0x17
        /*000a*/ 	.short	(.L_845 - .L_844)
.L_844:
        /*000c*/ 	.word	0x00000000
        /*0010*/ 	.short	0x0003
        /*0012*/ 	.short	0x0018
        /*0014*/ 	.byte	0x00, 0xf0, 0x21, 0x00


	//----- nvinfo : EIATTR_KPARAM_INFO
	.align		4
.L_845:
        /*0018*/ 	.byte	0x04, 0x17
        /*001a*/ 	.short	(.L_847 - .L_846)
.L_846:
        /*001c*/ 	.word	0x00000000
        /*0020*/ 	.short	0x0002
        /*0022*/ 	.short	0x0010
        /*0024*/ 	.byte	0x00, 0xf5, 0x21, 0x00


	//----- nvinfo : EIATTR_KPARAM_INFO
	.align		4
.L_847:
        /*0028*/ 	.byte	0x04, 0x17
        /*002a*/ 	.short	(.L_849 - .L_848)
.L_848:
        /*002c*/ 	.word	0x00000000
        /*0030*/ 	.short	0x0001
        /*0032*/ 	.short	0x0008
        /*0034*/ 	.byte	0x00, 0xf5, 0x21, 0x00


	//----- nvinfo : EIATTR_KPARAM_INFO
	.align		4
.L_849:
        /*0038*/ 	.byte	0x04, 0x17
        /*003a*/ 	.short	(.L_851 - .L_850)
.L_850:
        /*003c*/ 	.word	0x00000000
        /*0040*/ 	.short	0x0000
        /*0042*/ 	.short	0x0000
        /*0044*/ 	.byte	0x00, 0xf5, 0x21, 0x00


	//----- nvinfo : EIATTR_SPARSE_MMA_MASK
	.align		4
.L_851:
        /*0048*/ 	.byte	0x03, 0x50
        /*004a*/ 	.short	0x0000


	//----- nvinfo : EIATTR_MAXREG_COUNT
	.align		4
        /*004c*/ 	.byte	0x03, 0x1b
        /*004e*/ 	.short	0x00ff


	//----- nvinfo : EIATTR_NUM_BARRIERS
	.align		4
        /*0050*/ 	.byte	0x02, 0x4c
        /*0052*/ 	.byte	0x01
	.zero		1


	//----- nvinfo : EIATTR_MERCURY_ISA_VERSION
	.align		4
        /*0054*/ 	.byte	0x03, 0x5f
        /*0056*/ 	.short	0x0101


	//----- nvinfo : EIATTR_VRC_CTA_INIT_COUNT
	.align		4
        /*0058*/ 	.byte	0x02, 0x4a
	.zero		1
	.zero		1


	//----- nvinfo : EIATTR_EXIT_INSTR_OFFSETS
	.align		4
        /*005c*/ 	.byte	0x04, 0x1c
        /*005e*/ 	.short	(.L_853 - .L_852)


	//   ....[0]....
.L_852:
        /*0060*/ 	.word	0x00000450


	//   ....[1]....
        /*0064*/ 	.word	0x00000770


	//   ....[2]....
        /*0068*/ 	.word	0x00000830


	//----- nvinfo : EIATTR_CRS_STACK_SIZE
	.align		4
.L_853:
        /*006c*/ 	.byte	0x04, 0x1e
        /*006e*/ 	.short	(.L_855 - .L_854)
.L_854:
        /*0070*/ 	.word	0x00000000


	//----- nvinfo : EIATTR_CBANK_PARAM_SIZE
	.align		4
.L_855:
        /*0074*/ 	.byte	0x03, 0x19
        /*0076*/ 	.short	0x0020


	//----- nvinfo : EIATTR_PARAM_CBANK
	.align		4
        /*0078*/ 	.byte	0x04, 0x0a
        /*007a*/ 	.short	(.L_857 - .L_856)
	.align		4
.L_856:
        /*007c*/ 	.word	index@(.nv.constant0.contiguous_reduce_bf16)
        /*0080*/ 	.short	0x0380
        /*0082*/ 	.short	0x0020


	//----- nvinfo : EIATTR_SW_WAR
	.align		4
.L_857:
        /*0084*/ 	.byte	0x04, 0x36
        /*0086*/ 	.short	(.L_859 - .L_858)
.L_858:
        /*0088*/ 	.word	0x00000008
.L_859:


//--------------------- .nv.info.contiguous_reduce44_f16 --------------------------
	.section	.nv.info.contiguous_reduce44_f16,"",@"SHT_CUDA_INFO"
	.sectionflags	@""
	.align	4


	//----- nvinfo : EIATTR_CUDA_API_VERSION
	.align		4
        /*0000*/ 	.byte	0x04, 0x37
        /*0002*/ 	.short	(.L_861 - .L_860)
.L_860:
        /*0004*/ 	.word	0x00000082


	//----- nvinfo : EIATTR_KPARAM_INFO
	.align		4
.L_861:
        /*0008*/ 	.byte	0x04, 0x17
        /*000a*/ 	.short	(.L_863 - .L_862)
.L_862:
        /*000c*/ 	.word	0x00000000
        /*0010*/ 	.short	0x0006
        /*0012*/ 	.short	0x0030
        /*0014*/ 	.byte	0x00, 0xf0, 0x21, 0x00


	//----- nvinfo : EIATTR_KPARAM_INFO
	.align		4
.L_863:
        /*0018*/ 	.byte	0x04, 0x17
        /*001a*/ 	.short	(.L_865 - .L_864)
.L_864:
        /*001c*/ 	.word	0x00000000
        /*0020*/ 	.short	0x0005
        /*0022*/ 	.short	0x0028
        /*0024*/ 	.byte	0x00, 0xf0, 0x21, 0x00


	//----- nvinfo : EIATTR_KPARAM_INFO
	.align		4
.L_865:
        /*0028*/ 	.byte	0x04, 0x17
        /*002a*/ 	.short	(.L_867 - .L_866)
.L_866:
        /*002c*/ 	.word	0x00000000
        /*0030*/ 	.short	0x0004
        /*0032*/ 	.short	0x0020
        /*0034*/ 	.byte	0x00, 0xf0, 0x21, 0x00


	//----- nvinfo : EIATTR_KPARAM_INFO
	.align		4
.L_867:
        /*0038*/ 	.byte	0x04, 0x17
        /*003a*/ 	.short	(.L_869 - .L_868)
.L_868:
        /*003c*/ 	.word	0x00000000
        /*0040*/ 	.short	0x0003
        /*0042*/ 	.short	0x0018
        /*0044*/ 	.byte	0x00, 0xf5, 0x21, 0x00


	//----- nvinfo : EIATTR_KPARAM_INFO
	.align		4
.L_869:
        /*0048*/ 	.byte	0x04, 0x17
        /*004a*/ 	.short	(.L_871 - .L_870)
.L_870:
        /*004c*/ 	.word	0x00000000
        /*0050*/ 	.short	0x0002
        /*0052*/ 	.short	0x0010
        /*0054*/ 	.byte	0x00, 0xf5, 0x21, 0x00


	//----- nvinfo : EIATTR_KPARAM_INFO
	.align		4
.L_871:
        /*0058*/ 	.byte	0x04, 0x17
        /*005a*/ 	.short	(.L_873 - .L_872)
.L_872:
        /*005c*/ 	.word	0x00000000
        /*0060*/ 	.short	0x0001
        /*0062*/ 	.short	0x0008
        /*0064*/ 	.byte	0x00, 0xf5, 0x21, 0x00


	//----- nvinfo : EIATTR_KPARAM_INFO
	.align		4
.L_873:
        /*0068*/ 	.byte	0x04, 0x17
        /*006a*/ 	.short	(.L_875 - .L_874)
.L_874:
        /*006c*/ 	.word	0x00000000
        /*0070*/ 	.short	0x0000
        /*0072*/ 	.short	0x0000
        /*0074*/ 	.byte	0x00, 0xf5, 0x21, 0x00


	//----- nvinfo : EIATTR_SPARSE_MMA_MASK
	.align		4
.L_875:
        /*0078*/ 	.byte	0x03, 0x50
        /*007a*/ 	.short	0x0000


	//----- nvinfo : EIATTR_MAXREG_COUNT
	.align		4
        /*007c*/ 	.byte	0x03, 0x1b
        /*007e*/ 	.short	0x00ff


	//----- nvinfo : EIATTR_NUM_BARRIERS
	.align		4
        /*0080*/ 	.byte	0x02, 0x4c
        /*0082*/ 	.byte	0x01
	.zero		1


	//----- nvinfo : EIATTR_MERCURY_ISA_VERSION
	.align		4
        /*0084*/ 	.byte	0x03, 0x5f
        /*0086*/ 	.short	0x0101


	//----- nvinfo : EIATTR_VRC_CTA_INIT_COUNT
	.align		4
        /*0088*/ 	.byte	0x02, 0x4a
	.zero		1
	.zero		1


	//----- nvinfo : EIATTR_EXIT_INSTR_OFFSETS
	.align		4
        /*008c*/ 	.byte	0x04, 0x1c
        /*008e*/ 	.short	(.L_877 - .L_876)


	//   ....[0]....
.L_876:
        /*0090*/ 	.word	0x00000160


	//   ....[1]....
        /*0094*/ 	.word	0x00000260


	//   ....[2]....
        /*0098*/ 	.word	0x00001810


	//----- nvinfo : EIATTR_CBANK_PARAM_SIZE
	.align		4
.L_877:
        /*009c*/ 	.byte	0x03, 0x19
        /*009e*/ 	.short	0x0038


	//----- nvinfo : EIATTR_PARAM_CBANK
	.align		4
        /*00a0*/ 	.byte	0x04, 0x0a
        /*00a2*/ 	.short	(.L_879 - .L_878)
	.align		4
.L_878:
        /*00a4*/ 	.word	index@(.nv.constant0.contiguous_reduce44_f16)
        /*00a8*/ 	.short	0x0380
        /*00aa*/ 	.short	0x0038


	//----- nvinfo : EIATTR_SW_WAR
	.align		4
.L_879:
        /*00ac*/ 	.byte	0x04, 0x36
        /*00ae*/ 	.short	(.L_881 - .L_880)
.L_880:
        /*00b0*/ 	.word	0x00000008
.L_881:


//--------------------- .nv.info.contiguous_reduce4_f16 --------------------------
	.section	.nv.info.contiguous_reduce4_f16,"",@"SHT_CUDA_INFO"
	.sectionflags	@""
	.align	4


	//----- nvinfo : EIATTR_CUDA_API_VERSION
	.align		4
        /*0000*/ 	.byte	0x04, 0x37
        /*0002*/ 	.short	(.L_883 - .L_882)
.L_882:
        /*0004*/ 	.word	0x00000082


	//----- nvinfo : EIATTR_KPARAM_INFO
	.align		4
.L_883:
        /*0008*/ 	.byte	0x04, 0x17
        /*000a*/ 	.short	(.L_885 - .L_884)
.L_884:
        /*000c*/ 	.word	0x00000000
        /*0010*/ 	.short	0x0007
        /*0012*/ 	.short	0x0038
        /*0014*/ 	.byte	0x00, 0xf0, 0x21, 0x00


	//----- nvinfo : EIATTR_KPARAM_INFO
	.align		4
.L_885:
        /*0018*/ 	.byte	0x04, 0x17
        /*001a*/ 	.short	(.L_887 - .L_886)
.L_886:
        /*001c*/ 	.word	0x00000000
        /*0020*/ 	.short	0x0006
        /*0022*/ 	.short	0x0030
        /*0024*/ 	.byte	0x00, 0xf0, 0x21, 0x00


	//----- nvinfo : EIATTR_KPARAM_INFO
	.align		4
.L_887:
        /*0028*/ 	.byte	0x04, 0x17
        /*002a*/ 	.short	(.L_889 - .L_888)
.L_888:
        /*002c*/ 	.word	0x00000000
        /*0030*/ 	.short	0x0005
        /*0032*/ 	.short	0x0028
        /*0034*/ 	.byte	0x00, 0xf0, 0x21, 0x00


	//----- nvinfo : EIATTR_KPARAM_INFO
	.align		4
.L_889:
        /*0038*/ 	.byte	0x04, 0x17
        /*003a*/ 	.short	(.L_891 - .L_890)
.L_890:
        /*003c*/ 	.word	0x00000000
        /*0040*/ 	.short	0x0004
        /*0042*/ 	.short	0x0020
        /*0044*/ 	.byte	0x00, 0xf5, 0x21, 0x00


	//----- nvinfo : EIATTR_KPARAM_INFO
	.align		4
.L_891:
        /*0048*/ 	.byte	0x04, 0x17
        /*004a*/ 	.short	(.L_893 - .L_892)
.L_892:
        /*004c*/ 	.word	0x00000000
        /*0050*/ 	.short	0x0003
        /*0052*/ 	.short	0x0018
        /*0054*/ 	.byte	0x00, 0xf5, 0x21, 0x00


	//----- nvinfo : EIATTR_KPARAM_INFO
	.align		4
.L_893:
        /*0058*/ 	.byte	0x04, 0x17
        /*005a*/ 	.short	(.L_895 - .L_894)
.L_894:
        /*005c*/ 	.word	0x00000000
        /*0060*/ 	.short	0x0002
        /*0062*/ 	.short	0x0010
        /*0064*/ 	.byte	0x00, 0xf5, 0x21, 0x00


	//----- nvinfo : EIATTR_KPARAM_INFO
	.align		4
.L_895:
        /*0068*/ 	.byte	0x04, 0x17
        /*006a*/ 	.short	(.L_897 - .L_896)
.L_896:
        /*006c*/ 	.word	0x00000000
        /*0070*/ 	.short	0x0001
        /*0072*/ 	.short	0x0008
        /*0074*/ 	.byte	0x00, 0xf5, 0x21, 0x00


	//----- nvinfo : EIATTR_KPARAM_INFO
	.align		4
.L_897:
        /*0078*/ 	.byte	0x04, 0x17
        /*007a*/ 	.short	(.L_899 - .L_898)
.L_898:
        /*007c*/ 	.word	0x00000000
        /*0080*/ 	.short	0x0000
        /*0082*/ 	.short	0x0000
        /*0084*/ 	.byte	0x00, 0xf5, 0x21, 0x00


	//----- nvinfo : EIATTR_SPARSE_MMA_MASK
	.align		4
.L_899:
        /*0088*/ 	.byte	0x03, 0x50
        /*008a*/ 	.short	0x0000


	//----- nvinfo : EIATTR_MAXREG_COUNT
	.align		4
        /*008c*/ 	.byte	0x03, 0x1b
        /*008e*/ 	.short	0x00ff


	//----- nvinfo : EIATTR_NUM_BARRIERS
	.align		4
        /*0090*/ 	.byte	0x02, 0x4c
        /*0092*/ 	.byte	0x01
	.zero		1


	//----- nvinfo : EIATTR_MERCURY_ISA_VERSION
	.align		4
        /*0094*/ 	.byte	0x03, 0x5f
        /*0096*/ 	.short	0x0101


	//----- nvinfo : EIATTR_VRC_CTA_INIT_COUNT
	.align		4
        /*0098*/ 	.byte	0x02, 0x4a
	.zero		1
	.zero		1


	//----- nvinfo : EIATTR_EXIT_INSTR_OFFSETS
	.align		4
        /*009c*/ 	.byte	0x04, 0x1c
        /*009e*/ 	.short	(.L_901 - .L_900)


	//   ....[0]....
.L_900:
        /*00a0*/ 	.word	0x000001c0


	//   ....[1]....
        /*00a4*/ 	.word	0x000031a0


	//   ....[2]....
        /*00a8*/ 	.word	0x00004780


	//----- nvinfo : EIATTR_CRS_STACK_SIZE
	.align		4
.L_901:
        /*00ac*/ 	.byte	0x04, 0x1e
        /*00ae*/ 	.short	(.L_903 - .L_902)
.L_902:
        /*00b0*/ 	.word	0x00000000


	//----- nvinfo : EIATTR_CBANK_PARAM_SIZE
	.align		4
.L_903:
        /*00b4*/ 	.byte	0x03, 0x19
        /*00b6*/ 	.short	0x0040


	//----- nvinfo : EIATTR_PARAM_CBANK
	.align		4
        /*00b8*/ 	.byte	0x04, 0x0a
        /*00ba*/ 	.short	(.L_905 - .L_904)
	.align		4
.L_904:
        /*00bc*/ 	.word	index@(.nv.constant0.contiguous_reduce4_f16)
        /*00c0*/ 	.short	0x0380
        /*00c2*/ 	.short	0x0040


	//----- nvinfo : EIATTR_SW_WAR
	.align		4
.L_905:
        /*00c4*/ 	.byte	0x04, 0x36
        /*00c6*/ 	.short	(.L_907 - .L_906)
.L_906:
        /*00c8*/ 	.word	0x00000008
.L_907:


//--------------------- .nv.info.contiguous_reduce33_f16 --------------------------
	.section	.nv.info.contiguous_reduce33_f16,"",@"SHT_CUDA_INFO"
	.sectionflags	@""
	.align	4


	//----- nvinfo : EIATTR_CUDA_API_VERSION
	.align		4
        /*0000*/ 	.byte	0x04, 0x37
        /*0002*/ 	.short	(.L_909 - .L_908)
.L_908:
        /*0004*/ 	.word	0x00000082


	//----- nvinfo : EIATTR_KPARAM_INFO
	.align		4
.L_909:
        /*0008*/ 	.byte	0x04, 0x17
        /*000a*/ 	.short	(.L_911 - .L_910)
.L_910:
        /*000c*/ 	.word	0x00000000
        /*0010*/ 	.short	0x0005
        /*0012*/ 	.short	0x0028
        /*0014*/ 	.byte	0x00, 0xf0, 0x21, 0x00


	//----- nvinfo : EIATTR_KPARAM_INFO
	.align		4
.L_911:
        /*0018*/ 	.byte	0x04, 0x17
        /*001a*/ 	.short	(.L_913 - .L_912)
.L_912:
        /*001c*/ 	.word	0x00000000
        /*0020*/ 	.short	0x0004
        /*0022*/ 	.short	0x0020
        /*0024*/ 	.byte	0x00, 0xf0, 0x21, 0x00


	//----- nvinfo : EIATTR_KPARAM_INFO
	.align		4
.L_913:
        /*0028*/ 	.byte	0x04, 0x17
        /*002a*/ 	.short	(.L_915 - .L_914)
.L_914:
        /*002c*/ 	.word	0x00000000
        /*0030*/ 	.short	0x0003
        /*0032*/ 	.short	0x0018
        /*0034*/ 	.byte	0x00, 0xf5, 0x21, 0x00


	//----- nvinfo : EIATTR_KPARAM_INFO
	.align		4
.L_915:
        /*0038*/ 	.byte	0x04, 0x17
        /*003a*/ 	.short	(.L_917 - .L_916)
.L_916:
        /*003c*/ 	.word	0x00000000
        /*0040*/ 	.short	0x0002
        /*0042*/ 	.short	0x0010
        /*0044*/ 	.byte	0x00, 0xf5, 0x21, 0x00


	//----- nvinfo : EIATTR_KPARAM_INFO
	.align		4
.L_917:
        /*0048*/ 	.byte	0x04, 0x17
        /*004a*/ 	.short	(.L_919 - .L_918)
.L_918:
        /*004c*/ 	.word	0x00000000
        /*0050*/ 	.short	0x0001
        /*0052*/ 	.short	0x0008
        /*0054*/ 	.byte	0x00, 0xf5, 0x21, 0x00


	//----- nvinfo : EIATTR_KPARAM_INFO
	.align		4
.L_919:
        /*0058*/ 	.byte	0x04, 0x17
        /*005a*/ 	.short	(.L_921 - .L_920)
.L_920:
        /*005c*/ 	.word	0x00000000
        /*0060*/ 	.short	0x0000
        /*0062*/ 	.short	0x0000
        /*0064*/ 	.byte	0x00, 0xf5, 0x21, 0x00


	//----- nvinfo : EIATTR_SPARSE_MMA_MASK
	.align		4
.L_921:
        /*0068*/ 	.byte	0x03, 0x50
        /*006a*/ 	.short	0x0000


	//----- nvinfo : EIATTR_MAXREG_COUNT
	.align		4
        /*006c*/ 	.byte	0x03, 0x1b
        /*006e*/ 	.short	0x00ff


	//----- nvinfo : EIATTR_NUM_BARRIERS
	.align		4
        /*0070*/ 	.byte	0x02, 0x4c
        /*0072*/ 	.byte	0x01
	.zero		1


	//----- nvinfo : EIATTR_MERCURY_ISA_VERSION
	.align		4
        /*0074*/ 	.byte	0x03, 0x5f
        /*0076*/ 	.short	0x0101


	//----- nvinfo : EIATTR_VRC_CTA_INIT_COUNT
	.align		4
        /*0078*/ 	.byte	0x02, 0x4a
	.zero		1
	.zero		1


	//----- nvinfo : EIATTR_EXIT_INSTR_OFFSETS
	.align		4
        /*007c*/ 	.byte	0x04, 0x1c
        /*007e*/ 	.short	(.L_923 - .L_922)


	//   ....[0]....
.L_922:
        /*0080*/ 	.word	0x000005d0


	//   ....[1]....
        /*0084*/ 	.word	0x000008f0


	//   ....[2]....
        /*0088*/ 	.word	0x00000a20


	//----- nvinfo : EIATTR_CRS_STACK_SIZE
	.align		4
.L_923:
        /*008c*/ 	.byte	0x04, 0x1e
        /*008e*/ 	.short	(.L_925 - .L_924)
.L_924:
        /*0090*/ 	.word	0x00000000


	//----- nvinfo : EIATTR_CBANK_PARAM_SIZE
	.align		4
.L_925:
        /*0094*/ 	.byte	0x03, 0x19
        /*0096*/ 	.short	0x0030


	//----- nvinfo : EIATTR_PARAM_CBANK
	.align		4
        /*0098*/ 	.byte	0x04, 0x0a
        /*009a*/ 	.short	(.L_927 - .L_926)
	.align		4
.L_926:
        /*009c*/ 	.word	index@(.nv.constant0.contiguous_reduce33_f16)
        /*00a0*/ 	.short	0x0380
        /*00a2*/ 	.short	0x0030


	//----- nvinfo : EIATTR_SW_WAR
	.align		4
.L_927:
        /*00a4*/ 	.byte	0x04, 0x36
        /*00a6*/ 	.short	(.L_929 - .L_928)
.L_928:
        /*00a8*/ 	.word	0x00000008
.L_929:


//--------------------- .nv.info.contiguous_reduce3_f16 --------------------------
	.section	.nv.info.contiguous_reduce3_f16,"",@"SHT_CUDA_INFO"
	.sectionflags	@""
	.align	4


	//----- nvinfo : EIATTR_CUDA_API_VERSION
	.align		4
        /*0000*/ 	.byte	0x04, 0x37
        /*0002*/ 	.short	(.L_931 - .L_930)
.L_930:
        /*0004*/ 	.word	0x00000082


	//----- nvinfo : EIATTR_KPARAM_INFO
	.align		4
.L_931:
        /*0008*/ 	.byte	0x04, 0x17
        /*000a*/ 	.short	(.L_933 - .L_932)
.L_932:
        /*000c*/ 	.word	0x00000000
        /*0010*/ 	.short	0x0007
        /*0012*/ 	.short	0x0038
        /*0014*/ 	.byte	0x00, 0xf0, 0x21, 0x00


	//----- nvinfo : EIATTR_KPARAM_INFO
	.align		4
.L_933:
        /*0018*/ 	.byte	0x04, 0x17
        /*001a*/ 	.short	(.L_935 - .L_934)
.L_934:
        /*001c*/ 	.word	0x00000000
        /*0020*/ 	.short	0x0006
        /*0022*/ 	.short	0x0030
        /*0024*/ 	.byte	0x00, 0xf0, 0x21, 0x00


	//----- nvinfo : EIATTR_KPARAM_INFO
	.align		4
.L_935:
        /*0028*/ 	.byte	0x04, 0x17
        /*002a*/ 	.short	(.L_937 - .L_936)
.L_936:
        /*002c*/ 	.word	0x00000000
        /*0030*/ 	.short	0x0005
        /*0032*/ 	.short	0x0028
        /*0034*/ 	.byte	0x00, 0xf0, 0x21, 0x00


	//----- nvinfo : EIATTR_KPARAM_INFO
	.align		4
.L_937:
        /*0038*/ 	.byte	0x04, 0x17
        /*003a*/ 	.short	(.L_939 - .L_938)
.L_938:
        /*003c*/ 	.word	0x00000000
        /*0040*/ 	.short	0x0004
        /*0042*/ 	.short	0x0020
        /*0044*/ 	.byte	0x00, 0xf5, 0x21, 0x00


	//----- nvinfo : EIATTR_KPARAM_INFO
	.align		4
.L_939:
        /*0048*/ 	.byte	0x04, 0x17
        /*004a*/ 	.short	(.L_941 - .L_940)
.L_940:
        /*004c*/ 	.word	0x00000000
        /*0050*/ 	.short	0x0003
        /*0052*/ 	.short	0x0018
        /*0054*/ 	.byte	0x00, 0xf5, 0x21, 0x00


	//----- nvinfo : EIATTR_KPARAM_INFO
	.align		4
.L_941:
        /*0058*/ 	.byte	0x04, 0x17
        /*005a*/ 	.short	(.L_943 - .L_942)
.L_942:
        /*005c*/ 	.word	0x00000000
        /*0060*/ 	.short	0x0002
        /*0062*/ 	.short	0x0010
        /*0064*/ 	.byte	0x00, 0xf5, 0x21, 0x00


	//----- nvinfo : EIATTR_KPARAM_INFO
	.align		4
.L_943:
        /*0068*/ 	.byte	0x04, 0x17
        /*006a*/ 	.short	(.L_945 - .L_944)
.L_944:
        /*006c*/ 	.word	0x00000000
        /*0070*/ 	.short	0x0001
        /*0072*/ 	.short	0x0008
        /*0074*/ 	.byte	0x00, 0xf5, 0x21, 0x00


	//----- nvinfo : EIATTR_KPARAM_INFO
	.align		4
.L_945:
        /*0078*/ 	.byte	0x04, 0x17
        /*007a*/ 	.short	(.L_947 - .L_946)
.L_946:
        /*007c*/ 	.word	0x00000000
        /*0080*/ 	.short	0x0000
        /*0082*/ 	.short	0x0000
        /*0084*/ 	.byte	0x00, 0xf5, 0x21, 0x00


	//----- nvinfo : EIATTR_SPARSE_MMA_MASK
	.align		4
.L_947:
        /*0088*/ 	.byte	0x03, 0x50
        /*008a*/ 	.short	0x0000


	//----- nvinfo : EIATTR_MAXREG_COUNT
	.align		4
        /*008c*/ 	.byte	0x03, 0x1b
        /*008e*/ 	.short	0x00ff


	//----- nvinfo : EIATTR_NUM_BARRIERS
	.align		4
        /*0090*/ 	.byte	0x02, 0x4c
        /*0092*/ 	.byte	0x01
	.zero		1


	//----- nvinfo : EIATTR_MERCURY_ISA_VERSION
	.align		4
        /*0094*/ 	.byte	0x03, 0x5f
        /*0096*/ 	.short	0x0101


	//----- nvinfo : EIATTR_VRC_CTA_INIT_COUNT
	.align		4
        /*0098*/ 	.byte	0x02, 0x4a
	.zero		1
	.zero		1


	//----- nvinfo : EIATTR_EXIT_INSTR_OFFSETS
	.align		4
        /*009c*/ 	.byte	0x04, 0x1c
        /*009e*/ 	.short	(.L_949 - .L_948)


	//   ....[0]....
.L_948:
        /*00a0*/ 	.word	0x00006820


	//   ....[1]....
        /*00a4*/ 	.word	0x00006b50


	//   ....[2]....
        /*00a8*/ 	.word	0x00006cc0


	//----- nvinfo : EIATTR_CRS_STACK_SIZE
	.align		4
.L_949:
        /*00ac*/ 	.byte	0x04, 0x1e
        /*00ae*/ 	.short	(.L_951 - .L_950)
.L_950:
        /*00b0*/ 	.word	0x00000000


	//----- nvinfo : EIATTR_CBANK_PARAM_SIZE
	.align		4
.L_951:
        /*00b4*/ 	.byte	0x03, 0x19
        /*00b6*/ 	.short	0x0040


	//----- nvinfo : EIATTR_PARAM_CBANK
	.align		4
        /*00b8*/ 	.byte	0x04, 0x0a
        /*00ba*/ 	.short	(.L_953 - .L_952)
	.align		4
.L_952:
        /*00bc*/ 	.word	index@(.nv.constant0.contiguous_reduce3_f16)
        /*00c0*/ 	.short	0x0380
        /*00c2*/ 	.short	0x0040


	//----- nvinfo : EIATTR_SW_WAR
	.align		4
.L_953:
        /*00c4*/ 	.byte	0x04, 0x36
        /*00c6*/ 	.short	(.L_955 - .L_954)
.L_954:
        /*00c8*/ 	.word	0x00000008
.L_955:


//--------------------- .nv.info.uncontiguous_reduce_f16 --------------------------
	.section	.nv.info.uncontiguous_reduce_f16,"",@"SHT_CUDA_INFO"
	.sectionflags	@""
	.align	4


	//----- nvinfo : EIATTR_CUDA_API_VERSION
	.align		4
        /*0000*/ 	.byte	0x04, 0x37
        /*0002*/ 	.short	(.L_957 - .L_956)
.L_956:
        /*0004*/ 	.word	0x00000082


	//----- nvinfo : EIATTR_KPARAM_INFO
	.align		4
.L_957:
        /*0008*/ 	.byte	0x04, 0x17
        /*000a*/ 	.short	(.L_959 - .L_958)
.L_958:
        /*000c*/ 	.word	0x00000000
        /*0010*/ 	.short	0x0006
        /*0012*/ 	.short	0x0030
        /*0014*/ 	.byte	0x00, 0xf0, 0x21, 0x00


	//----- nvinfo : EIATTR_KPARAM_INFO
	.align		4
.L_959:
        /*0018*/ 	.byte	0x04, 0x17
        /*001a*/ 	.short	(.L_961 - .L_960)
.L_960:
        /*001c*/ 	.word	0x00000000
        /*0020*/ 	.short	0x0005
        /*0022*/ 	.short	0x0028
        /*0024*/ 	.byte	0x00, 0xf0, 0x21, 0x00


	//----- nvinfo : EIATTR_KPARAM_INFO
	.align		4
.L_961:
        /*0028*/ 	.byte	0x04, 0x17
        /*002a*/ 	.short	(.L_963 - .L_962)
.L_962:
        /*002c*/ 	.word	0x00000000
        /*0030*/ 	.short	0x0004
        /*0032*/ 	.short	0x0020
        /*0034*/ 	.byte	0x00, 0xf5, 0x21, 0x00


	//----- nvinfo : EIATTR_KPARAM_INFO
	.align		4
.L_963:
        /*0038*/ 	.byte	0x04, 0x17
        /*003a*/ 	.short	(.L_965 - .L_964)
.L_964:
        /*003c*/ 	.word	0x00000000
        /*0040*/ 	.short	0x0003
        /*0042*/ 	.short	0x0018
        /*0044*/ 	.byte	0x00, 0xf5, 0x21, 0x00


	//----- nvinfo : EIATTR_KPARAM_INFO
	.align		4
.L_965:
        /*0048*/ 	.byte	0x04, 0x17
        /*004a*/ 	.short	(.L_967 - .L_966)
.L_966:
        /*004c*/ 	.word	0x00000000
        /*0050*/ 	.short	0x0002
        /*0052*/ 	.short	0x0010
        /*0054*/ 	.byte	0x00, 0xf5, 0x21, 0x00


	//----- nvinfo : EIATTR_KPARAM_INFO
	.align		4
.L_967:
        /*0058*/ 	.byte	0x04, 0x17
        /*005a*/ 	.short	(.L_969 - .L_968)
.L_968:
        /*005c*/ 	.word	0x00000000
        /*0060*/ 	.short	0x0001
        /*0062*/ 	.short	0x0008
        /*0064*/ 	.byte	0x00, 0xf5, 0x21, 0x00


	//----- nvinfo : EIATTR_KPARAM_INFO
	.align		4
.L_969:
        /*0068*/ 	.byte	0x04, 0x17
        /*006a*/ 	.short	(.L_971 - .L_970)
.L_970:
        /*006c*/ 	.word	0x00000000
        /*0070*/ 	.short	0x0000
        /*0072*/ 	.short	0x0000
        /*0074*/ 	.byte	0x00, 0xf5, 0x21, 0x00


	//----- nvinfo : EIATTR_SPARSE_MMA_MASK
	.align		4
.L_971:
        /*0078*/ 	.byte	0x03, 0x50
        /*007a*/ 	.short	0x0000


	//----- nvinfo : EIATTR_MAXREG_COUNT
	.align		4
        /*007c*/ 	.byte	0x03, 0x1b
        /*007e*/ 	.short	0x00ff


	//----- nvinfo : EIATTR_NUM_BARRIERS
	.align		4
        /*0080*/ 	.byte	0x02, 0x4c
        /*0082*/ 	.byte	0x01
	.zero		1


	//----- nvinfo : EIATTR_MERCURY_ISA_VERSION
	.align		4
        /*0084*/ 	.byte	0x03, 0x5f
        /*0086*/ 	.short	0x0101


	//----- nvinfo : EIATTR_VRC_CTA_INIT_COUNT
	.align		4
        /*0088*/ 	.byte	0x02, 0x4a
	.zero		1
	.zero		1


	//----- nvinfo : EIATTR_EXIT_INSTR_OFFSETS
	.align		4
        /*008c*/ 	.byte	0x04, 0x1c
        /*008e*/ 	.short	(.L_973 - .L_972)


	//   ....[0]....
.L_972:
        /*0090*/ 	.word	0x00006a60


	//   ....[1]....
        /*0094*/ 	.word	0x00006d80


	//   ....[2]....
        /*0098*/ 	.word	0x00006e40


	//----- nvinfo : EIATTR_CRS_STACK_SIZE
	.align		4
.L_973:
        /*009c*/ 	.byte	0x04, 0x1e
        /*009e*/ 	.short	(.L_975 - .L_974)
.L_974:
        /*00a0*/ 	.word	0x00000000


	//----- nvinfo : EIATTR_CBANK_PARAM_SIZE
	.align		4
.L_975:
        /*00a4*/ 	.byte	0x03, 0x19
        /*00a6*/ 	.short	0x0038


	//----- nvinfo : EIATTR_PARAM_CBANK
	.align		4
        /*00a8*/ 	.byte	0x04, 0x0a
        /*00aa*/ 	.short	(.L_977 - .L_976)
	.align		4
.L_976:
        /*00ac*/ 	.word	index@(.nv.constant0.uncontiguous_reduce_f16)
        /*00b0*/ 	.short	0x0380
        /*00b2*/ 	.short	0x0038


	//----- nvinfo : EIATTR_SW_WAR
	.align		4
.L_977:
        /*00b4*/ 	.byte	0x04, 0x36
        /*00b6*/ 	.short	(.L_979 - .L_978)
.L_978:
        /*00b8*/ 	.word	0x00000008
.L_979:


//--------------------- .nv.info.contiguous_reduce2_f16 --------------------------
	.section	.nv.info.contiguous_reduce2_f16,"",@"SHT_CUDA_INFO"
	.sectionflags	@""
	.align	4


	//----- nvinfo : EIATTR_CUDA_API_VERSION
	.align		4
        /*0000*/ 	.byte	0x04, 0x37
        /*0002*/ 	.short	(.L_981 - .L_980)
.L_980:
        /*0004*/ 	.word	0x00000082


	//----- nvinfo : EIATTR_KPARAM_INFO
	.align		4
.L_981:
        /*0008*/ 	.byte	0x04, 0x17
        /*000a*/ 	.short	(.L_983 - .L_982)
.L_982:
        /*000c*/ 	.word	0x00000000
        /*0010*/ 	.short	0x0004
        /*0012*/ 	.short	0x0020
        /*0014*/ 	.byte	0x00, 0xf0, 0x21, 0x00


	//----- nvinfo : EIATTR_KPARAM_INFO
	.align		4
.L_983:
        /*0018*/ 	.byte	0x04, 0x17
        /*001a*/ 	.short	(.L_985 - .L_984)
.L_984:
        /*001c*/ 	.word	0x00000000
        /*0020*/ 	.short	0x0003
        /*0022*/ 	.short	0x0018
        /*0024*/ 	.byte	0x00, 0xf5, 0x21, 0x00


	//----- nvinfo : EIATTR_KPARAM_INFO
	.align		4
.L_985:
        /*0028*/ 	.byte	0x04, 0x17
        /*002a*/ 	.short	(.L_987 - .L_986)
.L_986:
        /*002c*/ 	.word	0x00000000
        /*0030*/ 	.short	0x0002
        /*0032*/ 	.short	0x0010
        /*0034*/ 	.byte	0x00, 0xf5, 0x21, 0x00


	//----- nvinfo : EIATTR_KPARAM_INFO
	.align		4
.L_987:
        /*0038*/ 	.byte	0x04, 0x17
        /*003a*/ 	.short	(.L_989 - .L_988)
.L_988:
        /*003c*/ 	.word	0x00000000
        /*0040*/ 	.short	0x0001
        /*0042*/ 	.short	0x0008
        /*0044*/ 	.byte	0x00, 0xf5, 0x21, 0x00


	//----- nvinfo : EIATTR_KPARAM_INFO
	.align		4
.L_989:
        /*0048*/ 	.byte	0x04, 0x17
        /*004a*/ 	.short	(.L_991 - .L_990)
.L_990:
        /*004c*/ 	.word	0x00000000
        /*0050*/ 	.short	0x0000
        /*0052*/ 	.short	0x0000
        /*0054*/ 	.byte	0x00, 0xf5, 0x21, 0x00


	//----- nvinfo : EIATTR_SPARSE_MMA_MASK
	.align		4
.L_991:
        /*0058*/ 	.byte	0x03, 0x50
        /*005a*/ 	.short	0x0000


	//----- nvinfo : EIATTR_MAXREG_COUNT
	.align		4
        /*005c*/ 	.byte	0x03, 0x1b
        /*005e*/ 	.short	0x00ff


	//----- nvinfo : EIATTR_NUM_BARRIERS
	.align		4
        /*0060*/ 	.byte	0x02, 0x4c
        /*0062*/ 	.byte	0x01
	.zero		1


	//----- nvinfo : EIATTR_MERCURY_ISA_VERSION
	.align		4
        /*0064*/ 	.byte	0x03, 0x5f
        /*0066*/ 	.short	0x0101


	//----- nvinfo : EIATTR_VRC_CTA_INIT_COUNT
	.align		4
        /*0068*/ 	.byte	0x02, 0x4a
	.zero		1
	.zero		1


	//----- nvinfo : EIATTR_EXIT_INSTR_OFFSETS
	.align		4
        /*006c*/ 	.byte	0x04, 0x1c
        /*006e*/ 	.short	(.L_993 - .L_992)


	//   ....[0]....
.L_992:
        /*0070*/ 	.word	0x00000510


	//   ....[1]....
        /*0074*/ 	.word	0x00000830


	//   ....[2]....
        /*0078*/ 	.word	0x000008f0


	//----- nvinfo : EIATTR_CRS_STACK_SIZE
	.align		4
.L_993:
        /*007c*/ 	.byte	0x04, 0x1e
        /*007e*/ 	.short	(.L_995 - .L_994)
.L_994:
        /*0080*/ 	.word	0x00000000


	//----- nvinfo : EIATTR_CBANK_PARAM_SIZE
	.align		4
.L_995:
        /*0084*/ 	.byte	0x03, 0x19
        /*0086*/ 	.short	0x0028


	//----- nvinfo : EIATTR_PARAM_CBANK
	.align		4
        /*0088*/ 	.byte	0x04, 0x0a
        /*008a*/ 	.short	(.L_997 - .L_996)
	.align		4
.L_996:
        /*008c*/ 	.word	index@(.nv.constant0.contiguous_reduce2_f16)
        /*0090*/ 	.short	0x0380
        /*0092*/ 	.short	0x0028


	//----- nvinfo : EIATTR_SW_WAR
	.align		4
.L_997:
        /*0094*/ 	.byte	0x04, 0x36
        /*0096*/ 	.short	(.L_999 - .L_998)
.L_998:
        /*0098*/ 	.word	0x00000008
.L_999:


//--------------------- .nv.info.contiguous_reduce_f16 --------------------------
	.section	.nv.info.contiguous_reduce_f16,"",@"SHT_CUDA_INFO"
	.sectionflags	@""
	.align	4


	//----- nvinfo : EIATTR_CUDA_API_VERSION
	.align		4
        /*0000*/ 	.byte	0x04, 0x37
        /*0002*/ 	.short	(.L_1001 - .L_1000)
.L_1000:
        /*0004*/ 	.word	0x00000082


	//----- nvinfo : EIATTR_KPARAM_INFO
	.align		4
.L_1001:
        /*0008*/ 	.byte	0x04, 0x17
        /*000a*/ 	.short	(.L_1003 - .L_1002)
.L_1002:
        /*000c*/ 	.word	0x00000000
        /*0010*/ 	.short	0x0003
        /*0012*/ 	.short	0x0018
        /*0014*/ 	.byte	0x00, 0xf0, 0x21, 0x00


	//----- nvinfo : EIATTR_KPARAM_INFO
	.align		4
.L_1003:
        /*0018*/ 	.byte	0x04, 0x17
        /*001a*/ 	.short	(.L_1005 - .L_1004)
.L_1004:
        /*001c*/ 	.word	0x00000000
        /*0020*/ 	.short	0x0002
        /*0022*/ 	.short	0x0010
        /*0024*/ 	.byte	0x00, 0xf5, 0x21, 0x00


	//----- nvinfo : EIATTR_KPARAM_INFO
	.align		4
.L_1005:
        /*0028*/ 	.byte	0x04, 0x17
        /*002a*/ 	.short	(.L_1007 - .L_1006)
.L_1006:
        /*002c*/ 	.word	0x00000000
        /*0030*/ 	.short	0x0001
        /*0032*/ 	.short	0x0008
        /*0034*/ 	.byte	0x00, 0xf5, 0x21, 0x00


	//----- nvinfo : EIATTR_KPARAM_INFO
	.align		4
.L_1007:
        /*0038*/ 	.byte	0x04, 0x17
        /*003a*/ 	.short	(.L_1009 - .L_1008)
.L_1008:
        /*003c*/ 	.word	0x00000000
        /*0040*/ 	.short	0x0000
        /*0042*/ 	.short	0x0000
        /*0044*/ 	.byte	0x00, 0xf5, 0x21, 0x00


	//----- nvinfo : EIATTR_SPARSE_MMA_MASK
	.align		4
.L_1009:
        /*0048*/ 	.byte	0x03, 0x50
        /*004a*/ 	.short	0x0000


	//----- nvinfo : EIATTR_MAXREG_COUNT
	.align		4
        /*004c*/ 	.byte	0x03, 0x1b
        /*004e*/ 	.short	0x00ff


	//----- nvinfo : EIATTR_NUM_BARRIERS
	.align		4
        /*0050*/ 	.byte	0x02, 0x4c
        /*0052*/ 	.byte	0x01
	.zero		1


	//----- nvinfo : EIATTR_MERCURY_ISA_VERSION
	.align		4
        /*0054*/ 	.byte	0x03, 0x5f
        /*0056*/ 	.short	0x0101


	//----- nvinfo : EIATTR_VRC_CTA_INIT_COUNT
	.align		4
        /*0058*/ 	.byte	0x02, 0x4a
	.zero		1
	.zero		1


	//----- nvinfo : EIATTR_EXIT_INSTR_OFFSETS
	.align		4
        /*005c*/ 	.byte	0x04, 0x1c
        /*005e*/ 	.short	(.L_1011 - .L_1010)


	//   ....[0]....
.L_1010:
        /*0060*/ 	.word	0x00000450


	//   ....[1]....
        /*0064*/ 	.word	0x00000770


	//   ....[2]....
        /*0068*/ 	.word	0x00000830


	//----- nvinfo : EIATTR_CRS_STACK_SIZE
	.align		4
.L_1011:
        /*006c*/ 	.byte	0x04, 0x1e
        /*006e*/ 	.short	(.L_1013 - .L_1012)
.L_1012:
        /*0070*/ 	.word	0x00000000


	//----- nvinfo : EIATTR_CBANK_PARAM_SIZE
	.align		4
.L_1013:
        /*0074*/ 	.byte	0x03, 0x19
        /*0076*/ 	.short	0x0020


	//----- nvinfo : EIATTR_PARAM_CBANK
	.align		4
        /*0078*/ 	.byte	0x04, 0x0a
        /*007a*/ 	.short	(.L_1015 - .L_1014)
	.align		4
.L_1014:
        /*007c*/ 	.word	index@(.nv.constant0.contiguous_reduce_f16)
        /*0080*/ 	.short	0x0380
        /*0082*/ 	.short	0x0020


	//----- nvinfo : EIATTR_SW_WAR
	.align		4
.L_1015:
        /*0084*/ 	.byte	0x04, 0x36
        /*0086*/ 	.short	(.L_1017 - .L_1016)
.L_1016:
        /*0088*/ 	.word	0x00000008
.L_1017:


//--------------------- .nv.info.contiguous_reduce44_f64 --------------------------
	.section	.nv.info.contiguous_reduce44_f64,"",@"SHT_CUDA_INFO"
	.sectionflags	@""
	.align	4


	//----- nvinfo : EIATTR_CUDA_API_VERSION
	.align		4
        /*0000*/ 	.byte	0x04, 0x37
        /*0002*/ 	.short	(.L_1019 - .L_1018)
.L_1018:
        /*0004*/ 	.word	0x00000082


	//----- nvinfo : EIATTR_KPARAM_INFO
	.align		4
.L_1019:
        /*0008*/ 	.byte	0x04, 0x17
        /*000a*/ 	.short	(.L_1021 - .L_1020)
.L_1020:
        /*000c*/ 	.word	0x00000000
        /*0010*/ 	.short	0x0006
        /*0012*/ 	.short	0x0030
        /*0014*/ 	.byte	0x00, 0xf0, 0x21, 0x00


	//----- nvinfo : EIATTR_KPARAM_INFO
	.align		4
.L_1021:
        /*0018*/ 	.byte	0x04, 0x17
        /*001a*/ 	.short	(.L_1023 - .L_1022)
.L_1022:
        /*001c*/ 	.word	0x00000000
        /*0020*/ 	.short	0x0005
        /*0022*/ 	.short	0x0028
        /*0024*/ 	.byte	0x00, 0xf0, 0x21, 0x00


	//----- nvinfo : EIATTR_KPARAM_INFO
	.align		4
.L_1023:
        /*0028*/ 	.byte	0x04, 0x17
        /*002a*/ 	.short	(.L_1025 - .L_1024)
.L_1024:
        /*002c*/ 	.word	0x00000000
        /*0030*/ 	.short	0x0004
        /*0032*/ 	.short	0x0020
        /*0034*/ 	.byte	0x00, 0xf0, 0x21, 0x00


	//----- nvinfo : EIATTR_KPARAM_INFO
	.align		4
.L_1025:
        /*0038*/ 	.byte	0x04, 0x17
        /*003a*/ 	.short	(.L_1027 - .L_1026)
.L_1026:
        /*003c*/ 	.word	0x00000000
        /*0040*/ 	.short	0x0003
        /*0042*/ 	.short	0x0018
        /*0044*/ 	.byte	0x00, 0xf5, 0x21, 0x00


	//----- nvinfo : EIATTR_KPARAM_INFO
	.align		4
.L_1027:
        /*0048*/ 	.byte	0x04, 0x17
        /*004a*/ 	.short	(.L_1029 - .L_1028)
.L_1028:
        /*004c*/ 	.word	0x00000000
        /*0050*/ 	.short	0x0002
        /*0052*/ 	.short	0x0010
        /*0054*/ 	.byte	0x00, 0xf5, 0x21, 0x00


	//----- nvinfo : EIATTR_KPARAM_INFO
	.align		4
.L_1029:
        /*0058*/ 	.byte	0x04, 0x17
        /*005a*/ 	.short	(.L_1031 - .L_1030)
.L_1030:
        /*005c*/ 	.word	0x00000000
        /*0060*/ 	.short	0x0001
        /*0062*/ 	.short	0x0008
        /*0064*/ 	.byte	0x00, 0xf5, 0x21, 0x00


	//----- nvinfo : EIATTR_KPARAM_INFO
	.align		4
.L_1031:
        /*0068*/ 	.byte	0x04, 0x17
        /*006a*/ 	.short	(.L_1033 - .L_1032)
.L_1032:
        /*006c*/ 	.word	0x00000000
        /*0070*/ 	.short	0x0000
        /*0072*/ 	.short	0x0000
        /*0074*/ 	.byte	0x00, 0xf5, 0x21, 0x00


	//----- nvinfo : EIATTR_SPARSE_MMA_MASK
	.align		4
.L_1033:
        /*0078*/ 	.byte	0x03, 0x50
        /*007a*/ 	.short	0x0000


	//----- nvinfo : EIATTR_MAXREG_COUNT
	.align		4
        /*007c*/ 	.byte	0x03, 0x1b
        /*007e*/ 	.short	0x00ff


	//----- nvinfo : EIATTR_NUM_BARRIERS
	.align		4
        /*0080*/ 	.byte	0x02, 0x4c
        /*0082*/ 	.byte	0x01
	.zero		1


	//----- nvinfo : EIATTR_MERCURY_ISA_VERSION
	.align		4
        /*0084*/ 	.byte	0x03, 0x5f
        /*0086*/ 	.short	0x0101


	//----- nvinfo : EIATTR_VRC_CTA_INIT_COUNT
	.align		4
        /*0088*/ 	.byte	0x02, 0x4a
	.zero		1
	.zero		1


	//----- nvinfo : EIATTR_EXIT_INSTR_OFFSETS
	.align		4
        /*008c*/ 	.byte	0x04, 0x1c
        /*008e*/ 	.short	(.L_1035 - .L_1034)


	//   ....[0]....
.L_1034:
        /*0090*/ 	.word	0x00000170


	//   ....[1]....
        /*0094*/ 	.word	0x00000270


	//   ....[2]....
        /*0098*/ 	.word	0x00002540


	//----- nvinfo : EIATTR_CBANK_PARAM_SIZE
	.align		4
.L_1035:
        /*009c*/ 	.byte	0x03, 0x19
        /*009e*/ 	.short	0x0038


	//----- nvinfo : EIATTR_PARAM_CBANK
	.align		4
        /*00a0*/ 	.byte	0x04, 0x0a
        /*00a2*/ 	.short	(.L_1037 - .L_1036)
	.align		4
.L_1036:
        /*00a4*/ 	.word	index@(.nv.constant0.contiguous_reduce44_f64)
        /*00a8*/ 	.short	0x0380
        /*00aa*/ 	.short	0x0038


	//----- nvinfo : EIATTR_SW_WAR
	.align		4
.L_1037:
        /*00ac*/ 	.byte	0x04, 0x36
        /*00ae*/ 	.short	(.L_1039 - .L_1038)
.L_1038:
        /*00b0*/ 	.word	0x00000008
.L_1039:


//--------------------- .nv.info.contiguous_reduce4_f64 --------------------------
	.section	.nv.info.contiguous_reduce4_f64,"",@"SHT_CUDA_INFO"
	.sectionflags	@""
	.align	4


	//----- nvinfo : EIATTR_CUDA_API_VERSION
	.align		4
        /*0000*/ 	.byte	0x04, 0x37
        /*0002*/ 	.short	(.L_1041 - .L_1040)
.L_1040:
        /*0004*/ 	.word	0x00000082


	//----- nvinfo : EIATTR_KPARAM_INFO
	.align		4
.L_1041:
        /*0008*/ 	.byte	0x04, 0x17
        /*000a*/ 	.short	(.L_1043 - .L_1042)
.L_1042:
        /*000c*/ 	.word	0x00000000
        /*0010*/ 	.short	0x0007
        /*0012*/ 	.short	0x0038
        /*0014*/ 	.byte	0x00, 0xf0, 0x21, 0x00


	//----- nvinfo : EIATTR_KPARAM_INFO
	.align		4
.L_1043:
        /*0018*/ 	.byte	0x04, 0x17
        /*001a*/ 	.short	(.L_1045 - .L_1044)
.L_1044:
        /*001c*/ 	.word	0x00000000
        /*0020*/ 	.short	0x0006
        /*0022*/ 	.short	0x0030
        /*0024*/ 	.byte	0x00, 0xf0, 0x21, 0x00


	//----- nvinfo : EIATTR_KPARAM_INFO
	.align		4
.L_1045:
        /*0028*/ 	.byte	0x04, 0x17
        /*002a*/ 	.short	(.L_1047 - .L_1046)
.L_1046:
        /*002c*/ 	.word	0x00000000
        /*0030*/ 	.short	0x0005
        /*0032*/ 	.short	0x0028
        /*0034*/ 	.byte	0x00, 0xf0, 0x21, 0x00


	//----- nvinfo : EIATTR_KPARAM_INFO
	.align		4
.L_1047:
        /*0038*/ 	.byte	0x04, 0x17
        /*003a*/ 	.short	(.L_1049 - .L_1048)
.L_1048:
        /*003c*/ 	.word	0x00000000
        /*0040*/ 	.short	0x0004
        /*0042*/ 	.short	0x0020
        /*0044*/ 	.byte	0x00, 0xf5, 0x21, 0x00


	//----- nvinfo : EIATTR_KPARAM_INFO
	.align		4
.L_1049:
        /*0048*/ 	.byte	0x04, 0x17
        /*004a*/ 	.short	(.L_1051 - .L_1050)
.L_1050:
        /*004c*/ 	.word	0x00000000
        /*0050*/ 	.short	0x0003
        /*0052*/ 	.short	0x0018
        /*0054*/ 	.byte	0x00, 0xf5, 0x21, 0x00


	//----- nvinfo : EIATTR_KPARAM_INFO
	.align		4
.L_1051:
        /*0058*/ 	.byte	0x04, 0x17
        /*005a*/ 	.short	(.L_1053 - .L_1052)
.L_1052:
        /*005c*/ 	.word	0x00000000
        /*0060*/ 	.short	0x0002
        /*0062*/ 	.short	0x0010
        /*0064*/ 	.byte	0x00, 0xf5, 0x21, 0x00


	//----- nvinfo : EIATTR_KPARAM_INFO
	.align		4
.L_1053:
        /*0068*/ 	.byte	0x04, 0x17
        /*006a*/ 	.short	(.L_1055 - .L_1054)
.L_1054:
        /*006c*/ 	.word	0x00000000
        /*0070*/ 	.short	0x0001
        /*0072*/ 	.short	0x0008
        /*0074*/ 	.byte	0x00, 0xf5, 0x21, 0x00


	//----- nvinfo : EIATTR_KPARAM_INFO
	.align		4
.L_1055:
        /*0078*/ 	.byte	0x04, 0x17
        /*007a*/ 	.short	(.L_1057 - .L_1056)
.L_1056:
        /*007c*/ 	.word	0x00000000
        /*0080*/ 	.short	0x0000
        /*0082*/ 	.short	0x0000
        /*0084*/ 	.byte	0x00, 0xf5, 0x21, 0x00


	//----- nvinfo : EIATTR_SPARSE_MMA_MASK
	.align		4
.L_1057:
        /*0088*/ 	.byte	0x03, 0x50
        /*008a*/ 	.short	0x0000


	//----- nvinfo : EIATTR_MAXREG_COUNT
	.align		4
        /*008c*/ 	.byte	0x03, 0x1b
        /*008e*/ 	.short	0x00ff


	//----- nvinfo : EIATTR_NUM_BARRIERS
	.align		4
        /*0090*/ 	.byte	0x02, 0x4c
        /*0092*/ 	.byte	0x01
	.zero		1


	//----- nvinfo : EIATTR_MERCURY_ISA_VERSION
	.align		4
        /*0094*/ 	.byte	0x03, 0x5f
        /*0096*/ 	.short	0x0101


	//----- nvinfo : EIATTR_VRC_CTA_INIT_COUNT
	.align		4
        /*0098*/ 	.byte	0x02, 0x4a
	.zero		1
	.zero		1


	//----- nvinfo : EIATTR_EXIT_INSTR_OFFSETS
	.align		4
        /*009c*/ 	.byte	0x04, 0x1c
        /*009e*/ 	.short	(.L_1059 - .L_1058)


	//   ....[0]....
.L_1058:
        /*00a0*/ 	.word	0x000001d0


	//   ....[1]....
        /*00a4*/ 	.word	0x000031b0


	//   ....[2]....
        /*00a8*/ 	.word	0x00005480


	//----- nvinfo : EIATTR_CRS_STACK_SIZE
	.align		4
.L_1059:
        /*00ac*/ 	.byte	0x04, 0x1e
        /*00ae*/ 	.short	(.L_1061 - .L_1060)
.L_1060:
        /*00b0*/ 	.word	0x00000000


	//----- nvinfo : EIATTR_CBANK_PARAM_SIZE
	.align		4
.L_1061:
        /*00b4*/ 	.byte	0x03, 0x19
        /*00b6*/ 	.short	0x0040


	//----- nvinfo : EIATTR_PARAM_CBANK
	.align		4
        /*00b8*/ 	.byte	0x04, 0x0a
        /*00ba*/ 	.short	(.L_1063 - .L_1062)
	.align		4
.L_1062:
        /*00bc*/ 	.word	index@(.nv.constant0.contiguous_reduce4_f64)
        /*00c0*/ 	.short	0x0380
        /*00c2*/ 	.short	0x0040


	//----- nvinfo : EIATTR_SW_WAR
	.align		4
.L_1063:
        /*00c4*/ 	.byte	0x04, 0x36
        /*00c6*/ 	.short	(.L_1065 - .L_1064)
.L_1064:
        /*00c8*/ 	.word	0x00000008
.L_1065:


//--------------------- .nv.info.contiguous_reduce33_f64 --------------------------
	.section	.nv.info.contiguous_reduce33_f64,"",@"SHT_CUDA_INFO"
	.sectionflags	@""
	.align	4


	//----- nvinfo : EIATTR_CUDA_API_VERSION
	.align		4
        /*0000*/ 	.byte	0x04, 0x37
        /*0002*/ 	.short	(.L_1067 - .L_1066)
.L_1066:
        /*0004*/ 	.word	0x00000082


	//----- nvinfo : EIATTR_KPARAM_INFO
	.align		4
.L_1067:
        /*0008*/ 	.byte	0x04, 0x17
        /*000a*/ 	.short	(.L_1069 - .L_1068)
.L_1068:
        /*000c*/ 	.word	0x00000000
        /*0010*/ 	.short	0x0005
        /*0012*/ 	.short	0x0028
        /*0014*/ 	.byte	0x00, 0xf0, 0x21, 0x00


	//----- nvinfo : EIATTR_KPARAM_INFO
	.align		4
.L_1069:
        /*0018*/ 	.byte	0x04, 0x17
        /*001a*/ 	.short	(.L_1071 - .L_1070)
.L_1070:
        /*001c*/ 	.word	0x00000000
        /*0020*/ 	.short	0x0004
        /*0022*/ 	.short	0x0020
        /*0024*/ 	.byte	0x00, 0xf0, 0x21, 0x00


	//----- nvinfo : EIATTR_KPARAM_INFO
	.align		4
.L_1071:
        /*0028*/ 	.byte	0x04, 0x17
        /*002a*/ 	.short	(.L_1073 - .L_1072)
.L_1072:
        /*002c*/ 	.word	0x00000000
        /*0030*/ 	.short	0x0003
        /*0032*/ 	.short	0x0018
        /*0034*/ 	.byte	0x00, 0xf5, 0x21, 0x00


	//----- nvinfo : EIATTR_KPARAM_INFO
	.align		4
.L_1073:
        /*0038*/ 	.byte	0x04, 0x17
        /*003a*/ 	.short	(.L_1075 - .L_1074)
.L_1074:
        /*003c*/ 	.word	0x00000000
        /*0040*/ 	.short	0x0002
        /*0042*/ 	.short	0x0010
        /*0044*/ 	.byte	0x00, 0xf5, 0x21, 0x00


	//----- nvinfo : EIATTR_KPARAM_INFO
	.align		4
.L_1075:
        /*0048*/ 	.byte	0x04, 0x17
        /*004a*/ 	.short	(.L_1077 - .L_1076)
.L_1076:
        /*004c*/ 	.word	0x00000000
        /*0050*/ 	.short	0x0001
        /*0052*/ 	.short	0x0008
        /*0054*/ 	.byte	0x00, 0xf5, 0x21, 0x00


	//----- nvinfo : EIATTR_KPARAM_INFO
	.align		4
.L_1077:
        /*0058*/ 	.byte	0x04, 0x17
        /*005a*/ 	.short	(.L_1079 - .L_1078)
.L_1078:
        /*005c*/ 	.word	0x00000000
        /*0060*/ 	.short	0x0000
        /*0062*/ 	.short	0x0000
        /*0064*/ 	.byte	0x00, 0xf5, 0x21, 0x00


	//----- nvinfo : EIATTR_SPARSE_MMA_MASK
	.align		4
.L_1079:
        /*0068*/ 	.byte	0x03, 0x50
        /*006a*/ 	.short	0x0000


	//----- nvinfo : EIATTR_MAXREG_COUNT
	.align		4
        /*006c*/ 	.byte	0x03, 0x1b
        /*006e*/ 	.short	0x00ff


	//----- nvinfo : EIATTR_NUM_BARRIERS
	.align		4
        /*0070*/ 	.byte	0x02, 0x4c
        /*0072*/ 	.byte	0x01
	.zero		1


	//----- nvinfo : EIATTR_MERCURY_ISA_VERSION
	.align		4
        /*0074*/ 	.byte	0x03, 0x5f
        /*0076*/ 	.short	0x0101


	//----- nvinfo : EIATTR_VRC_CTA_INIT_COUNT
	.align		4
        /*0078*/ 	.byte	0x02, 0x4a
	.zero		1
	.zero		1


	//----- nvinfo : EIATTR_EXIT_INSTR_OFFSETS
	.align		4
        /*007c*/ 	.byte	0x04, 0x1c
        /*007e*/ 	.short	(.L_1081 - .L_1080)


	//   ....[0]....
.L_1080:
        /*0080*/ 	.word	0x00000730


	//   ....[1]....
        /*0084*/ 	.word	0x00000cf0


	//   ....[2]....
        /*0088*/ 	.word	0x00000e30


	//----- nvinfo : EIATTR_CRS_STACK_SIZE
	.align		4
.L_1081:
        /*008c*/ 	.byte	0x04, 0x1e
        /*008e*/ 	.short	(.L_1083 - .L_1082)
.L_1082:
        /*0090*/ 	.word	0x00000000


	//----- nvinfo : EIATTR_CBANK_PARAM_SIZE
	.align		4
.L_1083:
        /*0094*/ 	.byte	0x03, 0x19
        /*0096*/ 	.short	0x0030


	//----- nvinfo : EIATTR_PARAM_CBANK
	.align		4
        /*0098*/ 	.byte	0x04, 0x0a
        /*009a*/ 	.short	(.L_1085 - .L_1084)
	.align		4
.L_1084:
        /*009c*/ 	.word	index@(.nv.constant0.contiguous_reduce33_f64)
        /*00a0*/ 	.short	0x0380
        /*00a2*/ 	.short	0x0030


	//----- nvinfo : EIATTR_SW_WAR
	.align		4
.L_1085:
        /*00a4*/ 	.byte	0x04, 0x36
        /*00a6*/ 	.short	(.L_1087 - .L_1086)
.L_1086:
        /*00a8*/ 	.word	0x00000008
.L_1087:


//--------------------- .nv.info.contiguous_reduce3_f64 --------------------------
	.section	.nv.info.contiguous_reduce3_f64,"",@"SHT_CUDA_INFO"
	.sectionflags	@""
	.align	4


	//----- nvinfo : EIATTR_CUDA_API_VERSION
	.align		4
        /*0000*/ 	.byte	0x04, 0x37
        /*0002*/ 	.short	(.L_1089 - .L_1088)
.L_1088:
        /*0004*/ 	.word	0x00000082


	//----- nvinfo : EIATTR_KPARAM_INFO
	.align		4
.L_1089:
        /*0008*/ 	.byte	0x04, 0x17
        /*000a*/ 	.short	(.L_1091 - .L_1090)
.L_1090:
        /*000c*/ 	.word	0x00000000
        /*0010*/ 	.short	0x0007
        /*0012*/ 	.short	0x0038
        /*0014*/ 	.byte	0x00, 0xf0, 0x21, 0x00


	//----- nvinfo : EIATTR_KPARAM_INFO
	.align		4
.L_1091:
        /*0018*/ 	.byte	0x04, 0x17
        /*001a*/ 	.short	(.L_1093 - .L_1092)
.L_1092:
        /*001c*/ 	.word	0x00000000
        /*0020*/ 	.short	0x0006
        /*0022*/ 	.short	0x0030
        /*0024*/ 	.byte	0x00, 0xf0, 0x21, 0x00


	//----- nvinfo : EIATTR_KPARAM_INFO
	.align		4
.L_1093:
        /*0028*/ 	.byte	0x04, 0x17
        /*002a*/ 	.short	(.L_1095 - .L_1094)
.L_1094:
        /*002c*/ 	.word	0x00000000
        /*0030*/ 	.short	0x0005
        /*0032*/ 	.short	0x0028
        /*0034*/ 	.byte	0x00, 0xf0, 0x21, 0x00


	//----- nvinfo : EIATTR_KPARAM_INFO
	.align		4
.L_1095:
        /*0038*/ 	.byte	0x04, 0x17
        /*003a*/ 	.short	(.L_1097 - .L_1096)
.L_1096:
        /*003c*/ 	.word	0x00000000
        /*0040*/ 	.short	0x0004
        /*0042*/ 	.short	0x0020
        /*0044*/ 	.byte	0x00, 0xf5, 0x21, 0x00


	//----- nvinfo : EIATTR_KPARAM_INFO
	.align		4
.L_1097:
        /*0048*/ 	.byte	0x04, 0x17
        /*004a*/ 	.short	(.L_1099 - .L_1098)
.L_1098:
        /*004c*/ 	.word	0x00000000
        /*0050*/ 	.short	0x0003
        /*0052*/ 	.short	0x0018
        /*0054*/ 	.byte	0x00, 0xf5, 0x21, 0x00


	//----- nvinfo : EIATTR_KPARAM_INFO
	.align		4
.L_1099:
        /*0058*/ 	.byte	0x04, 0x17
        /*005a*/ 	.short	(.L_1101 - .L_1100)
.L_1100:
        /*005c*/ 	.word	0x00000000
        /*0060*/ 	.short	0x0002
        /*0062*/ 	.short	0x0010
        /*0064*/ 	.byte	0x00, 0xf5, 0x21, 0x00


	//----- nvinfo : EIATTR_KPARAM_INFO
	.align		4
.L_1101:
        /*0068*/ 	.byte	0x04, 0x17
        /*006a*/ 	.short	(.L_1103 - .L_1102)
.L_1102:
        /*006c*/ 	.word	0x00000000
        /*0070*/ 	.short	0x0001
        /*0072*/ 	.short	0x0008
        /*0074*/ 	.byte	0x00, 0xf5, 0x21, 0x00


	//----- nvinfo : EIATTR_KPARAM_INFO
	.align		4
.L_1103:
        /*0078*/ 	.byte	0x04, 0x17
        /*007a*/ 	.short	(.L_1105 - .L_1104)
.L_1104:
        /*007c*/ 	.word	0x00000000
        /*0080*/ 	.short	0x0000
        /*0082*/ 	.short	0x0000
        /*0084*/ 	.byte	0x00, 0xf5, 0x21, 0x00


	//----- nvinfo : EIATTR_SPARSE_MMA_MASK
	.align		4
.L_1105:
        /*0088*/ 	.byte	0x03, 0x50
        /*008a*/ 	.short	0x0000


	//----- nvinfo : EIATTR_MAXREG_COUNT
	.align		4
        /*008c*/ 	.byte	0x03, 0x1b
        /*008e*/ 	.short	0x00ff


	//----- nvinfo : EIATTR_NUM_BARRIERS
	.align		4
        /*0090*/ 	.byte	0x02, 0x4c
        /*0092*/ 	.byte	0x01
	.zero		1


	//----- nvinfo : EIATTR_MERCURY_ISA_VERSION
	.align		4
        /*0094*/ 	.byte	0x03, 0x5f
        /*0096*/ 	.short	0x0101


	//----- nvinfo : EIATTR_VRC_CTA_INIT_COUNT
	.align		4
        /*0098*/ 	.byte	0x02, 0x4a
	.zero		1
	.zero		1


	//----- nvinfo : EIATTR_EXIT_INSTR_OFFSETS
	.align		4
        /*009c*/ 	.byte	0x04, 0x1c
        /*009e*/ 	.short	(.L_1107 - .L_1106)


	//   ....[0]....
.L_1106:
        /*00a0*/ 	.word	0x00006b10


	//   ....[1]....
        /*00a4*/ 	.word	0x000070d0


	//   ....[2]....
        /*00a8*/ 	.word	0x00007260


	//----- nvinfo : EIATTR_CRS_STACK_SIZE
	.align		4
.L_1107:
        /*00ac*/ 	.byte	0x04, 0x1e
        /*00ae*/ 	.short	(.L_1109 - .L_1108)
.L_1108:
        /*00b0*/ 	.word	0x00000000


	//----- nvinfo : EIATTR_CBANK_PARAM_SIZE
	.align		4
.L_1109:
        /*00b4*/ 	.byte	0x03, 0x19
        /*00b6*/ 	.short	0x0040


	//----- nvinfo : EIATTR_PARAM_CBANK
	.align		4
        /*00b8*/ 	.byte	0x04, 0x0a
        /*00ba*/ 	.short	(.L_1111 - .L_1110)
	.align		4
.L_1110:
        /*00bc*/ 	.word	index@(.nv.constant0.contiguous_reduce3_f64)
        /*00c0*/ 	.short	0x0380
        /*00c2*/ 	.short	0x0040


	//----- nvinfo : EIATTR_SW_WAR
	.align		4
.L_1111:
        /*00c4*/ 	.byte	0x04, 0x36
        /*00c6*/ 	.short	(.L_1113 - .L_1112)
.L_1112:
        /*00c8*/ 	.word	0x00000008
.L_1113:


//--------------------- .nv.info.uncontiguous_reduce_f64 --------------------------
	.section	.nv.info.uncontiguous_reduce_f64,"",@"SHT_CUDA_INFO"
	.sectionflags	@""
	.align	4


	//----- nvinfo : EIATTR_CUDA_API_VERSION
	.align		4
        /*0000*/ 	.byte	0x04, 0x37
        /*0002*/ 	.short	(.L_1115 - .L_1114)
.L_1114:
        /*0004*/ 	.word	0x00000082


	//----- nvinfo : EIATTR_KPARAM_INFO
	.align		4
.L_1115:
        /*0008*/ 	.byte	0x04, 0x17
        /*000a*/ 	.short	(.L_1117 - .L_1116)
.L_1116:
        /*000c*/ 	.word	0x00000000
        /*0010*/ 	.short	0x0006
        /*0012*/ 	.short	0x0030
        /*0014*/ 	.byte	0x00, 0xf0, 0x21, 0x00


	//----- nvinfo : EIATTR_KPARAM_INFO
	.align		4
.L_1117:
        /*0018*/ 	.byte	0x04, 0x17
        /*001a*/ 	.short	(.L_1119 - .L_1118)
.L_1118:
        /*001c*/ 	.word	0x00000000
        /*0020*/ 	.short	0x0005
        /*0022*/ 	.short	0x0028
        /*0024*/ 	.byte	0x00, 0xf0, 0x21, 0x00


	//----- nvinfo : EIATTR_KPARAM_INFO
	.align		4
.L_1119:
        /*0028*/ 	.byte	0x04, 0x17
        /*002a*/ 	.short	(.L_1121 - .L_1120)
.L_1120:
        /*002c*/ 	.word	0x00000000
        /*0030*/ 	.short	0x0004
        /*0032*/ 	.short	0x0020
        /*0034*/ 	.byte	0x00, 0xf5, 0x21, 0x00


	//----- nvinfo : EIATTR_KPARAM_INFO
	.align		4
.L_1121:
        /*0038*/ 	.byte	0x04, 0x17
        /*003a*/ 	.short	(.L_1123 - .L_1122)
.L_1122:
        /*003c*/ 	.word	0x00000000
        /*0040*/ 	.short	0x0003
        /*0042*/ 	.short	0x0018
        /*0044*/ 	.byte	0x00, 0xf5, 0x21, 0x00


	//----- nvinfo : EIATTR_KPARAM_INFO
	.align		4
.L_1123:
        /*0048*/ 	.byte	0x04, 0x17
        /*004a*/ 	.short	(.L_1125 - .L_1124)
.L_1124:
        /*004c*/ 	.word	0x00000000
        /*0050*/ 	.short	0x0002
        /*0052*/ 	.short	0x0010
        /*0054*/ 	.byte	0x00, 0xf5, 0x21, 0x00


	//----- nvinfo : EIATTR_KPARAM_INFO
	.align		4
.L_1125:
        /*0058*/ 	.byte	0x04, 0x17
        /*005a*/ 	.short	(.L_1127 - .L_1126)
.L_1126:
        /*005c*/ 	.word	0x00000000
        /*0060*/ 	.short	0x0001
        /*0062*/ 	.short	0x0008
        /*0064*/ 	.byte	0x00, 0xf5, 0x21, 0x00


	//----- nvinfo : EIATTR_KPARAM_INFO
	.align		4
.L_1127:
        /*0068*/ 	.byte	0x04, 0x17
        /*006a*/ 	.short	(.L_1129 - .L_1128)
.L_1128:
        /*006c*/ 	.word	0x00000000
        /*0070*/ 	.short	0x0000
        /*0072*/ 	.short	0x0000
        /*0074*/ 	.byte	0x00, 0xf5, 0x21, 0x00


	//----- nvinfo : EIATTR_SPARSE_MMA_MASK
	.align		4
.L_1129:
        /*0078*/ 	.byte	0x03, 0x50
        /*007a*/ 	.short	0x0000


	//----- nvinfo : EIATTR_MAXREG_COUNT
	.align		4
        /*007c*/ 	.byte	0x03, 0x1b
        /*007e*/ 	.short	0x00ff


	//----- nvinfo : EIATTR_NUM_BARRIERS
	.align		4
        /*0080*/ 	.byte	0x02, 0x4c
        /*0082*/ 	.byte	0x01
	.zero		1


	//----- nvinfo : EIATTR_MERCURY_ISA_VERSION
	.align		4
        /*0084*/ 	.byte	0x03, 0x5f
        /*0086*/ 	.short	0x0101


	//----- nvinfo : EIATTR_VRC_CTA_INIT_COUNT
	.align		4
        /*0088*/ 	.byte	0x02, 0x4a
	.zero		1
	.zero		1


	//----- nvinfo : EIATTR_EXIT_INSTR_OFFSETS
	.align		4
        /*008c*/ 	.byte	0x04, 0x1c
        /*008e*/ 	.short	(.L_1131 - .L_1130)


	//   ....[0]....
.L_1130:
        /*0090*/ 	.word	0x00006b20


	//   ....[1]....
        /*0094*/ 	.word	0x000070e0


	//   ....[2]....
        /*0098*/ 	.word	0x000071a0


	//----- nvinfo : EIATTR_CRS_STACK_SIZE
	.align		4
.L_1131:
        /*009c*/ 	.byte	0x04, 0x1e
        /*009e*/ 	.short	(.L_1133 - .L_1132)
.L_1132:
        /*00a0*/ 	.word	0x00000000


	//----- nvinfo : EIATTR_CBANK_PARAM_SIZE
	.align		4
.L_1133:
        /*00a4*/ 	.byte	0x03, 0x19
        /*00a6*/ 	.short	0x0038


	//----- nvinfo : EIATTR_PARAM_CBANK
	.align		4
        /*00a8*/ 	.byte	0x04, 0x0a
        /*00aa*/ 	.short	(.L_1135 - .L_1134)
	.align		4
.L_1134:
        /*00ac*/ 	.word	index@(.nv.constant0.uncontiguous_reduce_f64)
        /*00b0*/ 	.short	0x0380
        /*00b2*/ 	.short	0x0038


	//----- nvinfo : EIATTR_SW_WAR
	.align		4
.L_1135:
        /*00b4*/ 	.byte	0x04, 0x36
        /*00b6*/ 	.short	(.L_1137 - .L_1136)
.L_1136:
        /*00b8*/ 	.word	0x00000008
.L_1137:


//--------------------- .nv.info.contiguous_reduce2_f64 --------------------------
	.section	.nv.info.contiguous_reduce2_f64,"",@"SHT_CUDA_INFO"
	.sectionflags	@""
	.align	4


	//----- nvinfo : EIATTR_CUDA_API_VERSION
	.align		4
        /*0000*/ 	.byte	0x04, 0x37
        /*0002*/ 	.short	(.L_1139 - .L_1138)
.L_1138:
        /*0004*/ 	.word	0x00000082


	//----- nvinfo : EIATTR_KPARAM_INFO
	.align		4
.L_1139:
        /*0008*/ 	.byte	0x04, 0x17
        /*000a*/ 	.short	(.L_1141 - .L_1140)
.L_1140:
        /*000c*/ 	.word	0x00000000
        /*0010*/ 	.short	0x0004
        /*0012*/ 	.short	0x0020
        /*0014*/ 	.byte	0x00, 0xf0, 0x21, 0x00


	//----- nvinfo : EIATTR_KPARAM_INFO
	.align		4
.L_1141:
        /*0018*/ 	.byte	0x04, 0x17
        /*001a*/ 	.short	(.L_1143 - .L_1142)
.L_1142:
        /*001c*/ 	.word	0x00000000
        /*0020*/ 	.short	0x0003
        /*0022*/ 	.short	0x0018
        /*0024*/ 	.byte	0x00, 0xf5, 0x21, 0x00


	//----- nvinfo : EIATTR_KPARAM_INFO
	.align		4
.L_1143:
        /*0028*/ 	.byte	0x04, 0x17
        /*002a*/ 	.short	(.L_1145 - .L_1144)
.L_1144:
        /*002c*/ 	.word	0x00000000
        /*0030*/ 	.short	0x0002
        /*0032*/ 	.short	0x0010
        /*0034*/ 	.byte	0x00, 0xf5, 0x21, 0x00


	//----- nvinfo : EIATTR_KPARAM_INFO
	.align		4
.L_1145:
        /*0038*/ 	.byte	0x04, 0x17
        /*003a*/ 	.short	(.L_1147 - .L_1146)
.L_1146:
        /*003c*/ 	.word	0x00000000
        /*0040*/ 	.short	0x0001
        /*0042*/ 	.short	0x0008
        /*0044*/ 	.byte	0x00, 0xf5, 0x21, 0x00


	//----- nvinfo : EIATTR_KPARAM_INFO
	.align		4
.L_1147:
        /*0048*/ 	.byte	0x04, 0x17
        /*004a*/ 	.short	(.L_1149 - .L_1148)
.L_1148:
        /*004c*/ 	.word	0x00000000
        /*0050*/ 	.short	0x0000
        /*0052*/ 	.short	0x0000
        /*0054*/ 	.byte	0x00, 0xf5, 0x21, 0x00


	//----- nvinfo : EIATTR_SPARSE_MMA_MASK
	.align		4
.L_1149:
        /*0058*/ 	.byte	0x03, 0x50
        /*005a*/ 	.short	0x0000


	//----- nvinfo : EIATTR_MAXREG_COUNT
	.align		4
        /*005c*/ 	.byte	0x03, 0x1b
        /*005e*/ 	.short	0x00ff


	//----- nvinfo : EIATTR_NUM_BARRIERS
	.align		4
        /*0060*/ 	.byte	0x02, 0x4c
        /*0062*/ 	.byte	0x01
	.zero		1


	//----- nvinfo : EIATTR_MERCURY_ISA_VERSION
	.align		4
        /*0064*/ 	.byte	0x03, 0x5f
        /*0066*/ 	.short	0x0101


	//----- nvinfo : EIATTR_VRC_CTA_INIT_COUNT
	.align		4
        /*0068*/ 	.byte	0x02, 0x4a
	.zero		1
	.zero		1


	//----- nvinfo : EIATTR_EXIT_INSTR_OFFSETS
	.align		4
        /*006c*/ 	.byte	0x04, 0x1c
        /*006e*/ 	.short	(.L_1151 - .L_1150)


	//   ....[0]....
.L_1150:
        /*0070*/ 	.word	0x00000640


	//   ....[1]....
        /*0074*/ 	.word	0x00000c00


	//   ....[2]....
        /*0078*/ 	.word	0x00000cc0


	//----- nvinfo : EIATTR_CRS_STACK_SIZE
	.align		4
.L_1151:
        /*007c*/ 	.byte	0x04, 0x1e
        /*007e*/ 	.short	(.L_1153 - .L_1152)
.L_1152:
        /*0080*/ 	.word	0x00000000


	//----- nvinfo : EIATTR_CBANK_PARAM_SIZE
	.align		4
.L_1153:
        /*0084*/ 	.byte	0x03, 0x19
        /*0086*/ 	.short	0x0028


	//----- nvinfo : EIATTR_PARAM_CBANK
	.align		4
        /*0088*/ 	.byte	0x04, 0x0a
        /*008a*/ 	.short	(.L_1155 - .L_1154)
	.align		4
.L_1154:
        /*008c*/ 	.word	index@(.nv.constant0.contiguous_reduce2_f64)
        /*0090*/ 	.short	0x0380
        /*0092*/ 	.short	0x0028


	//----- nvinfo : EIATTR_SW_WAR
	.align		4
.L_1155:
        /*0094*/ 	.byte	0x04, 0x36
        /*0096*/ 	.short	(.L_1157 - .L_1156)
.L_1156:
        /*0098*/ 	.word	0x00000008
.L_1157:


//--------------------- .nv.info.contiguous_reduce_f64 --------------------------
	.section	.nv.info.contiguous_reduce_f64,"",@"SHT_CUDA_INFO"
	.sectionflags	@""
	.align	4


	//----- nvinfo : EIATTR_CUDA_API_VERSION
	.align		4
        /*0000*/ 	.byte	0x04, 0x37
        /*0002*/ 	.short	(.L_1159 - .L_1158)
.L_1158:
        /*0004*/ 	.word	0x00000082


	//----- nvinfo : EIATTR_KPARAM_INFO
	.align		4
.L_1159:
        /*0008*/ 	.byte	0x04, 0x17
        /*000a*/ 	.short	(.L_1161 - .L_1160)
.L_1160:
        /*000c*/ 	.word	0x00000000
        /*0010*/ 	.short	0x0003
        /*0012*/ 	.short	0x0018
        /*0014*/ 	.byte	0x00, 0xf0, 0x21, 0x00


	//----- nvinfo : EIATTR_KPARAM_INFO
	.align		4
.L_1161:
        /*0018*/ 	.byte	0x04, 0x17
        /*001a*/ 	.short	(.L_1163 - .L_1162)
.L_1162:
        /*001c*/ 	.word	0x00000000
        /*0020*/ 	.short	0x0002
        /*0022*/ 	.short	0x0010
        /*0024*/ 	.byte	0x00, 0xf5, 0x21, 0x00


	//----- nvinfo : EIATTR_KPARAM_INFO
	.align		4
.L_1163:
        /*0028*/ 	.byte	0x04, 0x17
        /*002a*/ 	.short	(.L_1165 - .L_1164)
.L_1164:
        /*002c*/ 	.word	0x00000000
        /*0030*/ 	.short	0x0001
        /*0032*/ 	.short	0x0008
        /*0034*/ 	.byte	0x00, 0xf5, 0x21, 0x00


	//----- nvinfo : EIATTR_KPARAM_INFO
	.align		4
.L_1165:
        /*0038*/ 	.byte	0x04, 0x17
        /*003a*/ 	.short	(.L_1167 - .L_1166)
.L_1166:
        /*003c*/ 	.word	0x00000000
        /*0040*/ 	.short	0x0000
        /*0042*/ 	.short	0x0000
        /*0044*/ 	.byte	0x00, 0xf5, 0x21, 0x00


	//----- nvinfo : EIATTR_SPARSE_MMA_MASK
	.align		4
.L_1167:
        /*0048*/ 	.byte	0x03, 0x50
        /*004a*/ 	.short	0x0000


	//----- nvinfo : EIATTR_MAXREG_COUNT
	.align		4
        /*004c*/ 	.byte	0x03, 0x1b
        /*004e*/ 	.short	0x00ff


	//----- nvinfo : EIATTR_NUM_BARRIERS
	.align		4
        /*0050*/ 	.byte	0x02, 0x4c
        /*0052*/ 	.byte	0x01
	.zero		1


	//----- nvinfo : EIATTR_MERCURY_ISA_VERSION
	.align		4
        /*0054*/ 	.byte	0x03, 0x5f
        /*0056*/ 	.short	0x0101


	//----- nvinfo : EIATTR_VRC_CTA_INIT_COUNT
	.align		4
        /*0058*/ 	.byte	0x02, 0x4a
	.zero		1
	.zero		1


	//----- nvinfo : EIATTR_EXIT_INSTR_OFFSETS
	.align		4
        /*005c*/ 	.byte	0x04, 0x1c
        /*005e*/ 	.short	(.L_1169 - .L_1168)


	//   ....[0]....
.L_1168:
        /*0060*/ 	.word	0x00000540


	//   ....[1]....
        /*0064*/ 	.word	0x00000b00


	//   ....[2]....
        /*0068*/ 	.word	0x00000bc0


	//----- nvinfo : EIATTR_CRS_STACK_SIZE
	.align		4
.L_1169:
        /*006c*/ 	.byte	0x04, 0x1e
        /*006e*/ 	.short	(.L_1171 - .L_1170)
.L_1170:
        /*0070*/ 	.word	0x00000000


	//----- nvinfo : EIATTR_CBANK_PARAM_SIZE
	.align		4
.L_1171:
        /*0074*/ 	.byte	0x03, 0x19
        /*0076*/ 	.short	0x0020


	//----- nvinfo : EIATTR_PARAM_CBANK
	.align		4
        /*0078*/ 	.byte	0x04, 0x0a
        /*007a*/ 	.short	(.L_1173 - .L_1172)
	.align		4
.L_1172:
        /*007c*/ 	.word	index@(.nv.constant0.contiguous_reduce_f64)
        /*0080*/ 	.short	0x0380
        /*0082*/ 	.short	0x0020


	//----- nvinfo : EIATTR_SW_WAR
	.align		4
.L_1173:
        /*0084*/ 	.byte	0x04, 0x36
        /*0086*/ 	.short	(.L_1175 - .L_1174)
.L_1174:
        /*0088*/ 	.word	0x00000008
.L_1175:


//--------------------- .nv.info.contiguous_reduce44_f32 --------------------------
	.section	.nv.info.contiguous_reduce44_f32,"",@"SHT_CUDA_INFO"
	.sectionflags	@""
	.align	4


	//----- nvinfo : EIATTR_CUDA_API_VERSION
	.align		4
        /*0000*/ 	.byte	0x04, 0x37
        /*0002*/ 	.short	(.L_1177 - .L_1176)
.L_1176:
        /*0004*/ 	.word	0x00000082


	//----- nvinfo : EIATTR_KPARAM_INFO
	.align		4
.L_1177:
        /*0008*/ 	.byte	0x04, 0x17
        /*000a*/ 	.short	(.L_1179 - .L_1178)
.L_1178:
        /*000c*/ 	.word	0x00000000
        /*0010*/ 	.short	0x0006
        /*0012*/ 	.short	0x0030
        /*0014*/ 	.byte	0x00, 0xf0, 0x21, 0x00


	//----- nvinfo : EIATTR_KPARAM_INFO
	.align		4
.L_1179:
        /*0018*/ 	.byte	0x04, 0x17
        /*001a*/ 	.short	(.L_1181 - .L_1180)
.L_1180:
        /*001c*/ 	.word	0x00000000
        /*0020*/ 	.short	0x0005
        /*0022*/ 	.short	0x0028
        /*0024*/ 	.byte	0x00, 0xf0, 0x21, 0x00


	//----- nvinfo : EIATTR_KPARAM_INFO
	.align		4
.L_1181:
        /*0028*/ 	.byte	0x04, 0x17
        /*002a*/ 	.short	(.L_1183 - .L_1182)
.L_1182:
        /*002c*/ 	.word	0x00000000
        /*0030*/ 	.short	0x0004
        /*0032*/ 	.short	0x0020
        /*0034*/ 	.byte	0x00, 0xf0, 0x21, 0x00


	//----- nvinfo : EIATTR_KPARAM_INFO
	.align		4
.L_1183:
        /*0038*/ 	.byte	0x04, 0x17
        /*003a*/ 	.short	(.L_1185 - .L_1184)
.L_1184:
        /*003c*/ 	.word	0x00000000
        /*0040*/ 	.short	0x0003
        /*0042*/ 	.short	0x0018
        /*0044*/ 	.byte	0x00, 0xf5, 0x21, 0x00


	//----- nvinfo : EIATTR_KPARAM_INFO
	.align		4
.L_1185:
        /*0048*/ 	.byte	0x04, 0x17
        /*004a*/ 	.short	(.L_1187 - .L_1186)
.L_1186:
        /*004c*/ 	.word	0x00000000
        /*0050*/ 	.short	0x0002
        /*0052*/ 	.short	0x0010
        /*0054*/ 	.byte	0x00, 0xf5, 0x21, 0x00


	//----- nvinfo : EIATTR_KPARAM_INFO
	.align		4
.L_1187:
        /*0058*/ 	.byte	0x04, 0x17
        /*005a*/ 	.short	(.L_1189 - .L_1188)
.L_1188:
        /*005c*/ 	.word	0x00000000
        /*0060*/ 	.short	0x0001
        /*0062*/ 	.short	0x0008
        /*0064*/ 	.byte	0x00, 0xf5, 0x21, 0x00


	//----- nvinfo : EIATTR_KPARAM_INFO
	.align		4
.L_1189:
        /*0068*/ 	.byte	0x04, 0x17
        /*006a*/ 	.short	(.L_1191 - .L_1190)
.L_1190:
        /*006c*/ 	.word	0x00000000
        /*0070*/ 	.short	0x0000
        /*0072*/ 	.short	0x0000
        /*0074*/ 	.byte	0x00, 0xf5, 0x21, 0x00


	//----- nvinfo : EIATTR_SPARSE_MMA_MASK
	.align		4
.L_1191:
        /*0078*/ 	.byte	0x03, 0x50
        /*007a*/ 	.short	0x0000


	//----- nvinfo : EIATTR_MAXREG_COUNT
	.align		4
        /*007c*/ 	.byte	0x03, 0x1b
        /*007e*/ 	.short	0x00ff


	//----- nvinfo : EIATTR_NUM_BARRIERS
	.align		4
        /*0080*/ 	.byte	0x02, 0x4c
        /*0082*/ 	.byte	0x01
	.zero		1


	//----- nvinfo : EIATTR_MERCURY_ISA_VERSION
	.align		4
        /*0084*/ 	.byte	0x03, 0x5f
        /*0086*/ 	.short	0x0101


	//----- nvinfo : EIATTR_VRC_CTA_INIT_COUNT
	.align		4
        /*0088*/ 	.byte	0x02, 0x4a
	.zero		1
	.zero		1


	//----- nvinfo : EIATTR_EXIT_INSTR_OFFSETS
	.align		4
        /*008c*/ 	.byte	0x04, 0x1c
        /*008e*/ 	.short	(.L_1193 - .L_1192)


	//   ....[0]....
.L_1192:
        /*0090*/ 	.word	0x00000160


	//   ....[1]....
        /*0094*/ 	.word	0x00000260


	//   ....[2]....
        /*0098*/ 	.word	0x00001660


	//----- nvinfo : EIATTR_CBANK_PARAM_SIZE
	.align		4
.L_1193:
        /*009c*/ 	.byte	0x03, 0x19
        /*009e*/ 	.short	0x0038


	//----- nvinfo : EIATTR_PARAM_CBANK
	.align		4
        /*00a0*/ 	.byte	0x04, 0x0a
        /*00a2*/ 	.short	(.L_1195 - .L_1194)
	.align		4
.L_1194:
        /*00a4*/ 	.word	index@(.nv.constant0.contiguous_reduce44_f32)
        /*00a8*/ 	.short	0x0380
        /*00aa*/ 	.short	0x0038


	//----- nvinfo : EIATTR_SW_WAR
	.align		4
.L_1195:
        /*00ac*/ 	.byte	0x04, 0x36
        /*00ae*/ 	.short	(.L_1197 - .L_1196)
.L_1196:
        /*00b0*/ 	.word	0x00000008
.L_1197:


//--------------------- .nv.info.contiguous_reduce4_f32 --------------------------
	.section	.nv.info.contiguous_reduce4_f32,"",@"SHT_CUDA_INFO"
	.sectionflags	@""
	.align	4


	//----- nvinfo : EIATTR_CUDA_API_VERSION
	.align		4
        /*0000*/ 	.byte	0x04, 0x37
        /*0002*/ 	.short	(.L_1199 - .L_1198)
.L_1198:
        /*0004*/ 	.word	0x00000082


	//----- nvinfo : EIATTR_KPARAM_INFO
	.align		4
.L_1199:
        /*0008*/ 	.byte	0x04, 0x17
        /*000a*/ 	.short	(.L_1201 - .L_1200)
.L_1200:
        /*000c*/ 	.word	0x00000000
        /*0010*/ 	.short	0x0007
        /*0012*/ 	.short	0x0038
        /*0014*/ 	.byte	0x00, 0xf0, 0x21, 0x00


	//----- nvinfo : EIATTR_KPARAM_INFO
	.align		4
.L_1201:
        /*0018*/ 	.byte	0x04, 0x17
        /*001a*/ 	.short	(.L_1203 - .L_1202)
.L_1202:
        /*001c*/ 	.word	0x00000000
        /*0020*/ 	.short	0x0006
        /*0022*/ 	.short	0x0030
        /*0024*/ 	.byte	0x00, 0xf0, 0x21, 0x00


	//----- nvinfo : EIATTR_KPARAM_INFO
	.align		4
.L_1203:
        /*0028*/ 	.byte	0x04, 0x17
        /*002a*/ 	.short	(.L_1205 - .L_1204)
.L_1204:
        /*002c*/ 	.word	0x00000000
        /*0030*/ 	.short	0x0005
        /*0032*/ 	.short	0x0028
        /*0034*/ 	.byte	0x00, 0xf0, 0x21, 0x00


	//----- nvinfo : EIATTR_KPARAM_INFO
	.align		4
.L_1205:
        /*0038*/ 	.byte	0x04, 0x17
        /*003a*/ 	.short	(.L_1207 - .L_1206)
.L_1206:
        /*003c*/ 	.word	0x00000000
        /*0040*/ 	.short	0x0004
        /*0042*/ 	.short	0x0020
        /*0044*/ 	.byte	0x00, 0xf5, 0x21, 0x00


	//----- nvinfo : EIATTR_KPARAM_INFO
	.align		4
.L_1207:
        /*0048*/ 	.byte	0x04, 0x17
        /*004a*/ 	.short	(.L_1209 - .L_1208)
.L_1208:
        /*004c*/ 	.word	0x00000000
        /*0050*/ 	.short	0x0003
        /*0052*/ 	.short	0x0018
        /*0054*/ 	.byte	0x00, 0xf5, 0x21, 0x00


	//----- nvinfo : EIATTR_KPARAM_INFO
	.align		4
.L_1209:
        /*0058*/ 	.byte	0x04, 0x17
        /*005a*/ 	.short	(.L_1211 - .L_1210)
.L_1210:
        /*005c*/ 	.word	0x00000000
        /*0060*/ 	.short	0x0002
        /*0062*/ 	.short	0x0010
        /*0064*/ 	.byte	0x00, 0xf5, 0x21, 0x00


	//----- nvinfo : EIATTR_KPARAM_INFO
	.align		4
.L_1211:
        /*0068*/ 	.byte	0x04, 0x17
        /*006a*/ 	.short	(.L_1213 - .L_1212)
.L_1212:
        /*006c*/ 	.word	0x00000000
        /*0070*/ 	.short	0x0001
        /*0072*/ 	.short	0x0008
        /*0074*/ 	.byte	0x00, 0xf5, 0x21, 0x00


	//----- nvinfo : EIATTR_KPARAM_INFO
	.align		4
.L_1213:
        /*0078*/ 	.byte	0x04, 0x17
        /*007a*/ 	.short	(.L_1215 - .L_1214)
.L_1214:
        /*007c*/ 	.word	0x00000000
        /*0080*/ 	.short	0x0000
        /*0082*/ 	.short	0x0000
        /*0084*/ 	.byte	0x00, 0xf5, 0x21, 0x00


	//----- nvinfo : EIATTR_SPARSE_MMA_MASK
	.align		4
.L_1215:
        /*0088*/ 	.byte	0x03, 0x50
        /*008a*/ 	.short	0x0000


	//----- nvinfo : EIATTR_MAXREG_COUNT
	.align		4
        /*008c*/ 	.byte	0x03, 0x1b
        /*008e*/ 	.short	0x00ff


	//----- nvinfo : EIATTR_NUM_BARRIERS
	.align		4
        /*0090*/ 	.byte	0x02, 0x4c
        /*0092*/ 	.byte	0x01
	.zero		1


	//----- nvinfo : EIATTR_MERCURY_ISA_VERSION
	.align		4
        /*0094*/ 	.byte	0x03, 0x5f
        /*0096*/ 	.short	0x0101


	//----- nvinfo : EIATTR_VRC_CTA_INIT_COUNT
	.align		4
        /*0098*/ 	.byte	0x02, 0x4a
	.zero		1
	.zero		1


	//----- nvinfo : EIATTR_EXIT_INSTR_OFFSETS
	.align		4
        /*009c*/ 	.byte	0x04, 0x1c
        /*009e*/ 	.short	(.L_1217 - .L_1216)


	//   ....[0]....
.L_1216:
        /*00a0*/ 	.word	0x000001c0


	//   ....[1]....
        /*00a4*/ 	.word	0x000031a0


	//   ....[2]....
        /*00a8*/ 	.word	0x000045d0


	//----- nvinfo : EIATTR_CRS_STACK_SIZE
	.align		4
.L_1217:
        /*00ac*/ 	.byte	0x04, 0x1e
        /*00ae*/ 	.short	(.L_1219 - .L_1218)
.L_1218:
        /*00b0*/ 	.word	0x00000000


	//----- nvinfo : EIATTR_CBANK_PARAM_SIZE
	.align		4
.L_1219:
        /*00b4*/ 	.byte	0x03, 0x19
        /*00b6*/ 	.short	0x0040


	//----- nvinfo : EIATTR_PARAM_CBANK
	.align		4
        /*00b8*/ 	.byte	0x04, 0x0a
        /*00ba*/ 	.short	(.L_1221 - .L_1220)
	.align		4
.L_1220:
        /*00bc*/ 	.word	index@(.nv.constant0.contiguous_reduce4_f32)
        /*00c0*/ 	.short	0x0380
        /*00c2*/ 	.short	0x0040


	//----- nvinfo : EIATTR_SW_WAR
	.align		4
.L_1221:
        /*00c4*/ 	.byte	0x04, 0x36
        /*00c6*/ 	.short	(.L_1223 - .L_1222)
.L_1222:
        /*00c8*/ 	.word	0x00000008
.L_1223:


//--------------------- .nv.info.contiguous_reduce33_f32 --------------------------
	.section	.nv.info.contiguous_reduce33_f32,"",@"SHT_CUDA_INFO"
	.sectionflags	@""
	.align	4


	//----- nvinfo : EIATTR_CUDA_API_VERSION
	.align		4
        /*0000*/ 	.byte	0x04, 0x37
        /*0002*/ 	.short	(.L_1225 - .L_1224)
.L_1224:
        /*0004*/ 	.word	0x00000082


	//----- nvinfo : EIATTR_KPARAM_INFO
	.align		4
.L_1225:
        /*0008*/ 	.byte	0x04, 0x17
        /*000a*/ 	.short	(.L_1227 - .L_1226)
.L_1226:
        /*000c*/ 	.word	0x00000000
        /*0010*/ 	.short	0x0005
        /*0012*/ 	.short	0x0028
        /*0014*/ 	.byte	0x00, 0xf0, 0x21, 0x00


	//----- nvinfo : EIATTR_KPARAM_INFO
	.align		4
.L_1227:
        /*0018*/ 	.byte	0x04, 0x17
        /*001a*/ 	.short	(.L_1229 - .L_1228)
.L_1228:
        /*001c*/ 	.word	0x00000000
        /*0020*/ 	.short	0x0004
        /*0022*/ 	.short	0x0020
        /*0024*/ 	.byte	0x00, 0xf0, 0x21, 0x00


	//----- nvinfo : EIATTR_KPARAM_INFO
	.align		4
.L_1229:
        /*0028*/ 	.byte	0x04, 0x17
        /*002a*/ 	.short	(.L_1231 - .L_1230)
.L_1230:
        /*002c*/ 	.word	0x00000000
        /*0030*/ 	.short	0x0003
        /*0032*/ 	.short	0x0018
        /*0034*/ 	.byte	0x00, 0xf5, 0x21, 0x00


	//----- nvinfo : EIATTR_KPARAM_INFO
	.align		4
.L_1231:
        /*0038*/ 	.byte	0x04, 0x17
        /*003a*/ 	.short	(.L_1233 - .L_1232)
.L_1232:
        /*003c*/ 	.word	0x00000000
        /*0040*/ 	.short	0x0002
        /*0042*/ 	.short	0x0010
        /*0044*/ 	.byte	0x00, 0xf5, 0x21, 0x00


	//----- nvinfo : EIATTR_KPARAM_INFO
	.align		4
.L_1233:
        /*0048*/ 	.byte	0x04, 0x17
        /*004a*/ 	.short	(.L_1235 - .L_1234)
.L_1234:
        /*004c*/ 	.word	0x00000000
        /*0050*/ 	.short	0x0001
        /*0052*/ 	.short	0x0008
        /*0054*/ 	.byte	0x00, 0xf5, 0x21, 0x00


	//----- nvinfo : EIATTR_KPARAM_INFO
	.align		4
.L_1235:
        /*0058*/ 	.byte	0x04, 0x17
        /*005a*/ 	.short	(.L_1237 - .L_1236)
.L_1236:
        /*005c*/ 	.word	0x00000000
        /*0060*/ 	.short	0x0000
        /*0062*/ 	.short	0x0000
        /*0064*/ 	.byte	0x00, 0xf5, 0x21, 0x00


	//----- nvinfo : EIATTR_SPARSE_MMA_MASK
	.align		4
.L_1237:
        /*0068*/ 	.byte	0x03, 0x50
        /*006a*/ 	.short	0x0000


	//----- nvinfo : EIATTR_MAXREG_COUNT
	.align		4
        /*006c*/ 	.byte	0x03, 0x1b
        /*006e*/ 	.short	0x00ff


	//----- nvinfo : EIATTR_NUM_BARRIERS
	.align		4
        /*0070*/ 	.byte	0x02, 0x4c
        /*0072*/ 	.byte	0x01
	.zero		1


	//----- nvinfo : EIATTR_MERCURY_ISA_VERSION
	.align		4
        /*0074*/ 	.byte	0x03, 0x5f
        /*0076*/ 	.short	0x0101


	//----- nvinfo : EIATTR_VRC_CTA_INIT_COUNT
	.align		4
        /*0078*/ 	.byte	0x02, 0x4a
	.zero		1
	.zero		1


	//----- nvinfo : EIATTR_EXIT_INSTR_OFFSETS
	.align		4
        /*007c*/ 	.byte	0x04, 0x1c
        /*007e*/ 	.short	(.L_1239 - .L_1238)


	//   ....[0]....
.L_1238:
        /*0080*/ 	.word	0x000005d0


	//   ....[1]....
        /*0084*/ 	.word	0x00000950


	//   ....[2]....
        /*0088*/ 	.word	0x00000a80


	//----- nvinfo : EIATTR_CRS_STACK_SIZE
	.align		4
.L_1239:
        /*008c*/ 	.byte	0x04, 0x1e
        /*008e*/ 	.short	(.L_1241 - .L_1240)
.L_1240:
        /*0090*/ 	.word	0x00000000


	//----- nvinfo : EIATTR_CBANK_PARAM_SIZE
	.align		4
.L_1241:
        /*0094*/ 	.byte	0x03, 0x19
        /*0096*/ 	.short	0x0030


	//----- nvinfo : EIATTR_PARAM_CBANK
	.align		4
        /*0098*/ 	.byte	0x04, 0x0a
        /*009a*/ 	.short	(.L_1243 - .L_1242)
	.align		4
.L_1242:
        /*009c*/ 	.word	index@(.nv.constant0.contiguous_reduce33_f32)
        /*00a0*/ 	.short	0x0380
        /*00a2*/ 	.short	0x0030


	//----- nvinfo : EIATTR_SW_WAR
	.align		4
.L_1243:
        /*00a4*/ 	.byte	0x04, 0x36
        /*00a6*/ 	.short	(.L_1245 - .L_1244)
.L_1244:
        /*00a8*/ 	.word	0x00000008
.L_1245:


//--------------------- .nv.info.contiguous_reduce3_f32 --------------------------
	.section	.nv.info.contiguous_reduce3_f32,"",@"SHT_CUDA_INFO"
	.sectionflags	@""
	.align	4


	//----- nvinfo : EIATTR_CUDA_API_VERSION
	.align		4
        /*0000*/ 	.byte	0x04, 0x37
        /*0002*/ 	.short	(.L_1247 - .L_1246)
.L_1246:
        /*0004*/ 	.word	0x00000082


	//----- nvinfo : EIATTR_KPARAM_INFO
	.align		4
.L_1247:
        /*0008*/ 	.byte	0x04, 0x17
        /*000a*/ 	.short	(.L_1249 - .L_1248)
.L_1248:
        /*000c*/ 	.word	0x00000000
        /*0010*/ 	.short	0x0007
        /*0012*/ 	.short	0x0038
        /*0014*/ 	.byte	0x00, 0xf0, 0x21, 0x00


	//----- nvinfo : EIATTR_KPARAM_INFO
	.align		4
.L_1249:
        /*0018*/ 	.byte	0x04, 0x17
        /*001a*/ 	.short	(.L_1251 - .L_1250)
.L_1250:
        /*001c*/ 	.word	0x00000000
        /*0020*/ 	.short	0x0006
        /*0022*/ 	.short	0x0030
        /*0024*/ 	.byte	0x00, 0xf0, 0x21, 0x00


	//----- nvinfo : EIATTR_KPARAM_INFO
	.align		4
.L_1251:
        /*0028*/ 	.byte	0x04, 0x17
        /*002a*/ 	.short	(.L_1253 - .L_1252)
.L_1252:
        /*002c*/ 	.word	0x00000000
        /*0030*/ 	.short	0x0005
        /*0032*/ 	.short	0x0028
        /*0034*/ 	.byte	0x00, 0xf0, 0x21, 0x00


	//----- nvinfo : EIATTR_KPARAM_INFO
	.align		4
.L_1253:
        /*0038*/ 	.byte	0x04, 0x17
        /*003a*/ 	.short	(.L_1255 - .L_1254)
.L_1254:
        /*003c*/ 	.word	0x00000000
        /*0040*/ 	.short	0x0004
        /*0042*/ 	.short	0x0020
        /*0044*/ 	.byte	0x00, 0xf5, 0x21, 0x00


	//----- nvinfo : EIATTR_KPARAM_INFO
	.align		4
.L_1255:
        /*0048*/ 	.byte	0x04, 0x17
        /*004a*/ 	.short	(.L_1257 - .L_1256)
.L_1256:
        /*004c*/ 	.word	0x00000000
        /*0050*/ 	.short	0x0003
        /*0052*/ 	.short	0x0018
        /*0054*/ 	.byte	0x00, 0xf5, 0x21, 0x00


	//----- nvinfo : EIATTR_KPARAM_INFO
	.align		4
.L_1257:
        /*0058*/ 	.byte	0x04, 0x17
        /*005a*/ 	.short	(.L_1259 - .L_1258)
.L_1258:
        /*005c*/ 	.word	0x00000000
        /*0060*/ 	.short	0x0002
        /*0062*/ 	.short	0x0010
        /*0064*/ 	.byte	0x00, 0xf5, 0x21, 0x00


	//----- nvinfo : EIATTR_KPARAM_INFO
	.align		4
.L_1259:
        /*0068*/ 	.byte	0x04, 0x17
        /*006a*/ 	.short	(.L_1261 - .L_1260)
.L_1260:
        /*006c*/ 	.word	0x00000000
        /*0070*/ 	.short	0x0001
        /*0072*/ 	.short	0x0008
        /*0074*/ 	.byte	0x00, 0xf5, 0x21, 0x00


	//----- nvinfo : EIATTR_KPARAM_INFO
	.align		4
.L_1261:
        /*0078*/ 	.byte	0x04, 0x17
        /*007a*/ 	.short	(.L_1263 - .L_1262)
.L_1262:
        /*007c*/ 	.word	0x00000000
        /*0080*/ 	.short	0x0000
        /*0082*/ 	.short	0x0000
        /*0084*/ 	.byte	0x00, 0xf5, 0x21, 0x00


	//----- nvinfo : EIATTR_SPARSE_MMA_MASK
	.align		4
.L_1263:
        /*0088*/ 	.byte	0x03, 0x50
        /*008a*/ 	.short	0x0000


	//----- nvinfo : EIATTR_MAXREG_COUNT
	.align		4
        /*008c*/ 	.byte	0x03, 0x1b
        /*008e*/ 	.short	0x00ff


	//----- nvinfo : EIATTR_NUM_BARRIERS
	.align		4
        /*0090*/ 	.byte	0x02, 0x4c
        /*0092*/ 	.byte	0x01
	.zero		1


	//----- nvinfo : EIATTR_MERCURY_ISA_VERSION
	.align		4
        /*0094*/ 	.byte	0x03, 0x5f
        /*0096*/ 	.short	0x0101


	//----- nvinfo : EIATTR_VRC_CTA_INIT_COUNT
	.align		4
        /*0098*/ 	.byte	0x02, 0x4a
	.zero		1
	.zero		1


	//----- nvinfo : EIATTR_EXIT_INSTR_OFFSETS
	.align		4
        /*009c*/ 	.byte	0x04, 0x1c
        /*009e*/ 	.short	(.L_1265 - .L_1264)


	//   ....[0]....
.L_1264:
        /*00a0*/ 	.word	0x00006a10


	//   ....[1]....
        /*00a4*/ 	.word	0x00006d90


	//   ....[2]....
        /*00a8*/ 	.word	0x00006f00


	//----- nvinfo : EIATTR_CRS_STACK_SIZE
	.align		4
.L_1265:
        /*00ac*/ 	.byte	0x04, 0x1e
        /*00ae*/ 	.short	(.L_1267 - .L_1266)
.L_1266:
        /*00b0*/ 	.word	0x00000000


	//----- nvinfo : EIATTR_CBANK_PARAM_SIZE
	.align		4
.L_1267:
        /*00b4*/ 	.byte	0x03, 0x19
        /*00b6*/ 	.short	0x0040


	//----- nvinfo : EIATTR_PARAM_CBANK
	.align		4
        /*00b8*/ 	.byte	0x04, 0x0a
        /*00ba*/ 	.short	(.L_1269 - .L_1268)
	.align		4
.L_1268:
        /*00bc*/ 	.word	index@(.nv.constant0.contiguous_reduce3_f32)
        /*00c0*/ 	.short	0x0380
        /*00c2*/ 	.short	0x0040


	//----- nvinfo : EIATTR_SW_WAR
	.align		4
.L_1269:
        /*00c4*/ 	.byte	0x04, 0x36
        /*00c6*/ 	.short	(.L_1271 - .L_1270)
.L_1270:
        /*00c8*/ 	.word	0x00000008
.L_1271:


//--------------------- .nv.info.uncontiguous_reduce_f32 --------------------------
	.section	.nv.info.uncontiguous_reduce_f32,"",@"SHT_CUDA_INFO"
	.sectionflags	@""
	.align	4


	//----- nvinfo : EIATTR_CUDA_API_VERSION
	.align		4
        /*0000*/ 	.byte	0x04, 0x37
        /*0002*/ 	.short	(.L_1273 - .L_1272)
.L_1272:
        /*0004*/ 	.word	0x00000082


	//----- nvinfo : EIATTR_KPARAM_INFO
	.align		4
.L_1273:
        /*0008*/ 	.byte	0x04, 0x17
        /*000a*/ 	.short	(.L_1275 - .L_1274)
.L_1274:
        /*000c*/ 	.word	0x00000000
        /*0010*/ 	.short	0x0006
        /*0012*/ 	.short	0x0030
        /*0014*/ 	.byte	0x00, 0xf0, 0x21, 0x00


	//----- nvinfo : EIATTR_KPARAM_INFO
	.align		4
.L_1275:
        /*0018*/ 	.byte	0x04, 0x17
        /*001a*/ 	.short	(.L_1277 - .L_1276)
.L_1276:
        /*001c*/ 	.word	0x00000000
        /*0020*/ 	.short	0x0005
        /*0022*/ 	.short	0x0028
        /*0024*/ 	.byte	0x00, 0xf0, 0x21, 0x00


	//----- nvinfo : EIATTR_KPARAM_INFO
	.align		4
.L_1277:
        /*0028*/ 	.byte	0x04, 0x17
        /*002a*/ 	.short	(.L_1279 - .L_1278)
.L_1278:
        /*002c*/ 	.word	0x00000000
        /*0030*/ 	.short	0x0004
        /*0032*/ 	.short	0x0020
        /*0034*/ 	.byte	0x00, 0xf5, 0x21, 0x00


	//----- nvinfo : EIATTR_KPARAM_INFO
	.align		4
.L_1279:
        /*0038*/ 	.byte	0x04, 0x17
        /*003a*/ 	.short	(.L_1281 - .L_1280)
.L_1280:
        /*003c*/ 	.word	0x00000000
        /*0040*/ 	.short	0x0003
        /*0042*/ 	.short	0x0018
        /*0044*/ 	.byte	0x00, 0xf5, 0x21, 0x00


	//----- nvinfo : EIATTR_KPARAM_INFO
	.align		4
.L_1281:
        /*0048*/ 	.byte	0x04, 0x17
        /*004a*/ 	.short	(.L_1283 - .L_1282)
.L_1282:
        /*004c*/ 	.word	0x00000000
        /*0050*/ 	.short	0x0002
        /*0052*/ 	.short	0x0010
        /*0054*/ 	.byte	0x00, 0xf5, 0x21, 0x00


	//----- nvinfo : EIATTR_KPARAM_INFO
	.align		4
.L_1283:
        /*0058*/ 	.byte	0x04, 0x17
        /*005a*/ 	.short	(.L_1285 - .L_1284)
.L_1284:
        /*005c*/ 	.word	0x00000000
        /*0060*/ 	.short	0x0001
        /*0062*/ 	.short	0x0008
        /*0064*/ 	.byte	0x00, 0xf5, 0x21, 0x00


	//----- nvinfo : EIATTR_KPARAM_INFO
	.align		4
.L_1285:
        /*0068*/ 	.byte	0x04, 0x17
        /*006a*/ 	.short	(.L_1287 - .L_1286)
.L_1286:
        /*006c*/ 	.word	0x00000000
        /*0070*/ 	.short	0x0000
        /*0072*/ 	.short	0x0000
        /*0074*/ 	.byte	0x00, 0xf5, 0x21, 0x00


	//----- nvinfo : EIATTR_SPARSE_MMA_MASK
	.align		4
.L_1287:
        /*0078*/ 	.byte	0x03, 0x50
        /*007a*/ 	.short	0x0000


	//----- nvinfo : EIATTR_MAXREG_COUNT
	.align		4
        /*007c*/ 	.byte	0x03, 0x1b
        /*007e*/ 	.short	0x00ff


	//----- nvinfo : EIATTR_NUM_BARRIERS
	.align		4
        /*0080*/ 	.byte	0x02, 0x4c
        /*0082*/ 	.byte	0x01
	.zero		1


	//----- nvinfo : EIATTR_MERCURY_ISA_VERSION
	.align		4
        /*0084*/ 	.byte	0x03, 0x5f
        /*0086*/ 	.short	0x0101


	//----- nvinfo : EIATTR_VRC_CTA_INIT_COUNT
	.align		4
        /*0088*/ 	.byte	0x02, 0x4a
	.zero		1
	.zero		1


	//----- nvinfo : EIATTR_EXIT_INSTR_OFFSETS
	.align		4
        /*008c*/ 	.byte	0x04, 0x1c
        /*008e*/ 	.short	(.L_1289 - .L_1288)


	//   ....[0]....
.L_1288:
        /*0090*/ 	.word	0x00006a20


	//   ....[1]....
        /*0094*/ 	.word	0x00006da0


	//   ....[2]....
        /*0098*/ 	.word	0x00006e60


	//----- nvinfo : EIATTR_CRS_STACK_SIZE
	.align		4
.L_1289:
        /*009c*/ 	.byte	0x04, 0x1e
        /*009e*/ 	.short	(.L_1291 - .L_1290)
.L_1290:
        /*00a0*/ 	.word	0x00000000


	//----- nvinfo : EIATTR_CBANK_PARAM_SIZE
	.align		4
.L_1291:
        /*00a4*/ 	.byte	0x03, 0x19
        /*00a6*/ 	.short	0x0038


	//----- nvinfo : EIATTR_PARAM_CBANK
	.align		4
        /*00a8*/ 	.byte	0x04, 0x0a
        /*00aa*/ 	.short	(.L_1293 - .L_1292)
	.align		4
.L_1292:
        /*00ac*/ 	.word	index@(.nv.constant0.uncontiguous_reduce_f32)
        /*00b0*/ 	.short	0x0380
        /*00b2*/ 	.short	0x0038


	//----- nvinfo : EIATTR_SW_WAR
	.align		4
.L_1293:
        /*00b4*/ 	.byte	0x04, 0x36
        /*00b6*/ 	.short	(.L_1295 - .L_1294)
.L_1294:
        /*00b8*/ 	.word	0x00000008
.L_1295:


//--------------------- .nv.info.contiguous_reduce2_f32 --------------------------
	.section	.nv.info.contiguous_reduce2_f32,"",@"SHT_CUDA_INFO"
	.sectionflags	@""
	.align	4


	//----- nvinfo : EIATTR_CUDA_API_VERSION
	.align		4
        /*0000*/ 	.byte	0x04, 0x37
        /*0002*/ 	.short	(.L_1297 - .L_1296)
.L_1296:
        /*0004*/ 	.word	0x00000082


	//----- nvinfo : EIATTR_KPARAM_INFO
	.align		4
.L_1297:
        /*0008*/ 	.byte	0x04, 0x17
        /*000a*/ 	.short	(.L_1299 - .L_1298)
.L_1298:
        /*000c*/ 	.word	0x00000000
        /*0010*/ 	.short	0x0004
        /*0012*/ 	.short	0x0020
        /*0014*/ 	.byte	0x00, 0xf0, 0x21, 0x00


	//----- nvinfo : EIATTR_KPARAM_INFO
	.align		4
.L_1299:
        /*0018*/ 	.byte	0x04, 0x17
        /*001a*/ 	.short	(.L_1301 - .L_1300)
.L_1300:
        /*001c*/ 	.word	0x00000000
        /*0020*/ 	.short	0x0003
        /*0022*/ 	.short	0x0018
        /*0024*/ 	.byte	0x00, 0xf5, 0x21, 0x00


	//----- nvinfo : EIATTR_KPARAM_INFO
	.align		4
.L_1301:
        /*0028*/ 	.byte	0x04, 0x17
        /*002a*/ 	.short	(.L_1303 - .L_1302)
.L_1302:
        /*002c*/ 	.word	0x00000000
        /*0030*/ 	.short	0x0002
        /*0032*/ 	.short	0x0010
        /*0034*/ 	.byte	0x00, 0xf5, 0x21, 0x00


	//----- nvinfo : EIATTR_KPARAM_INFO
	.align		4
.L_1303:
        /*0038*/ 	.byte	0x04, 0x17
        /*003a*/ 	.short	(.L_1305 - .L_1304)
.L_1304:
        /*003c*/ 	.word	0x00000000
        /*0040*/ 	.short	0x0001
        /*0042*/ 	.short	0x0008
        /*0044*/ 	.byte	0x00, 0xf5, 0x21, 0x00


	//----- nvinfo : EIATTR_KPARAM_INFO
	.align		4
.L_1305:
        /*0048*/ 	.byte	0x04, 0x17
        /*004a*/ 	.short	(.L_1307 - .L_1306)
.L_1306:
        /*004c*/ 	.word	0x00000000
        /*0050*/ 	.short	0x0000
        /*0052*/ 	.short	0x0000
        /*0054*/ 	.byte	0x00, 0xf5, 0x21, 0x00


	//----- nvinfo : EIATTR_SPARSE_MMA_MASK
	.align		4
.L_1307:
        /*0058*/ 	.byte	0x03, 0x50
        /*005a*/ 	.short	0x0000


	//----- nvinfo : EIATTR_MAXREG_COUNT
	.align		4
        /*005c*/ 	.byte	0x03, 0x1b
        /*005e*/ 	.short	0x00ff


	//----- nvinfo : EIATTR_NUM_BARRIERS
	.align		4
        /*0060*/ 	.byte	0x02, 0x4c
        /*0062*/ 	.byte	0x01
	.zero		1


	//----- nvinfo : EIATTR_MERCURY_ISA_VERSION
	.align		4
        /*0064*/ 	.byte	0x03, 0x5f
        /*0066*/ 	.short	0x0101


	//----- nvinfo : EIATTR_VRC_CTA_INIT_COUNT
	.align		4
        /*0068*/ 	.byte	0x02, 0x4a
	.zero		1
	.zero		1


	//----- nvinfo : EIATTR_EXIT_INSTR_OFFSETS
	.align		4
        /*006c*/ 	.byte	0x04, 0x1c
        /*006e*/ 	.short	(.L_1309 - .L_1308)


	//   ....[0]....
.L_1308:
        /*0070*/ 	.word	0x00000510


	//   ....[1]....
        /*0074*/ 	.word	0x00000890


	//   ....[2]....
        /*0078*/ 	.word	0x00000950


	//----- nvinfo : EIATTR_CRS_STACK_SIZE
	.align		4
.L_1309:
        /*007c*/ 	.byte	0x04, 0x1e
        /*007e*/ 	.short	(.L_1311 - .L_1310)
.L_1310:
        /*0080*/ 	.word	0x00000000


	//----- nvinfo : EIATTR_CBANK_PARAM_SIZE
	.align		4
.L_1311:
        /*0084*/ 	.byte	0x03, 0x19
        /*0086*/ 	.short	0x0028


	//----- nvinfo : EIATTR_PARAM_CBANK
	.align		4
        /*0088*/ 	.byte	0x04, 0x0a
        /*008a*/ 	.short	(.L_1313 - .L_1312)
	.align		4
.L_1312:
        /*008c*/ 	.word	index@(.nv.constant0.contiguous_reduce2_f32)
        /*0090*/ 	.short	0x0380
        /*0092*/ 	.short	0x0028


	//----- nvinfo : EIATTR_SW_WAR
	.align		4
.L_1313:
        /*0094*/ 	.byte	0x04, 0x36
        /*0096*/ 	.short	(.L_1315 - .L_1314)
.L_1314:
        /*0098*/ 	.word	0x00000008
.L_1315:


//--------------------- .nv.info.contiguous_reduce_f32 --------------------------
	.section	.nv.info.contiguous_reduce_f32,"",@"SHT_CUDA_INFO"
	.sectionflags	@""
	.align	4


	//----- nvinfo : EIATTR_CUDA_API_VERSION
	.align		4
        /*0000*/ 	.byte	0x04, 0x37
        /*0002*/ 	.short	(.L_1317 - .L_1316)
.L_1316:
        /*0004*/ 	.word	0x00000082


	//----- nvinfo : EIATTR_KPARAM_INFO
	.align		4
.L_1317:
        /*0008*/ 	.byte	0x04, 0x17
        /*000a*/ 	.short	(.L_1319 - .L_1318)
.L_1318:
        /*000c*/ 	.word	0x00000000
        /*0010*/ 	.short	0x0003
        /*0012*/ 	.short	0x0018
        /*0014*/ 	.byte	0x00, 0xf0, 0x21, 0x00


	//----- nvinfo : EIATTR_KPARAM_INFO
	.align		4
.L_1319:
        /*0018*/ 	.byte	0x04, 0x17
        /*001a*/ 	.short	(.L_1321 - .L_1320)
.L_1320:
        /*001c*/ 	.word	0x00000000
        /*0020*/ 	.short	0x0002
        /*0022*/ 	.short	0x0010
        /*0024*/ 	.byte	0x00, 0xf5, 0x21, 0x00


	//----- nvinfo : EIATTR_KPARAM_INFO
	.align		4
.L_1321:
        /*0028*/ 	.byte	0x04, 0x17
        /*002a*/ 	.short	(.L_1323 - .L_1322)
.L_1322:
        /*002c*/ 	.word	0x00000000
        /*0030*/ 	.short	0x0001
        /*0032*/ 	.short	0x0008
        /*0034*/ 	.byte	0x00, 0xf5, 0x21, 0x00


	//----- nvinfo : EIATTR_KPARAM_INFO
	.align		4
.L_1323:
        /*0038*/ 	.byte	0x04, 0x17
        /*003a*/ 	.short	(.L_1325 - .L_1324)
.L_1324:
        /*003c*/ 	.word	0x00000000
        /*0040*/ 	.short	0x0000
        /*0042*/ 	.short	0x0000
        /*0044*/ 	.byte	0x00, 0xf5, 0x21, 0x00


	//----- nvinfo : EIATTR_SPARSE_MMA_MASK
	.align		4
.L_1325:
        /*0048*/ 	.byte	0x03, 0x50
        /*004a*/ 	.short	0x0000


	//----- nvinfo : EIATTR_MAXREG_COUNT
	.align		4
        /*004c*/ 	.byte	0x03, 0x1b
        /*004e*/ 	.short	0x00ff


	//----- nvinfo : EIATTR_NUM_BARRIERS
	.align		4
        /*0050*/ 	.byte	0x02, 0x4c
        /*0052*/ 	.byte	0x01
	.zero		1


	//----- nvinfo : EIATTR_MERCURY_ISA_VERSION
	.align		4
        /*0054*/ 	.byte	0x03, 0x5f
        /*0056*/ 	.short	0x0101


	//----- nvinfo : EIATTR_VRC_CTA_INIT_COUNT
	.align		4
        /*0058*/ 	.byte	0x02, 0x4a
	.zero		1
	.zero		1


	//----- nvinfo : EIATTR_EXIT_INSTR_OFFSETS
	.align		4
        /*005c*/ 	.byte	0x04, 0x1c
        /*005e*/ 	.short	(.L_1327 - .L_1326)


	//   ....[0]....
.L_1326:
        /*0060*/ 	.word	0x00000450


	//   ....[1]....
        /*0064*/ 	.word	0x000007d0


	//   ....[2]....
        /*0068*/ 	.word	0x00000890


	//----- nvinfo : EIATTR_CRS_STACK_SIZE
	.align		4
.L_1327:
        /*006c*/ 	.byte	0x04, 0x1e
        /*006e*/ 	.short	(.L_1329 - .L_1328)
.L_1328:
        /*0070*/ 	.word	0x00000000


	//----- nvinfo : EIATTR_CBANK_PARAM_SIZE
	.align		4
.L_1329:
        /*0074*/ 	.byte	0x03, 0x19
        /*0076*/ 	.short	0x0020


	//----- nvinfo : EIATTR_PARAM_CBANK
	.align		4
        /*0078*/ 	.byte	0x04, 0x0a
        /*007a*/ 	.short	(.L_1331 - .L_1330)
	.align		4
.L_1330:
        /*007c*/ 	.word	index@(.nv.constant0.contiguous_reduce_f32)
        /*0080*/ 	.short	0x0380
        /*0082*/ 	.short	0x0020


	//----- nvinfo : EIATTR_SW_WAR
	.align		4
.L_1331:
        /*0084*/ 	.byte	0x04, 0x36
        /*0086*/ 	.short	(.L_1333 - .L_1332)
.L_1332:
        /*0088*/ 	.word	0x00000008
.L_1333:


//--------------------- .nv.info.contiguous_reduce44_u64 --------------------------
	.section	.nv.info.contiguous_reduce44_u64,"",@"SHT_CUDA_INFO"
	.sectionflags	@""
	.align	4


	//----- nvinfo : EIATTR_CUDA_API_VERSION
	.align		4
        /*0000*/ 	.byte	0x04, 0x37
        /*0002*/ 	.short	(.L_1335 - .L_1334)
.L_1334:
        /*0004*/ 	.word	0x00000082


	//----- nvinfo : EIATTR_KPARAM_INFO
	.align		4
.L_1335:
        /*0008*/ 	.byte	0x04, 0x17
        /*000a*/ 	.short	(.L_1337 - .L_1336)
.L_1336:
        /*000c*/ 	.word	0x00000000
        /*0010*/ 	.short	0x0006
        /*0012*/ 	.short	0x0030
        /*0014*/ 	.byte	0x00, 0xf0, 0x21, 0x00


	//----- nvinfo : EIATTR_KPARAM_INFO
	.align		4
.L_1337:
        /*0018*/ 	.byte	0x04, 0x17
        /*001a*/ 	.short	(.L_1339 - .L_1338)
.L_1338:
        /*001c*/ 	.word	0x00000000
        /*0020*/ 	.short	0x0005
        /*0022*/ 	.short	0x0028
        /*0024*/ 	.byte	0x00, 0xf0, 0x21, 0x00


	//----- nvinfo : EIATTR_KPARAM_INFO
	.align		4
.L_1339:
        /*0028*/ 	.byte	0x04, 0x17
        /*002a*/ 	.short	(.L_1341 - .L_1340)
.L_1340:
        /*002c*/ 	.word	0x00000000
        /*0030*/ 	.short	0x0004
        /*0032*/ 	.short	0x0020
        /*0034*/ 	.byte	0x00, 0xf0, 0x21, 0x00


	//----- nvinfo : EIATTR_KPARAM_INFO
	.align		4
.L_1341:
        /*0038*/ 	.byte	0x04, 0x17
        /*003a*/ 	.short	(.L_1343 - .L_1342)
.L_1342:
        /*003c*/ 	.word	0x00000000
        /*0040*/ 	.short	0x0003
        /*0042*/ 	.short	0x0018
        /*0044*/ 	.byte	0x00, 0xf5, 0x21, 0x00


	//----- nvinfo : EIATTR_KPARAM_INFO
	.align		4
.L_1343:
        /*0048*/ 	.byte	0x04, 0x17
        /*004a*/ 	.short	(.L_1345 - .L_1344)
.L_1344:
        /*004c*/ 	.word	0x00000000
        /*0050*/ 	.short	0x0002
        /*0052*/ 	.short	0x0010
        /*0054*/ 	.byte	0x00, 0xf5, 0x21, 0x00


	//----- nvinfo : EIATTR_KPARAM_INFO
	.align		4
.L_1345:
        /*0058*/ 	.byte	0x04, 0x17
        /*005a*/ 	.short	(.L_1347 - .L_1346)
.L_1346:
        /*005c*/ 	.word	0x00000000
        /*0060*/ 	.short	0x0001
        /*0062*/ 	.short	0x0008
        /*0064*/ 	.byte	0x00, 0xf5, 0x21, 0x00


	//----- nvinfo : EIATTR_KPARAM_INFO
	.align		4
.L_1347:
        /*0068*/ 	.byte	0x04, 0x17
        /*006a*/ 	.short	(.L_1349 - .L_1348)
.L_1348:
        /*006c*/ 	.word	0x00000000
        /*0070*/ 	.short	0x0000
        /*0072*/ 	.short	0x0000
        /*0074*/ 	.byte	0x00, 0xf5, 0x21, 0x00


	//----- nvinfo : EIATTR_SPARSE_MMA_MASK
	.align		4
.L_1349:
        /*0078*/ 	.byte	0x03, 0x50
        /*007a*/ 	.short	0x0000


	//----- nvinfo : EIATTR_MAXREG_COUNT
	.align		4
        /*007c*/ 	.byte	0x03, 0x1b
        /*007e*/ 	.short	0x00ff


	//----- nvinfo : EIATTR_NUM_BARRIERS
	.align		4
        /*0080*/ 	.byte	0x02, 0x4c
        /*0082*/ 	.byte	0x01
	.zero		1


	//----- nvinfo : EIATTR_MERCURY_ISA_VERSION
	.align		4
        /*0084*/ 	.byte	0x03, 0x5f
        /*0086*/ 	.short	0x0101


	//----- nvinfo : EIATTR_VRC_CTA_INIT_COUNT
	.align		4
        /*0088*/ 	.byte	0x02, 0x4a
	.zero		1
	.zero		1


	//----- nvinfo : EIATTR_EXIT_INSTR_OFFSETS
	.align		4
        /*008c*/ 	.byte	0x04, 0x1c
        /*008e*/ 	.short	(.L_1351 - .L_1350)


	//   ....[0]....
.L_1350:
        /*0090*/ 	.word	0x00000150


	//   ....[1]....
        /*0094*/ 	.word	0x00000250


	//   ....[2]....
        /*0098*/ 	.word	0x000016a0


	//----- nvinfo : EIATTR_CBANK_PARAM_SIZE
	.align		4
.L_1351:
        /*009c*/ 	.byte	0x03, 0x19
        /*009e*/ 	.short	0x0038


	//----- nvinfo : EIATTR_PARAM_CBANK
	.align		4
        /*00a0*/ 	.byte	0x04, 0x0a
        /*00a2*/ 	.short	(.L_1353 - .L_1352)
	.align		4
.L_1352:
        /*00a4*/ 	.word	index@(.nv.constant0.contiguous_reduce44_u64)
        /*00a8*/ 	.short	0x0380
        /*00aa*/ 	.short	0x0038


	//----- nvinfo : EIATTR_SW_WAR
	.align		4
.L_1353:
        /*00ac*/ 	.byte	0x04, 0x36
        /*00ae*/ 	.short	(.L_1355 - .L_1354)
.L_1354:
        /*00b0*/ 	.word	0x00000008
.L_1355:


//--------------------- .nv.info.contiguous_reduce4_u64 --------------------------
	.section	.nv.info.contiguous_reduce4_u64,"",@"SHT_CUDA_INFO"
	.sectionflags	@""
	.align	4


	//----- nvinfo : EIATTR_CUDA_API_VERSION
	.align		4
        /*0000*/ 	.byte	0x04, 0x37
        /*0002*/ 	.short	(.L_1357 - .L_1356)
.L_1356:
        /*0004*/ 	.word	0x00000082


	//----- nvinfo : EIATTR_KPARAM_INFO
	.align		4
.L_1357:
        /*0008*/ 	.byte	0x04, 0x17
        /*000a*/ 	.short	(.L_1359 - .L_1358)
.L_1358:
        /*000c*/ 	.word	0x00000000
        /*0010*/ 	.short	0x0007
        /*0012*/ 	.short	0x0038
        /*0014*/ 	.byte	0x00, 0xf0, 0x21, 0x00


	//----- nvinfo : EIATTR_KPARAM_INFO
	.align		4
.L_1359:
        /*0018*/ 	.byte	0x04, 0x17
        /*001a*/ 	.short	(.L_1361 - .L_1360)
.L_1360:
        /*001c*/ 	.word	0x00000000
        /*0020*/ 	.short	0x0006
        /*0022*/ 	.short	0x0030
        /*0024*/ 	.byte	0x00, 0xf0, 0x21, 0x00


	//----- nvinfo : EIATTR_KPARAM_INFO
	.align		4
.L_1361:
        /*0028*/ 	.byte	0x04, 0x17
        /*002a*/ 	.short	(.L_1363 - .L_1362)
.L_1362:
        /*002c*/ 	.word	0x00000000
        /*0030*/ 	.short	0x0005
        /*0032*/ 	.short	0x0028
        /*0034*/ 	.byte	0x00, 0xf0, 0x21, 0x00


	//----- nvinfo : EIATTR_KPARAM_INFO
	.align		4
.L_1363:
        /*0038*/ 	.byte	0x04, 0x17
        /*003a*/ 	.short	(.L_1365 - .L_1364)
.L_1364:
        /*003c*/ 	.word	0x00000000
        /*0040*/ 	.short	0x0004
        /*0042*/ 	.short	0x0020
        /*0044*/ 	.byte	0x00, 0xf5, 0x21, 0x00


	//----- nvinfo : EIATTR_KPARAM_INFO
	.align		4
.L_1365:
        /*0048*/ 	.byte	0x04, 0x17
        /*004a*/ 	.short	(.L_1367 - .L_1366)
.L_1366:
        /*004c*/ 	.word	0x00000000
        /*0050*/ 	.short	0x0003
        /*0052*/ 	.short	0x0018
        /*0054*/ 	.byte	0x00, 0xf5, 0x21, 0x00


	//----- nvinfo : EIATTR_KPARAM_INFO
	.align		4
.L_1367:
        /*0058*/ 	.byte	0x04, 0x17
        /*005a*/ 	.short	(.L_1369 - .L_1368)
.L_1368:
        /*005c*/ 	.word	0x00000000
        /*0060*/ 	.short	0x0002
        /*0062*/ 	.short	0x0010
        /*0064*/ 	.byte	0x00, 0xf5, 0x21, 0x00


	//----- nvinfo : EIATTR_KPARAM_INFO
	.align		4
.L_1369:
        /*0068*/ 	.byte	0x04, 0x17
        /*006a*/ 	.short	(.L_1371 - .L_1370)
.L_1370:
        /*006c*/ 	.word	0x00000000
        /*0070*/ 	.short	0x0001
        /*0072*/ 	.short	0x0008
        /*0074*/ 	.byte	0x00, 0xf5, 0x21, 0x00


	//----- nvinfo : EIATTR_KPARAM_INFO
	.align		4
.L_1371:
        /*0078*/ 	.byte	0x04, 0x17
        /*007a*/ 	.short	(.L_1373 - .L_1372)
.L_1372:
        /*007c*/ 	.word	0x00000000
        /*0080*/ 	.short	0x0000
        /*0082*/ 	.short	0x0000
        /*0084*/ 	.byte	0x00, 0xf5, 0x21, 0x00


	//----- nvinfo : EIATTR_SPARSE_MMA_MASK
	.align		4
.L_1373:
        /*0088*/ 	.byte	0x03, 0x50
        /*008a*/ 	.short	0x0000


	//----- nvinfo : EIATTR_MAXREG_COUNT
	.align		4
        /*008c*/ 	.byte	0x03, 0x1b
        /*008e*/ 	.short	0x00ff


	//----- nvinfo : EIATTR_NUM_BARRIERS
	.align		4
        /*0090*/ 	.byte	0x02, 0x4c
        /*0092*/ 	.byte	0x01
	.zero		1


	//----- nvinfo : EIATTR_MERCURY_ISA_VERSION
	.align		4
        /*0094*/ 	.byte	0x03, 0x5f
        /*0096*/ 	.short	0x0101


	//----- nvinfo : EIATTR_VRC_CTA_INIT_COUNT
	.align		4
        /*0098*/ 	.byte	0x02, 0x4a
	.zero		1
	.zero		1


	//----- nvinfo : EIATTR_EXIT_INSTR_OFFSETS
	.align		4
        /*009c*/ 	.byte	0x04, 0x1c
        /*009e*/ 	.short	(.L_1375 - .L_1374)


	//   ....[0]....
.L_1374:
        /*00a0*/ 	.word	0x000001b0


	//   ....[1]....
        /*00a4*/ 	.word	0x00003190


	//   ....[2]....
        /*00a8*/ 	.word	0x000045f0


	//----- nvinfo : EIATTR_CRS_STACK_SIZE
	.align		4
.L_1375:
        /*00ac*/ 	.byte	0x04, 0x1e
        /*00ae*/ 	.short	(.L_1377 - .L_1376)
.L_1376:
        /*00b0*/ 	.word	0x00000000


	//----- nvinfo : EIATTR_CBANK_PARAM_SIZE
	.align		4
.L_1377:
        /*00b4*/ 	.byte	0x03, 0x19
        /*00b6*/ 	.short	0x0040


	//----- nvinfo : EIATTR_PARAM_CBANK
	.align		4
        /*00b8*/ 	.byte	0x04, 0x0a
        /*00ba*/ 	.short	(.L_1379 - .L_1378)
	.align		4
.L_1378:
        /*00bc*/ 	.word	index@(.nv.constant0.contiguous_reduce4_u64)
        /*00c0*/ 	.short	0x0380
        /*00c2*/ 	.short	0x0040


	//----- nvinfo : EIATTR_SW_WAR
	.align		4
.L_1379:
        /*00c4*/ 	.byte	0x04, 0x36
        /*00c6*/ 	.short	(.L_1381 - .L_1380)
.L_1380:
        /*00c8*/ 	.word	0x00000008
.L_1381:


//--------------------- .nv.info.contiguous_reduce33_u64 --------------------------
	.section	.nv.info.contiguous_reduce33_u64,"",@"SHT_CUDA_INFO"
	.sectionflags	@""
	.align	4


	//----- nvinfo : EIATTR_CUDA_API_VERSION
	.align		4
        /*0000*/ 	.byte	0x04, 0x37
        /*0002*/ 	.short	(.L_1383 - .L_1382)
.L_1382:
        /*0004*/ 	.word	0x00000082


	//----- nvinfo : EIATTR_KPARAM_INFO
	.align		4
.L_1383:
        /*0008*/ 	.byte	0x04, 0x17
        /*000a*/ 	.short	(.L_1385 - .L_1384)
.L_1384:
        /*000c*/ 	.word	0x00000000
        /*0010*/ 	.short	0x0005
        /*0012*/ 	.short	0x0028
        /*0014*/ 	.byte	0x00, 0xf0, 0x21, 0x00


	//----- nvinfo : EIATTR_KPARAM_INFO
	.align		4
.L_1385:
        /*0018*/ 	.byte	0x04, 0x17
        /*001a*/ 	.short	(.L_1387 - .L_1386)
.L_1386:
        /*001c*/ 	.word	0x00000000
        /*0020*/ 	.short	0x0004
        /*0022*/ 	.short	0x0020
        /*0024*/ 	.byte	0x00, 0xf0, 0x21, 0x00


	//----- nvinfo : EIATTR_KPARAM_INFO
	.align		4
.L_1387:
        /*0028*/ 	.byte	0x04, 0x17
        /*002a*/ 	.short	(.L_1389 - .L_1388)
.L_1388:
        /*002c*/ 	.word	0x00000000
        /*0030*/ 	.short	0x0003
        /*0032*/ 	.short	0x0018
        /*0034*/ 	.byte	0x00, 0xf5, 0x21, 0x00


	//----- nvinfo : EIATTR_KPARAM_INFO
	.align		4
.L_1389:
        /*0038*/ 	.byte	0x04, 0x17
        /*003a*/ 	.short	(.L_1391 - .L_1390)
.L_1390:
        /*003c*/ 	.word	0x00000000
        /*0040*/ 	.short	0x0002
        /*0042*/ 	.short	0x0010
        /*0044*/ 	.byte	0x00, 0xf5, 0x21, 0x00


	//----- nvinfo : EIATTR_KPARAM_INFO
	.align		4
.L_1391:
        /*0048*/ 	.byte	0x04, 0x17
        /*004a*/ 	.short	(.L_1393 - .L_1392)
.L_1392:
        /*004c*/ 	.word	0x00000000
        /*0050*/ 	.short	0x0001
        /*0052*/ 	.short	0x0008
        /*0054*/ 	.byte	0x00, 0xf5, 0x21, 0x00


	//----- nvinfo : EIATTR_KPARAM_INFO
	.align		4
.L_1393:
        /*0058*/ 	.byte	0x04, 0x17
        /*005a*/ 	.short	(.L_1395 - .L_1394)
.L_1394:
        /*005c*/ 	.word	0x00000000
        /*0060*/ 	.short	0x0000
        /*0062*/ 	.short	0x0000
        /*0064*/ 	.byte	0x00, 0xf5, 0x21, 0x00


	//----- nvinfo : EIATTR_SPARSE_MMA_MASK
	.align		4
.L_1395:
        /*0068*/ 	.byte	0x03, 0x50
        /*006a*/ 	.short	0x0000


	//----- nvinfo : EIATTR_MAXREG_COUNT
	.align		4
        /*006c*/ 	.byte	0x03, 0x1b
        /*006e*/ 	.short	0x00ff


	//----- nvinfo : EIATTR_NUM_BARRIERS
	.align		4
        /*0070*/ 	.byte	0x02, 0x4c
        /*0072*/ 	.byte	0x01
	.zero		1


	//----- nvinfo : EIATTR_MERCURY_ISA_VERSION
	.align		4
        /*0074*/ 	.byte	0x03, 0x5f
        /*0076*/ 	.short	0x0101


	//----- nvinfo : EIATTR_VRC_CTA_INIT_COUNT
	.align		4
        /*0078*/ 	.byte	0x02, 0x4a
	.zero		1
	.zero		1


	//----- nvinfo : EIATTR_EXIT_INSTR_OFFSETS
	.align		4
        /*007c*/ 	.byte	0x04, 0x1c
        /*007e*/ 	.short	(.L_1397 - .L_1396)


	//   ....[0]....
.L_1396:
        /*0080*/ 	.word	0x00000620


	//   ....[1]....
        /*0084*/ 	.word	0x00000b20


	//   ....[2]....
        /*0088*/ 	.word	0x00000c60


	//----- nvinfo : EIATTR_CRS_STACK_SIZE
	.align		4
.L_1397:
        /*008c*/ 	.byte	0x04, 0x1e
        /*008e*/ 	.short	(.L_1399 - .L_1398)
.L_1398:
        /*0090*/ 	.word	0x00000000


	//----- nvinfo : EIATTR_CBANK_PARAM_SIZE
	.align		4
.L_1399:
        /*0094*/ 	.byte	0x03, 0x19
        /*0096*/ 	.short	0x0030


	//----- nvinfo : EIATTR_PARAM_CBANK
	.align		4
        /*0098*/ 	.byte	0x04, 0x0a
        /*009a*/ 	.short	(.L_1401 - .L_1400)
	.align		4
.L_1400:
        /*009c*/ 	.word	index@(.nv.constant0.contiguous_reduce33_u64)
        /*00a0*/ 	.short	0x0380
        /*00a2*/ 	.short	0x0030


	//----- nvinfo : EIATTR_SW_WAR
	.align		4
.L_1401:
        /*00a4*/ 	.byte	0x04, 0x36
        /*00a6*/ 	.short	(.L_1403 - .L_1402)
.L_1402:
        /*00a8*/ 	.word	0x00000008
.L_1403:


//--------------------- .nv.info.contiguous_reduce3_u64 --------------------------
	.section	.nv.info.contiguous_reduce3_u64,"",@"SHT_CUDA_INFO"
	.sectionflags	@""
	.align	4


	//----- nvinfo : EIATTR_CUDA_API_VERSION
	.align		4
        /*0000*/ 	.byte	0x04, 0x37
        /*0002*/ 	.short	(.L_1405 - .L_1404)
.L_1404:
        /*0004*/ 	.word	0x00000082


	//----- nvinfo : EIATTR_KPARAM_INFO
	.align		4
.L_1405:
        /*0008*/ 	.byte	0x04, 0x17
        /*000a*/ 	.short	(.L_1407 - .L_1406)
.L_1406:
        /*000c*/ 	.word	0x00000000
        /*0010*/ 	.short	0x0007
        /*0012*/ 	.short	0x0038
        /*0014*/ 	.byte	0x00, 0xf0, 0x21, 0x00


	//----- nvinfo : EIATTR_KPARAM_INFO
	.align		4
.L_1407:
        /*0018*/ 	.byte	0x04, 0x17
        /*001a*/ 	.short	(.L_1409 - .L_1408)
.L_1408:
        /*001c*/ 	.word	0x00000000
        /*0020*/ 	.short	0x0006
        /*0022*/ 	.short	0x0030
        /*0024*/ 	.byte	0x00, 0xf0, 0x21, 0x00


	//----- nvinfo : EIATTR_KPARAM_INFO
	.align		4
.L_1409:
        /*0028*/ 	.byte	0x04, 0x17
        /*002a*/ 	.short	(.L_1411 - .L_1410)
.L_1410:
        /*002c*/ 	.word	0x00000000
        /*0030*/ 	.short	0x0005
        /*0032*/ 	.short	0x0028
        /*0034*/ 	.byte	0x00, 0xf0, 0x21, 0x00


	//----- nvinfo : EIATTR_KPARAM_INFO
	.align		4
.L_1411:
        /*0038*/ 	.byte	0x04, 0x17
        /*003a*/ 	.short	(.L_1413 - .L_1412)
.L_1412:
        /*003c*/ 	.word	0x00000000
        /*0040*/ 	.short	0x0004
        /*0042*/ 	.short	0x0020
        /*0044*/ 	.byte	0x00, 0xf5, 0x21, 0x00


	//----- nvinfo : EIATTR_KPARAM_INFO
	.align		4
.L_1413:
        /*0048*/ 	.byte	0x04, 0x17
        /*004a*/ 	.short	(.L_1415 - .L_1414)
.L_1414:
        /*004c*/ 	.word	0x00000000
        /*0050*/ 	.short	0x0003
        /*0052*/ 	.short	0x0018
        /*0054*/ 	.byte	0x00, 0xf5, 0x21, 0x00


	//----- nvinfo : EIATTR_KPARAM_INFO
	.align		4
.L_1415:
        /*0058*/ 	.byte	0x04, 0x17
        /*005a*/ 	.short	(.L_1417 - .L_1416)
.L_1416:
        /*005c*/ 	.word	0x00000000
        /*0060*/ 	.short	0x0002
        /*0062*/ 	.short	0x0010
        /*0064*/ 	.byte	0x00, 0xf5, 0x21, 0x00


	//----- nvinfo : EIATTR_KPARAM_INFO
	.align		4
.L_1417:
        /*0068*/ 	.byte	0x04, 0x17
        /*006a*/ 	.short	(.L_1419 - .L_1418)
.L_1418:
        /*006c*/ 	.word	0x00000000
        /*0070*/ 	.short	0x0001
        /*0072*/ 	.short	0x0008
        /*0074*/ 	.byte	0x00, 0xf5, 0x21, 0x00


	//----- nvinfo : EIATTR_KPARAM_INFO
	.align		4
.L_1419:
        /*0078*/ 	.byte	0x04, 0x17
        /*007a*/ 	.short	(.L_1421 - .L_1420)
.L_1420:
        /*007c*/ 	.word	0x00000000
        /*0080*/ 	.short	0x0000
        /*0082*/ 	.short	0x0000
        /*0084*/ 	.byte	0x00, 0xf5, 0x21, 0x00


	//----- nvinfo : EIATTR_SPARSE_MMA_MASK
	.align		4
.L_1421:
        /*0088*/ 	.byte	0x03, 0x50
        /*008a*/ 	.short	0x0000


	//----- nvinfo : EIATTR_MAXREG_COUNT
	.align		4
        /*008c*/ 	.byte	0x03, 0x1b
        /*008e*/ 	.short	0x00ff


	//----- nvinfo : EIATTR_NUM_BARRIERS
	.align		4
        /*0090*/ 	.byte	0x02, 0x4c
        /*0092*/ 	.byte	0x01
	.zero		1


	//----- nvinfo : EIATTR_MERCURY_ISA_VERSION
	.align		4
        /*0094*/ 	.byte	0x03, 0x5f
        /*0096*/ 	.short	0x0101


	//----- nvinfo : EIATTR_VRC_CTA_INIT_COUNT
	.align		4
        /*0098*/ 	.byte	0x02, 0x4a
	.zero		1
	.zero		1


	//----- nvinfo : EIATTR_EXIT_INSTR_OFFSETS
	.align		4
        /*009c*/ 	.byte	0x04, 0x1c
        /*009e*/ 	.short	(.L_1423 - .L_1422)


	//   ....[0]....
.L_1422:
        /*00a0*/ 	.word	0x00006a00


	//   ....[1]....
        /*00a4*/ 	.word	0x00006f00


	//   ....[2]....
        /*00a8*/ 	.word	0x00007090


	//----- nvinfo : EIATTR_CRS_STACK_SIZE
	.align		4
.L_1423:
        /*00ac*/ 	.byte	0x04, 0x1e
        /*00ae*/ 	.short	(.L_1425 - .L_1424)
.L_1424:
        /*00b0*/ 	.word	0x00000000


	//----- nvinfo : EIATTR_CBANK_PARAM_SIZE
	.align		4
.L_1425:
        /*00b4*/ 	.byte	0x03, 0x19
        /*00b6*/ 	.short	0x0040


	//----- nvinfo : EIATTR_PARAM_CBANK
	.align		4
        /*00b8*/ 	.byte	0x04, 0x0a
        /*00ba*/ 	.short	(.L_1427 - .L_1426)
	.align		4
.L_1426:
        /*00bc*/ 	.word	index@(.nv.constant0.contiguous_reduce3_u64)
        /*00c0*/ 	.short	0x0380
        /*00c2*/ 	.short	0x0040


	//----- nvinfo : EIATTR_SW_WAR
	.align		4
.L_1427:
        /*00c4*/ 	.byte	0x04, 0x36
        /*00c6*/ 	.short	(.L_1429 - .L_1428)
.L_1428:
        /*00c8*/ 	.word	0x00000008
.L_1429:


//--------------------- .nv.info.uncontiguous_reduce_u64 --------------------------
	.section	.nv.info.uncontiguous_reduce_u64,"",@"SHT_CUDA_INFO"
	.sectionflags	@""
	.align	4


	//----- nvinfo : EIATTR_CUDA_API_VERSION
	.align		4
        /*0000*/ 	.byte	0x04, 0x37
        /*0002*/ 	.short	(.L_1431 - .L_1430)
.L_1430:
        /*0004*/ 	.word	0x00000082


	//----- nvinfo : EIATTR_KPARAM_INFO
	.align		4
.L_1431:
        /*0008*/ 	.byte	0x04, 0x17
        /*000a*/ 	.short	(.L_1433 - .L_1432)
.L_1432:
        /*000c*/ 	.word	0x00000000
        /*0010*/ 	.short	0x0006
        /*0012*/ 	.short	0x0030
        /*0014*/ 	.byte	0x00, 0xf0, 0x21, 0x00


	//----- nvinfo : EIATTR_KPARAM_INFO
	.align		4
.L_1433:
        /*0018*/ 	.byte	0x04, 0x17
        /*001a*/ 	.short	(.L_1435 - .L_1434)
.L_1434:
        /*001c*/ 	.word	0x00000000
        /*0020*/ 	.short	0x0005
        /*0022*/ 	.short	0x0028
        /*0024*/ 	.byte	0x00, 0xf0, 0x21, 0x00


	//----- nvinfo : EIATTR_KPARAM_INFO
	.align		4
.L_1435:
        /*0028*/ 	.byte	0x04, 0x17
        /*002a*/ 	.short	(.L_1437 - .L_1436)
.L_1436:
        /*002c*/ 	.word	0x00000000
        /*0030*/ 	.short	0x0004
        /*0032*/ 	.short	0x0020
        /*0034*/ 	.byte	0x00, 0xf5, 0x21, 0x00


	//----- nvinfo : EIATTR_KPARAM_INFO
	.align		4
.L_1437:
        /*0038*/ 	.byte	0x04, 0x17
        /*003a*/ 	.short	(.L_1439 - .L_1438)
.L_1438:
        /*003c*/ 	.word	0x00000000
        /*0040*/ 	.short	0x0003
        /*0042*/ 	.short	0x0018
        /*0044*/ 	.byte	0x00, 0xf5, 0x21, 0x00


	//----- nvinfo : EIATTR_KPARAM_INFO
	.align		4
.L_1439:
        /*0048*/ 	.byte	0x04, 0x17
        /*004a*/ 	.short	(.L_1441 - .L_1440)
.L_1440:
        /*004c*/ 	.word	0x00000000
        /*0050*/ 	.short	0x0002
        /*0052*/ 	.short	0x0010
        /*0054*/ 	.byte	0x00, 0xf5, 0x21, 0x00


	//----- nvinfo : EIATTR_KPARAM_INFO
	.align		4
.L_1441:
        /*0058*/ 	.byte	0x04, 0x17
        /*005a*/ 	.short	(.L_1443 - .L_1442)
.L_1442:
        /*005c*/ 	.word	0x00000000
        /*0060*/ 	.short	0x0001
        /*0062*/ 	.short	0x0008
        /*0064*/ 	.byte	0x00, 0xf5, 0x21, 0x00


	//----- nvinfo : EIATTR_KPARAM_INFO
	.align		4
.L_1443:
        /*0068*/ 	.byte	0x04, 0x17
        /*006a*/ 	.short	(.L_1445 - .L_1444)
.L_1444:
        /*006c*/ 	.word	0x00000000
        /*0070*/ 	.short	0x0000
        /*0072*/ 	.short	0x0000
        /*0074*/ 	.byte	0x00, 0xf5, 0x21, 0x00


	//----- nvinfo : EIATTR_SPARSE_MMA_MASK
	.align		4
.L_1445:
        /*0078*/ 	.byte	0x03, 0x50
        /*007a*/ 	.short	0x0000


	//----- nvinfo : EIATTR_MAXREG_COUNT
	.align		4
        /*007c*/ 	.byte	0x03, 0x1b
        /*007e*/ 	.short	0x00ff


	//----- nvinfo : EIATTR_NUM_BARRIERS
	.align		4
        /*0080*/ 	.byte	0x02, 0x4c
        /*0082*/ 	.byte	0x01
	.zero		1


	//----- nvinfo : EIATTR_MERCURY_ISA_VERSION
	.align		4
        /*0084*/ 	.byte	0x03, 0x5f
        /*0086*/ 	.short	0x0101


	//----- nvinfo : EIATTR_VRC_CTA_INIT_COUNT
	.align		4
        /*0088*/ 	.byte	0x02, 0x4a
	.zero		1
	.zero		1


	//----- nvinfo : EIATTR_EXIT_INSTR_OFFSETS
	.align		4
        /*008c*/ 	.byte	0x04, 0x1c
        /*008e*/ 	.short	(.L_1447 - .L_1446)


	//   ....[0]....
.L_1446:
        /*0090*/ 	.word	0x00006a10


	//   ....[1]....
        /*0094*/ 	.word	0x00006f10


	//   ....[2]....
        /*0098*/ 	.word	0x00006fd0


	//----- nvinfo : EIATTR_CRS_STACK_SIZE
	.align		4
.L_1447:
        /*009c*/ 	.byte	0x04, 0x1e
        /*009e*/ 	.short	(.L_1449 - .L_1448)
.L_1448:
        /*00a0*/ 	.word	0x00000000


	//----- nvinfo : EIATTR_CBANK_PARAM_SIZE
	.align		4
.L_1449:
        /*00a4*/ 	.byte	0x03, 0x19
        /*00a6*/ 	.short	0x0038


	//----- nvinfo : EIATTR_PARAM_CBANK
	.align		4
        /*00a8*/ 	.byte	0x04, 0x0a
        /*00aa*/ 	.short	(.L_1451 - .L_1450)
	.align		4
.L_1450:
        /*00ac*/ 	.word	index@(.nv.constant0.uncontiguous_reduce_u64)
        /*00b0*/ 	.short	0x0380
        /*00b2*/ 	.short	0x0038


	//----- nvinfo : EIATTR_SW_WAR
	.align		4
.L_1451:
        /*00b4*/ 	.byte	0x04, 0x36
        /*00b6*/ 	.short	(.L_1453 - .L_1452)
.L_1452:
        /*00b8*/ 	.word	0x00000008
.L_1453:


//--------------------- .nv.info.contiguous_reduce2_u64 --------------------------
	.section	.nv.info.contiguous_reduce2_u64,"",@"SHT_CUDA_INFO"
	.sectionflags	@""
	.align	4


	//----- nvinfo : EIATTR_CUDA_API_VERSION
	.align		4
        /*0000*/ 	.byte	0x04, 0x37
        /*0002*/ 	.short	(.L_1455 - .L_1454)
.L_1454:
        /*0004*/ 	.word	0x00000082


	//----- nvinfo : EIATTR_KPARAM_INFO
	.align		4
.L_1455:
        /*0008*/ 	.byte	0x04, 0x17
        /*000a*/ 	.short	(.L_1457 - .L_1456)
.L_1456:
        /*000c*/ 	.word	0x00000000
        /*0010*/ 	.short	0x0004
        /*0012*/ 	.short	0x0020
        /*0014*/ 	.byte	0x00, 0xf0, 0x21, 0x00


	//----- nvinfo : EIATTR_KPARAM_INFO
	.align		4
.L_1457:
        /*0018*/ 	.byte	0x04, 0x17
        /*001a*/ 	.short	(.L_1459 - .L_1458)
.L_1458:
        /*001c*/ 	.word	0x00000000
        /*0020*/ 	.short	0x0003
        /*0022*/ 	.short	0x0018
        /*0024*/ 	.byte	0x00, 0xf5, 0x21, 0x00


	//----- nvinfo : EIATTR_KPARAM_INFO
	.align		4
.L_1459:
        /*0028*/ 	.byte	0x04, 0x17
        /*002a*/ 	.short	(.L_1461 - .L_1460)
.L_1460:
        /*002c*/ 	.word	0x00000000
        /*0030*/ 	.short	0x0002
        /*0032*/ 	.short	0x0010
        /*0034*/ 	.byte	0x00, 0xf5, 0x21, 0x00


	//----- nvinfo : EIATTR_KPARAM_INFO
	.align		4
.L_1461:
        /*0038*/ 	.byte	0x04, 0x17
        /*003a*/ 	.short	(.L_1463 - .L_1462)
.L_1462:
        /*003c*/ 	.word	0x00000000
        /*0040*/ 	.short	0x0001
        /*0042*/ 	.short	0x0008
        /*0044*/ 	.byte	0x00, 0xf5, 0x21, 0x00


	//----- nvinfo : EIATTR_KPARAM_INFO
	.align		4
.L_1463:
        /*0048*/ 	.byte	0x04, 0x17
        /*004a*/ 	.short	(.L_1465 - .L_1464)
.L_1464:
        /*004c*/ 	.word	0x00000000
        /*0050*/ 	.short	0x0000
        /*0052*/ 	.short	0x0000
        /*0054*/ 	.byte	0x00, 0xf5, 0x21, 0x00


	//----- nvinfo : EIATTR_SPARSE_MMA_MASK
	.align		4
.L_1465:
        /*0058*/ 	.byte	0x03, 0x50
        /*005a*/ 	.short	0x0000


	//----- nvinfo : EIATTR_MAXREG_COUNT
	.align		4
        /*005c*/ 	.byte	0x03, 0x1b
        /*005e*/ 	.short	0x00ff


	//----- nvinfo : EIATTR_NUM_BARRIERS
	.align		4
        /*0060*/ 	.byte	0x02, 0x4c
        /*0062*/ 	.byte	0x01
	.zero		1


	//----- nvinfo : EIATTR_MERCURY_ISA_VERSION
	.align		4
        /*0064*/ 	.byte	0x03, 0x5f
        /*0066*/ 	.short	0x0101


	//----- nvinfo : EIATTR_VRC_CTA_INIT_COUNT
	.align		4
        /*0068*/ 	.byte	0x02, 0x4a
	.zero		1
	.zero		1


	//----- nvinfo : EIATTR_EXIT_INSTR_OFFSETS
	.align		4
        /*006c*/ 	.byte	0x04, 0x1c
        /*006e*/ 	.short	(.L_1467 - .L_1466)


	//   ....[0]....
.L_1466:
        /*0070*/ 	.word	0x00000540


	//   ....[1]....
        /*0074*/ 	.word	0x00000a40


	//   ....[2]....
        /*0078*/ 	.word	0x00000b00


	//----- nvinfo : EIATTR_CRS_STACK_SIZE
	.align		4
.L_1467:
        /*007c*/ 	.byte	0x04, 0x1e
        /*007e*/ 	.short	(.L_1469 - .L_1468)
.L_1468:
        /*0080*/ 	.word	0x00000000


	//----- nvinfo : EIATTR_CBANK_PARAM_SIZE
	.align		4
.L_1469:
        /*0084*/ 	.byte	0x03, 0x19
        /*0086*/ 	.short	0x0028


	//----- nvinfo : EIATTR_PARAM_CBANK
	.align		4
        /*0088*/ 	.byte	0x04, 0x0a
        /*008a*/ 	.short	(.L_1471 - .L_1470)
	.align		4
.L_1470:
        /*008c*/ 	.word	index@(.nv.constant0.contiguous_reduce2_u64)
        /*0090*/ 	.short	0x0380
        /*0092*/ 	.short	0x0028


	//----- nvinfo : EIATTR_SW_WAR
	.align		4
.L_1471:
        /*0094*/ 	.byte	0x04, 0x36
        /*0096*/ 	.short	(.L_1473 - .L_1472)
.L_1472:
        /*0098*/ 	.word	0x00000008
.L_1473:


//--------------------- .nv.info.contiguous_reduce_u64 --------------------------
	.section	.nv.info.contiguous_reduce_u64,"",@"SHT_CUDA_INFO"
	.sectionflags	@""
	.align	4


	//----- nvinfo : EIATTR_CUDA_API_VERSION
	.align		4
        /*0000*/ 	.byte	0x04, 0x37
        /*0002*/ 	.short	(.L_1475 - .L_1474)
.L_1474:
        /*0004*/ 	.word	0x00000082


	//----- nvinfo : EIATTR_KPARAM_INFO
	.align		4
.L_1475:
        /*0008*/ 	.byte	0x04, 0x17
        /*000a*/ 	.short	(.L_1477 - .L_1476)
.L_1476:
        /*000c*/ 	.word	0x00000000
        /*0010*/ 	.short	0x0003
        /*0012*/ 	.short	0x0018
        /*0014*/ 	.byte	0x00, 0xf0, 0x21, 0x00


	//----- nvinfo : EIATTR_KPARAM_INFO
	.align		4
.L_1477:
        /*0018*/ 	.byte	0x04, 0x17
        /*001a*/ 	.short	(.L_1479 - .L_1478)
.L_1478:
        /*001c*/ 	.word	0x00000000
        /*0020*/ 	.short	0x0002
        /*0022*/ 	.short	0x0010
        /*0024*/ 	.byte	0x00, 0xf5, 0x21, 0x00


	//----- nvinfo : EIATTR_KPARAM_INFO
	.align		4
.L_1479:
        /*0028*/ 	.byte	0x04, 0x17
        /*002a*/ 	.short	(.L_1481 - .L_1480)
.L_1480:
        /*002c*/ 	.word	0x00000000
        /*0030*/ 	.short	0x0001
        /*0032*/ 	.short	0x0008
        /*0034*/ 	.byte	0x00, 0xf5, 0x21, 0x00


	//----- nvinfo : EIATTR_KPARAM_INFO
	.align		4
.L_1481:
        /*0038*/ 	.byte	0x04, 0x17
        /*003a*/ 	.short	(.L_1483 - .L_1482)
.L_1482:
        /*003c*/ 	.word	0x00000000
        /*0040*/ 	.short	0x0000
        /*0042*/ 	.short	0x0000
        /*0044*/ 	.byte	0x00, 0xf5, 0x21, 0x00


	//----- nvinfo : EIATTR_SPARSE_MMA_MASK
	.align		4
.L_1483:
        /*0048*/ 	.byte	0x03, 0x50
        /*004a*/ 	.short	0x0000


	//----- nvinfo : EIATTR_MAXREG_COUNT
	.align		4
        /*004c*/ 	.byte	0x03, 0x1b
        /*004e*/ 	.short	0x00ff


	//----- nvinfo : EIATTR_NUM_BARRIERS
	.align		4
        /*0050*/ 	.byte	0x02, 0x4c
        /*0052*/ 	.byte	0x01
	.zero		1


	//----- nvinfo : EIATTR_MERCURY_ISA_VERSION
	.align		4
        /*0054*/ 	.byte	0x03, 0x5f
        /*0056*/ 	.short	0x0101


	//----- nvinfo : EIATTR_VRC_CTA_INIT_COUNT
	.align		4
        /*0058*/ 	.byte	0x02, 0x4a
	.zero		1
	.zero		1


	//----- nvinfo : EIATTR_EXIT_INSTR_OFFSETS
	.align		4
        /*005c*/ 	.byte	0x04, 0x1c
        /*005e*/ 	.short	(.L_1485 - .L_1484)


	//   ....[0]....
.L_1484:
        /*0060*/ 	.word	0x00000440


	//   ....[1]....
        /*0064*/ 	.word	0x00000940


	//   ....[2]....
        /*0068*/ 	.word	0x00000a00


	//----- nvinfo : EIATTR_CRS_STACK_SIZE
	.align		4
.L_1485:
        /*006c*/ 	.byte	0x04, 0x1e
        /*006e*/ 	.short	(.L_1487 - .L_1486)
.L_1486:
        /*0070*/ 	.word	0x00000000


	//----- nvinfo : EIATTR_CBANK_PARAM_SIZE
	.align		4
.L_1487:
        /*0074*/ 	.byte	0x03, 0x19
        /*0076*/ 	.short	0x0020


	//----- nvinfo : EIATTR_PARAM_CBANK
	.align		4
        /*0078*/ 	.byte	0x04, 0x0a
        /*007a*/ 	.short	(.L_1489 - .L_1488)
	.align		4
.L_1488:
        /*007c*/ 	.word	index@(.nv.constant0.contiguous_reduce_u64)
        /*0080*/ 	.short	0x0380
        /*0082*/ 	.short	0x0020


	//----- nvinfo : EIATTR_SW_WAR
	.align		4
.L_1489:
        /*0084*/ 	.byte	0x04, 0x36
        /*0086*/ 	.short	(.L_1491 - .L_1490)
.L_1490:
        /*0088*/ 	.word	0x00000008
.L_1491:


//--------------------- .nv.info.contiguous_reduce44_u32 --------------------------
	.section	.nv.info.contiguous_reduce44_u32,"",@"SHT_CUDA_INFO"
	.sectionflags	@""
	.align	4


	//----- nvinfo : EIATTR_CUDA_API_VERSION
	.align		4
        /*0000*/ 	.byte	0x04, 0x37
        /*0002*/ 	.short	(.L_1493 - .L_1492)
.L_1492:
        /*0004*/ 	.word	0x00000082


	//----- nvinfo : EIATTR_KPARAM_INFO
	.align		4
.L_1493:
        /*0008*/ 	.byte	0x04, 0x17
        /*000a*/ 	.short	(.L_1495 - .L_1494)
.L_1494:
        /*000c*/ 	.word	0x00000000
        /*0010*/ 	.short	0x0006
        /*0012*/ 	.short	0x0030
        /*0014*/ 	.byte	0x00, 0xf0, 0x21, 0x00


	//----- nvinfo : EIATTR_KPARAM_INFO
	.align		4
.L_1495:
        /*0018*/ 	.byte	0x04, 0x17
        /*001a*/ 	.short	(.L_1497 - .L_1496)
.L_1496:
        /*001c*/ 	.word	0x00000000
        /*0020*/ 	.short	0x0005
        /*0022*/ 	.short	0x0028
        /*0024*/ 	.byte	0x00, 0xf0, 0x21, 0x00


	//----- nvinfo : EIATTR_KPARAM_INFO
	.align		4
.L_1497:
        /*0028*/ 	.byte	0x04, 0x17
        /*002a*/ 	.short	(.L_1499 - .L_1498)
.L_1498:
        /*002c*/ 	.word	0x00000000
        /*0030*/ 	.short	0x0004
        /*0032*/ 	.short	0x0020
        /*0034*/ 	.byte	0x00, 0xf0, 0x21, 0x00


	//----- nvinfo : EIATTR_KPARAM_INFO
	.align		4
.L_1499:
        /*0038*/ 	.byte	0x04, 0x17
        /*003a*/ 	.short	(.L_1501 - .L_1500)
.L_1500:
        /*003c*/ 	.word	0x00000000
        /*0040*/ 	.short	0x0003
        /*0042*/ 	.short	0x0018
        /*0044*/ 	.byte	0x00, 0xf5, 0x21, 0x00


	//----- nvinfo : EIATTR_KPARAM_INFO
	.align		4
.L_1501:
        /*0048*/ 	.byte	0x04, 0x17
        /*004a*/ 	.short	(.L_1503 - .L_1502)
.L_1502:
        /*004c*/ 	.word	0x00000000
        /*0050*/ 	.short	0x0002
        /*0052*/ 	.short	0x0010
        /*0054*/ 	.byte	0x00, 0xf5, 0x21, 0x00


	//----- nvinfo : EIATTR_KPARAM_INFO
	.align		4
.L_1503:
        /*0058*/ 	.byte	0x04, 0x17
        /*005a*/ 	.short	(.L_1505 - .L_1504)
.L_1504:
        /*005c*/ 	.word	0x00000000
        /*0060*/ 	.short	0x0001
        /*0062*/ 	.short	0x0008
        /*0064*/ 	.byte	0x00, 0xf5, 0x21, 0x00


	//----- nvinfo : EIATTR_KPARAM_INFO
	.align		4
.L_1505:
        /*0068*/ 	.byte	0x04, 0x17
        /*006a*/ 	.short	(.L_1507 - .L_1506)
.L_1506:
        /*006c*/ 	.word	0x00000000
        /*0070*/ 	.short	0x0000
        /*0072*/ 	.short	0x0000
        /*0074*/ 	.byte	0x00, 0xf5, 0x21, 0x00


	//----- nvinfo : EIATTR_SPARSE_MMA_MASK
	.align		4
.L_1507:
        /*0078*/ 	.byte	0x03, 0x50
        /*007a*/ 	.short	0x0000


	//----- nvinfo : EIATTR_MAXREG_COUNT
	.align		4
        /*007c*/ 	.byte	0x03, 0x1b
        /*007e*/ 	.short	0x00ff


	//----- nvinfo : EIATTR_NUM_BARRIERS
	.align		4
        /*0080*/ 	.byte	0x02, 0x4c
        /*0082*/ 	.byte	0x01
	.zero		1


	//----- nvinfo : EIATTR_MERCURY_ISA_VERSION
	.align		4
        /*0084*/ 	.byte	0x03, 0x5f
        /*0086*/ 	.short	0x0101


	//----- nvinfo : EIATTR_VRC_CTA_INIT_COUNT
	.align		4
        /*0088*/ 	.byte	0x02, 0x4a
	.zero		1
	.zero		1


	//----- nvinfo : EIATTR_EXIT_INSTR_OFFSETS
	.align		4
        /*008c*/ 	.byte	0x04, 0x1c
        /*008e*/ 	.short	(.L_1509 - .L_1508)


	//   ....[0]....
.L_1508:
        /*0090*/ 	.word	0x00000150


	//   ....[1]....
        /*0094*/ 	.word	0x00000250


	//   ....[2]....
        /*0098*/ 	.word	0x00001480


	//----- nvinfo : EIATTR_CBANK_PARAM_SIZE
	.align		4
.L_1509:
        /*009c*/ 	.byte	0x03, 0x19
        /*009e*/ 	.short	0x0038


	//----- nvinfo : EIATTR_PARAM_CBANK
	.align		4
        /*00a0*/ 	.byte	0x04, 0x0a
        /*00a2*/ 	.short	(.L_1511 - .L_1510)
	.align		4
.L_1510:
        /*00a4*/ 	.word	index@(.nv.constant0.contiguous_reduce44_u32)
        /*00a8*/ 	.short	0x0380
        /*00aa*/ 	.short	0x0038


	//----- nvinfo : EIATTR_SW_WAR
	.align		4
.L_1511:
        /*00ac*/ 	.byte	0x04, 0x36
        /*00ae*/ 	.short	(.L_1513 - .L_1512)
.L_1512:
        /*00b0*/ 	.word	0x00000008
.L_1513:


//--------------------- .nv.info.contiguous_reduce4_u32 --------------------------
	.section	.nv.info.contiguous_reduce4_u32,"",@"SHT_CUDA_INFO"
	.sectionflags	@""
	.align	4


	//----- nvinfo : EIATTR_CUDA_API_VERSION
	.align		4
        /*0000*/ 	.byte	0x04, 0x37
        /*0002*/ 	.short	(.L_1515 - .L_1514)
.L_1514:
        /*0004*/ 	.word	0x00000082


	//----- nvinfo : EIATTR_KPARAM_INFO
	.align		4
.L_1515:
        /*0008*/ 	.byte	0x04, 0x17
        /*000a*/ 	.short	(.L_1517 - .L_1516)
.L_1516:
        /*000c*/ 	.word	0x00000000
        /*0010*/ 	.short	0x0007
        /*0012*/ 	.short	0x0038
        /*0014*/ 	.byte	0x00, 0xf0, 0x21, 0x00


	//----- nvinfo : EIATTR_KPARAM_INFO
	.align		4
.L_1517:
        /*0018*/ 	.byte	0x04, 0x17
        /*001a*/ 	.short	(.L_1519 - .L_1518)
.L_1518:
        /*001c*/ 	.word	0x00000000
        /*0020*/ 	.short	0x0006
        /*0022*/ 	.short	0x0030
        /*0024*/ 	.byte	0x00, 0xf0, 0x21, 0x00


	//----- nvinfo : EIATTR_KPARAM_INFO
	.align		4
.L_1519:
        /*0028*/ 	.byte	0x04, 0x17
        /*002a*/ 	.short	(.L_1521 - .L_1520)
.L_1520:
        /*002c*/ 	.word	0x00000000
        /*0030*/ 	.short	0x0005
        /*0032*/ 	.short	0x0028
        /*0034*/ 	.byte	0x00, 0xf0, 0x21, 0x00


	//----- nvinfo : EIATTR_KPARAM_INFO
	.align		4
.L_1521:
        /*0038*/ 	.byte	0x04, 0x17
        /*003a*/ 	.short	(.L_1523 - .L_1522)
.L_1522:
        /*003c*/ 	.word	0x00000000
        /*0040*/ 	.short	0x0004
        /*0042*/ 	.short	0x0020
        /*0044*/ 	.byte	0x00, 0xf5, 0x21, 0x00


	//----- nvinfo : EIATTR_KPARAM_INFO
	.align		4
.L_1523:
        /*0048*/ 	.byte	0x04, 0x17
        /*004a*/ 	.short	(.L_1525 - .L_1524)
.L_1524:
        /*004c*/ 	.word	0x00000000
        /*0050*/ 	.short	0x0003
        /*0052*/ 	.short	0x0018
        /*0054*/ 	.byte	0x00, 0xf5, 0x21, 0x00


	//----- nvinfo : EIATTR_KPARAM_INFO
	.align		4
.L_1525:
        /*0058*/ 	.byte	0x04, 0x17
        /*005a*/ 	.short	(.L_1527 - .L_1526)
.L_1526:
        /*005c*/ 	.word	0x00000000
        /*0060*/ 	.short	0x0002
        /*0062*/ 	.short	0x0010
        /*0064*/ 	.byte	0x00, 0xf5, 0x21, 0x00


	//----- nvinfo : EIATTR_KPARAM_INFO
	.align		4
.L_1527:
        /*0068*/ 	.byte	0x04, 0x17
        /*006a*/ 	.short	(.L_1529 - .L_1528)
.L_1528:
        /*006c*/ 	.word	0x00000000
        /*0070*/ 	.short	0x0001
        /*0072*/ 	.short	0x0008
        /*0074*/ 	.byte	0x00, 0xf5, 0x21, 0x00


	//----- nvinfo : EIATTR_KPARAM_INFO
	.align		4
.L_1529:
        /*0078*/ 	.byte	0x04, 0x17
        /*007a*/ 	.short	(.L_1531 - .L_1530)
.L_1530:
        /*007c*/ 	.word	0x00000000
        /*0080*/ 	.short	0x0000
        /*0082*/ 	.short	0x0000
        /*0084*/ 	.byte	0x00, 0xf5, 0x21, 0x00


	//----- nvinfo : EIATTR_SPARSE_MMA_MASK
	.align		4
.L_1531:
        /*0088*/ 	.byte	0x03, 0x50
        /*008a*/ 	.short	0x0000


	//----- nvinfo : EIATTR_MAXREG_COUNT
	.align		4
        /*008c*/ 	.byte	0x03, 0x1b
        /*008e*/ 	.short	0x00ff


	//----- nvinfo : EIATTR_NUM_BARRIERS
	.align		4
        /*0090*/ 	.byte	0x02, 0x4c
        /*0092*/ 	.byte	0x01
	.zero		1


	//----- nvinfo : EIATTR_MERCURY_ISA_VERSION
	.align		4
        /*0094*/ 	.byte	0x03, 0x5f
        /*0096*/ 	.short	0x0101


	//----- nvinfo : EIATTR_VRC_CTA_INIT_COUNT
	.align		4
        /*0098*/ 	.byte	0x02, 0x4a
	.zero		1
	.zero		1


	//----- nvinfo : EIATTR_EXIT_INSTR_OFFSETS
	.align		4
        /*009c*/ 	.byte	0x04, 0x1c
        /*009e*/ 	.short	(.L_1533 - .L_1532)


	//   ....[0]....
.L_1532:
        /*00a0*/ 	.word	0x000001b0


	//   ....[1]....
        /*00a4*/ 	.word	0x00003190


	//   ....[2]....
        /*00a8*/ 	.word	0x000043f0


	//----- nvinfo : EIATTR_CRS_STACK_SIZE
	.align		4
.L_1533:
        /*00ac*/ 	.byte	0x04, 0x1e
        /*00ae*/ 	.short	(.L_1535 - .L_1534)
.L_1534:
        /*00b0*/ 	.word	0x00000000


	//----- nvinfo : EIATTR_CBANK_PARAM_SIZE
	.align		4
.L_1535:
        /*00b4*/ 	.byte	0x03, 0x19
        /*00b6*/ 	.short	0x0040


	//----- nvinfo : EIATTR_PARAM_CBANK
	.align		4
        /*00b8*/ 	.byte	0x04, 0x0a
        /*00ba*/ 	.short	(.L_1537 - .L_1536)
	.align		4
.L_1536:
        /*00bc*/ 	.word	index@(.nv.constant0.contiguous_reduce4_u32)
        /*00c0*/ 	.short	0x0380
        /*00c2*/ 	.short	0x0040


	//----- nvinfo : EIATTR_SW_WAR
	.align		4
.L_1537:
        /*00c4*/ 	.byte	0x04, 0x36
        /*00c6*/ 	.short	(.L_1539 - .L_1538)
.L_1538:
        /*00c8*/ 	.word	0x00000008
.L_1539:


//--------------------- .nv.info.contiguous_reduce33_u32 --------------------------
	.section	.nv.info.contiguous_reduce33_u32,"",@"SHT_CUDA_INFO"
	.sectionflags	@""
	.align	4


	//----- nvinfo : EIATTR_CUDA_API_VERSION
	.align		4
        /*0000*/ 	.byte	0x04, 0x37
        /*0002*/ 	.short	(.L_1541 - .L_1540)
.L_1540:
        /*0004*/ 	.word	0x00000082


	//----- nvinfo : EIATTR_KPARAM_INFO
	.align		4
.L_1541:
        /*0008*/ 	.byte	0x04, 0x17
        /*000a*/ 	.short	(.L_1543 - .L_1542)
.L_1542:
        /*000c*/ 	.word	0x00000000
        /*0010*/ 	.short	0x0005
        /*0012*/ 	.short	0x0028
        /*0014*/ 	.byte	0x00, 0xf0, 0x21, 0x00


	//----- nvinfo : EIATTR_KPARAM_INFO
	.align		4
.L_1543:
        /*0018*/ 	.byte	0x04, 0x17
        /*001a*/ 	.short	(.L_1545 - .L_1544)
.L_1544:
        /*001c*/ 	.word	0x00000000
        /*0020*/ 	.short	0x0004
        /*0022*/ 	.short	0x0020
        /*0024*/ 	.byte	0x00, 0xf0, 0x21, 0x00


	//----- nvinfo : EIATTR_KPARAM_INFO
	.align		4
.L_1545:
        /*0028*/ 	.byte	0x04, 0x17
        /*002a*/ 	.short	(.L_1547 - .L_1546)
.L_1546:
        /*002c*/ 	.word	0x00000000
        /*0030*/ 	.short	0x0003
        /*0032*/ 	.short	0x0018
        /*0034*/ 	.byte	0x00, 0xf5, 0x21, 0x00


	//----- nvinfo : EIATTR_KPARAM_INFO
	.align		4
.L_1547:
        /*0038*/ 	.byte	0x04, 0x17
        /*003a*/ 	.short	(.L_1549 - .L_1548)
.L_1548:
        /*003c*/ 	.word	0x00000000
        /*0040*/ 	.short	0x0002
        /*0042*/ 	.short	0x0010
        /*0044*/ 	.byte	0x00, 0xf5, 0x21, 0x00


	//----- nvinfo : EIATTR_KPARAM_INFO
	.align		4
.L_1549:
        /*0048*/ 	.byte	0x04, 0x17
        /*004a*/ 	.short	(.L_1551 - .L_1550)
.L_1550:
        /*004c*/ 	.word	0x00000000
        /*0050*/ 	.short	0x0001
        /*0052*/ 	.short	0x0008
        /*0054*/ 	.byte	0x00, 0xf5, 0x21, 0x00


	//----- nvinfo : EIATTR_KPARAM_INFO
	.align		4
.L_1551:
        /*0058*/ 	.byte	0x04, 0x17
        /*005a*/ 	.short	(.L_1553 - .L_1552)
.L_1552:
        /*005c*/ 	.word	0x00000000
        /*0060*/ 	.short	0x0000
        /*0062*/ 	.short	0x0000
        /*0064*/ 	.byte	0x00, 0xf5, 0x21, 0x00


	//----- nvinfo : EIATTR_SPARSE_MMA_MASK
	.align		4
.L_1553:
        /*0068*/ 	.byte	0x03, 0x50
        /*006a*/ 	.short	0x0000


	//----- nvinfo : EIATTR_MAXREG_COUNT
	.align		4
        /*006c*/ 	.byte	0x03, 0x1b
        /*006e*/ 	.short	0x00ff


	//----- nvinfo : EIATTR_NUM_BARRIERS
	.align		4
        /*0070*/ 	.byte	0x02, 0x4c
        /*0072*/ 	.byte	0x01
	.zero		1


	//----- nvinfo : EIATTR_MERCURY_ISA_VERSION
	.align		4
        /*0074*/ 	.byte	0x03, 0x5f
        /*0076*/ 	.short	0x0101


	//----- nvinfo : EIATTR_VRC_CTA_INIT_COUNT
	.align		4
        /*0078*/ 	.byte	0x02, 0x4a
	.zero		1
	.zero		1


	//----- nvinfo : EIATTR_EXIT_INSTR_OFFSETS
	.align		4
        /*007c*/ 	.byte	0x04, 0x1c
        /*007e*/ 	.short	(.L_1555 - .L_1554)


	//   ....[0]....
.L_1554:
        /*0080*/ 	.word	0x000005a0


	//   ....[1]....
        /*0084*/ 	.word	0x00000920


	//   ....[2]....
        /*0088*/ 	.word	0x00000a50


	//----- nvinfo : EIATTR_CRS_STACK_SIZE
	.align		4
.L_1555:
        /*008c*/ 	.byte	0x04, 0x1e
        /*008e*/ 	.short	(.L_1557 - .L_1556)
.L_1556:
        /*0090*/ 	.word	0x00000000


	//----- nvinfo : EIATTR_CBANK_PARAM_SIZE
	.align		4
.L_1557:
        /*0094*/ 	.byte	0x03, 0x19
        /*0096*/ 	.short	0x0030


	//----- nvinfo : EIATTR_PARAM_CBANK
	.align		4
        /*0098*/ 	.byte	0x04, 0x0a
        /*009a*/ 	.short	(.L_1559 - .L_1558)
	.align		4
.L_1558:
        /*009c*/ 	.word	index@(.nv.constant0.contiguous_reduce33_u32)
        /*00a0*/ 	.short	0x0380
        /*00a2*/ 	.short	0x0030


	//----- nvinfo : EIATTR_SW_WAR
	.align		4
.L_1559:
        /*00a4*/ 	.byte	0x04, 0x36
        /*00a6*/ 	.short	(.L_1561 - .L_1560)
.L_1560:
        /*00a8*/ 	.word	0x00000008
.L_1561:


//--------------------- .nv.info.contiguous_reduce3_u32 --------------------------
	.section	.nv.info.contiguous_reduce3_u32,"",@"SHT_CUDA_INFO"
	.sectionflags	@""
	.align	4


	//----- nvinfo : EIATTR_CUDA_API_VERSION
	.align		4
        /*0000*/ 	.byte	0x04, 0x37
        /*0002*/ 	.short	(.L_1563 - .L_1562)
.L_1562:
        /*0004*/ 	.word	0x00000082


	//----- nvinfo : EIATTR_KPARAM_INFO
	.align		4
.L_1563:
        /*0008*/ 	.byte	0x04, 0x17
        /*000a*/ 	.short	(.L_1565 - .L_1564)
.L_1564:
        /*000c*/ 	.word	0x00000000
        /*0010*/ 	.short	0x0007
        /*0012*/ 	.short	0x0038
        /*0014*/ 	.byte	0x00, 0xf0, 0x21, 0x00


	//----- nvinfo : EIATTR_KPARAM_INFO
	.align		4
.L_1565:
        /*0018*/ 	.byte	0x04, 0x17
        /*001a*/ 	.short	(.L_1567 - .L_1566)
.L_1566:
        /*001c*/ 	.word	0x00000000
        /*0020*/ 	.short	0x0006
        /*0022*/ 	.short	0x0030
        /*0024*/ 	.byte	0x00, 0xf0, 0x21, 0x00


	//----- nvinfo : EIATTR_KPARAM_INFO
	.align		4
.L_1567:
        /*0028*/ 	.byte	0x04, 0x17
        /*002a*/ 	.short	(.L_1569 - .L_1568)
.L_1568:
        /*002c*/ 	.word	0x00000000
        /*0030*/ 	.short	0x0005
        /*0032*/ 	.short	0x0028
        /*0034*/ 	.byte	0x00, 0xf0, 0x21, 0x00


	//----- nvinfo : EIATTR_KPARAM_INFO
	.align		4
.L_1569:
        /*0038*/ 	.byte	0x04, 0x17
        /*003a*/ 	.short	(.L_1571 - .L_1570)
.L_1570:
        /*003c*/ 	.word	0x00000000
        /*0040*/ 	.short	0x0004
        /*0042*/ 	.short	0x0020
        /*0044*/ 	.byte	0x00, 0xf5, 0x21, 0x00


	//----- nvinfo : EIATTR_KPARAM_INFO
	.align		4
.L_1571:
        /*0048*/ 	.byte	0x04, 0x17
        /*004a*/ 	.short	(.L_1573 - .L_1572)
.L_1572:
        /*004c*/ 	.word	0x00000000
        /*0050*/ 	.short	0x0003
        /*0052*/ 	.short	0x0018
        /*0054*/ 	.byte	0x00, 0xf5, 0x21, 0x00


	//----- nvinfo : EIATTR_KPARAM_INFO
	.align		4
.L_1573:
        /*0058*/ 	.byte	0x04, 0x17
        /*005a*/ 	.short	(.L_1575 - .L_1574)
.L_1574:
        /*005c*/ 	.word	0x00000000
        /*0060*/ 	.short	0x0002
        /*0062*/ 	.short	0x0010
        /*0064*/ 	.byte	0x00, 0xf5, 0x21, 0x00


	//----- nvinfo : EIATTR_KPARAM_INFO
	.align		4
.L_1575:
        /*0068*/ 	.byte	0x04, 0x17
        /*006a*/ 	.short	(.L_1577 - .L_1576)
.L_1576:
        /*006c*/ 	.word	0x00000000
        /*0070*/ 	.short	0x0001
        /*0072*/ 	.short	0x0008
        /*0074*/ 	.byte	0x00, 0xf5, 0x21, 0x00


	//----- nvinfo : EIATTR_KPARAM_INFO
	.align		4
.L_1577:
        /*0078*/ 	.byte	0x04, 0x17
        /*007a*/ 	.short	(.L_1579 - .L_1578)
.L_1578:
        /*007c*/ 	.word	0x00000000
        /*0080*/ 	.short	0x0000
        /*0082*/ 	.short	0x0000
        /*0084*/ 	.byte	0x00, 0xf5, 0x21, 0x00


	//----- nvinfo : EIATTR_SPARSE_MMA_MASK
	.align		4
.L_1579:
        /*0088*/ 	.byte	0x03, 0x50
        /*008a*/ 	.short	0x0000


	//----- nvinfo : EIATTR_MAXREG_COUNT
	.align		4
        /*008c*/ 	.byte	0x03, 0x1b
        /*008e*/ 	.short	0x00ff


	//----- nvinfo : EIATTR_NUM_BARRIERS
	.align		4
        /*0090*/ 	.byte	0x02, 0x4c
        /*0092*/ 	.byte	0x01
	.zero		1


	//----- nvinfo : EIATTR_MERCURY_ISA_VERSION
	.align		4
        /*0094*/ 	.byte	0x03, 0x5f
        /*0096*/ 	.short	0x0101


	//----- nvinfo : EIATTR_VRC_CTA_INIT_COUNT
	.align		4
        /*0098*/ 	.byte	0x02, 0x4a
	.zero		1
	.zero		1


	//----- nvinfo : EIATTR_EXIT_INSTR_OFFSETS
	.align		4
        /*009c*/ 	.byte	0x04, 0x1c
        /*009e*/ 	.short	(.L_1581 - .L_1580)


	//   ....[0]....
.L_1580:
        /*00a0*/ 	.word	0x000069e0


	//   ....[1]....
        /*00a4*/ 	.word	0x00006d60


	//   ....[2]....
        /*00a8*/ 	.word	0x00006ed0


	//----- nvinfo : EIATTR_CRS_STACK_SIZE
	.align		4
.L_1581:
        /*00ac*/ 	.byte	0x04, 0x1e
        /*00ae*/ 	.short	(.L_1583 - .L_1582)
.L_1582:
        /*00b0*/ 	.word	0x00000000


	//----- nvinfo : EIATTR_CBANK_PARAM_SIZE
	.align		4
.L_1583:
        /*00b4*/ 	.byte	0x03, 0x19
        /*00b6*/ 	.short	0x0040


	//----- nvinfo : EIATTR_PARAM_CBANK
	.align		4
        /*00b8*/ 	.byte	0x04, 0x0a
        /*00ba*/ 	.short	(.L_1585 - .L_1584)
	.align		4
.L_1584:
        /*00bc*/ 	.word	index@(.nv.constant0.contiguous_reduce3_u32)
        /*00c0*/ 	.short	0x0380
        /*00c2*/ 	.short	0x0040


	//----- nvinfo : EIATTR_SW_WAR
	.align		4
.L_1585:
        /*00c4*/ 	.byte	0x04, 0x36
        /*00c6*/ 	.short	(.L_1587 - .L_1586)
.L_1586:
        /*00c8*/ 	.word	0x00000008
.L_1587:


//--------------------- .nv.info.uncontiguous_reduce_u32 --------------------------
	.section	.nv.info.uncontiguous_reduce_u32,"",@"SHT_CUDA_INFO"
	.sectionflags	@""
	.align	4


	//----- nvinfo : EIATTR_CUDA_API_VERSION
	.align		4
        /*0000*/ 	.byte	0x04, 0x37
        /*0002*/ 	.short	(.L_1589 - .L_1588)
.L_1588:
        /*0004*/ 	.word	0x00000082


	//----- nvinfo : EIATTR_KPARAM_INFO
	.align		4
.L_1589:
        /*0008*/ 	.byte	0x04, 0x17
        /*000a*/ 	.short	(.L_1591 - .L_1590)
.L_1590:
        /*000c*/ 	.word	0x00000000
        /*0010*/ 	.short	0x0006
        /*0012*/ 	.short	0x0030
        /*0014*/ 	.byte	0x00, 0xf0, 0x21, 0x00


	//----- nvinfo : EIATTR_KPARAM_INFO
	.align		4
.L_1591:
        /*0018*/ 	.byte	0x04, 0x17
        /*001a*/ 	.short	(.L_1593 - .L_1592)
.L_1592:
        /*001c*/ 	.word	0x00000000
        /*0020*/ 	.short	0x0005
        /*0022*/ 	.short	0x0028
        /*0024*/ 	.byte	0x00, 0xf0, 0x21, 0x00


	//----- nvinfo : EIATTR_KPARAM_INFO
	.align		4
.L_1593:
        /*0028*/ 	.byte	0x04, 0x17
        /*002a*/ 	.short	(.L_1595 - .L_1594)
.L_1594:
        /*002c*/ 	.word	0x00000000
        /*0030*/ 	.short	0x0004
        /*0032*/ 	.short	0x0020
        /*0034*/ 	.byte	0x00, 0xf5, 0x21, 0x00


	//----- nvinfo : EIATTR_KPARAM_INFO
	.align		4
.L_1595:
        /*0038*/ 	.byte	0x04, 0x17
        /*003a*/ 	.short	(.L_1597 - .L_1596)
.L_1596:
        /*003c*/ 	.word	0x00000000
        /*0040*/ 	.short	0x0003
        /*0042*/ 	.short	0x0018
        /*0044*/ 	.byte	0x00, 0xf5, 0x21, 0x00


	//----- nvinfo : EIATTR_KPARAM_INFO
	.align		4
.L_1597:
        /*0048*/ 	.byte	0x04, 0x17
        /*004a*/ 	.short	(.L_1599 - .L_1598)
.L_1598:
        /*004c*/ 	.word	0x00000000
        /*0050*/ 	.short	0x0002
        /*0052*/ 	.short	0x0010
        /*0054*/ 	.byte	0x00, 0xf5, 0x21, 0x00


	//----- nvinfo : EIATTR_KPARAM_INFO
	.align		4
.L_1599:
        /*0058*/ 	.byte	0x04, 0x17
        /*005a*/ 	.short	(.L_1601 - .L_1600)
.L_1600:
        /*005c*/ 	.word	0x00000000
        /*0060*/ 	.short	0x0001
        /*0062*/ 	.short	0x0008
        /*0064*/ 	.byte	0x00, 0xf5, 0x21, 0x00


	//----- nvinfo : EIATTR_KPARAM_INFO
	.align		4
.L_1601:
        /*0068*/ 	.byte	0x04, 0x17
        /*006a*/ 	.short	(.L_1603 - .L_1602)
.L_1602:
        /*006c*/ 	.word	0x00000000
        /*0070*/ 	.short	0x0000
        /*0072*/ 	.short	0x0000
        /*0074*/ 	.byte	0x00, 0xf5, 0x21, 0x00


	//----- nvinfo : EIATTR_SPARSE_MMA_MASK
	.align		4
.L_1603:
        /*0078*/ 	.byte	0x03, 0x50
        /*007a*/ 	.short	0x0000


	//----- nvinfo : EIATTR_MAXREG_COUNT
	.align		4
        /*007c*/ 	.byte	0x03, 0x1b
        /*007e*/ 	.short	0x00ff


	//----- nvinfo : EIATTR_NUM_BARRIERS
	.align		4
        /*0080*/ 	.byte	0x02, 0x4c
        /*0082*/ 	.byte	0x01
	.zero		1


	//----- nvinfo : EIATTR_MERCURY_ISA_VERSION
	.align		4
        /*0084*/ 	.byte	0x03, 0x5f
        /*0086*/ 	.short	0x0101


	//----- nvinfo : EIATTR_VRC_CTA_INIT_COUNT
	.align		4
        /*0088*/ 	.byte	0x02, 0x4a
	.zero		1
	.zero		1


	//----- nvinfo : EIATTR_EXIT_INSTR_OFFSETS
	.align		4
        /*008c*/ 	.byte	0x04, 0x1c
        /*008e*/ 	.short	(.L_1605 - .L_1604)


	//   ....[0]....
.L_1604:
        /*0090*/ 	.word	0x000069f0


	//   ....[1]....
        /*0094*/ 	.word	0x00006d70


	//   ....[2]....
        /*0098*/ 	.word	0x00006e30


	//----- nvinfo : EIATTR_CRS_STACK_SIZE
	.align		4
.L_1605:
        /*009c*/ 	.byte	0x04, 0x1e
        /*009e*/ 	.short	(.L_1607 - .L_1606)
.L_1606:
        /*00a0*/ 	.word	0x00000000


	//----- nvinfo : EIATTR_CBANK_PARAM_SIZE
	.align		4
.L_1607:
        /*00a4*/ 	.byte	0x03, 0x19
        /*00a6*/ 	.short	0x0038


	//----- nvinfo : EIATTR_PARAM_CBANK
	.align		4
        /*00a8*/ 	.byte	0x04, 0x0a
        /*00aa*/ 	.short	(.L_1609 - .L_1608)
	.align		4
.L_1608:
        /*00ac*/ 	.word	index@(.nv.constant0.uncontiguous_reduce_u32)
        /*00b0*/ 	.short	0x0380
        /*00b2*/ 	.short	0x0038


	//----- nvinfo : EIATTR_SW_WAR
	.align		4
.L_1609:
        /*00b4*/ 	.byte	0x04, 0x36
        /*00b6*/ 	.short	(.L_1611 - .L_1610)
.L_1610:
        /*00b8*/ 	.word	0x00000008
.L_1611:


//--------------------- .nv.info.contiguous_reduce2_u32 --------------------------
	.section	.nv.info.contiguous_reduce2_u32,"",@"SHT_CUDA_INFO"
	.sectionflags	@""
	.align	4


	//----- nvinfo : EIATTR_CUDA_API_VERSION
	.align		4
        /*0000*/ 	.byte	0x04, 0x37
        /*0002*/ 	.short	(.L_1613 - .L_1612)
.L_1612:
        /*0004*/ 	.word	0x00000082


	//----- nvinfo : EIATTR_KPARAM_INFO
	.align		4
.L_1613:
        /*0008*/ 	.byte	0x04, 0x17
        /*000a*/ 	.short	(.L_1615 - .L_1614)
.L_1614:
        /*000c*/ 	.word	0x00000000
        /*0010*/ 	.short	0x0004
        /*0012*/ 	.short	0x0020
        /*0014*/ 	.byte	0x00, 0xf0, 0x21, 0x00


	//----- nvinfo : EIATTR_KPARAM_INFO
	.align		4
.L_1615:
        /*0018*/ 	.byte	0x04, 0x17
        /*001a*/ 	.short	(.L_1617 - .L_1616)
.L_1616:
        /*001c*/ 	.word	0x00000000
        /*0020*/ 	.short	0x0003
        /*0022*/ 	.short	0x0018
        /*0024*/ 	.byte	0x00, 0xf5, 0x21, 0x00


	//----- nvinfo : EIATTR_KPARAM_INFO
	.align		4
.L_1617:
        /*0028*/ 	.byte	0x04, 0x17
        /*002a*/ 	.short	(.L_1619 - .L_1618)
.L_1618:
        /*002c*/ 	.word	0x00000000
        /*0030*/ 	.short	0x0002
        /*0032*/ 	.short	0x0010
        /*0034*/ 	.byte	0x00, 0xf5, 0x21, 0x00


	//----- nvinfo : EIATTR_KPARAM_INFO
	.align		4
.L_1619:
        /*0038*/ 	.byte	0x04, 0x17
        /*003a*/ 	.short	(.L_1621 - .L_1620)
.L_1620:
        /*003c*/ 	.word	0x00000000
        /*0040*/ 	.short	0x0001
        /*0042*/ 	.short	0x0008
        /*0044*/ 	.byte	0x00, 0xf5, 0x21, 0x00


	//----- nvinfo : EIATTR_KPARAM_INFO
	.align		4
.L_1621:
        /*0048*/ 	.byte	0x04, 0x17
        /*004a*/ 	.short	(.L_1623 - .L_1622)
.L_1622:
        /*004c*/ 	.word	0x00000000
        /*0050*/ 	.short	0x0000
        /*0052*/ 	.short	0x0000
        /*0054*/ 	.byte	0x00, 0xf5, 0x21, 0x00


	//----- nvinfo : EIATTR_SPARSE_MMA_MASK
	.align		4
.L_1623:
        /*0058*/ 	.byte	0x03, 0x50
        /*005a*/ 	.short	0x0000


	//----- nvinfo : EIATTR_MAXREG_COUNT
	.align		4
        /*005c*/ 	.byte	0x03, 0x1b
        /*005e*/ 	.short	0x00ff


	//----- nvinfo : EIATTR_NUM_BARRIERS
	.align		4
        /*0060*/ 	.byte	0x02, 0x4c
        /*0062*/ 	.byte	0x01
	.zero		1


	//----- nvinfo : EIATTR_MERCURY_ISA_VERSION
	.align		4
        /*0064*/ 	.byte	0x03, 0x5f
        /*0066*/ 	.short	0x0101


	//----- nvinfo : EIATTR_VRC_CTA_INIT_COUNT
	.align		4
        /*0068*/ 	.byte	0x02, 0x4a
	.zero		1
	.zero		1


	//----- nvinfo : EIATTR_EXIT_INSTR_OFFSETS
	.align		4
        /*006c*/ 	.byte	0x04, 0x1c
        /*006e*/ 	.short	(.L_1625 - .L_1624)


	//   ....[0]....
.L_1624:
        /*0070*/ 	.word	0x000004e0


	//   ....[1]....
        /*0074*/ 	.word	0x00000860


	//   ....[2]....
        /*0078*/ 	.word	0x00000920


	//----- nvinfo : EIATTR_CRS_STACK_SIZE
	.align		4
.L_1625:
        /*007c*/ 	.byte	0x04, 0x1e
        /*007e*/ 	.short	(.L_1627 - .L_1626)
.L_1626:
        /*0080*/ 	.word	0x00000000


	//----- nvinfo : EIATTR_CBANK_PARAM_SIZE
	.align		4
.L_1627:
        /*0084*/ 	.byte	0x03, 0x19
        /*0086*/ 	.short	0x0028


	//----- nvinfo : EIATTR_PARAM_CBANK
	.align		4
        /*0088*/ 	.byte	0x04, 0x0a
        /*008a*/ 	.short	(.L_1629 - .L_1628)
	.align		4
.L_1628:
        /*008c*/ 	.word	index@(.nv.constant0.contiguous_reduce2_u32)
        /*0090*/ 	.short	0x0380
        /*0092*/ 	.short	0x0028


	//----- nvinfo : EIATTR_SW_WAR
	.align		4
.L_1629:
        /*0094*/ 	.byte	0x04, 0x36
        /*0096*/ 	.short	(.L_1631 - .L_1630)
.L_1630:
        /*0098*/ 	.word	0x00000008
.L_1631:


//--------------------- .nv.info.contiguous_reduce_u32 --------------------------
	.section	.nv.info.contiguous_reduce_u32,"",@"SHT_CUDA_INFO"
	.sectionflags	@""
	.align	4


	//----- nvinfo : EIATTR_CUDA_API_VERSION
	.align		4
        /*0000*/ 	.byte	0x04, 0x37
        /*0002*/ 	.short	(.L_1633 - .L_1632)
.L_1632:
        /*0004*/ 	.word	0x00000082


	//----- nvinfo : EIATTR_KPARAM_INFO
	.align		4
.L_1633:
        /*0008*/ 	.byte	0x04, 0x17
        /*000a*/ 	.short	(.L_1635 - .L_1634)
.L_1634:
        /*000c*/ 	.word	0x00000000
        /*0010*/ 	.short	0x0003
        /*0012*/ 	.short	0x0018
        /*0014*/ 	.byte	0x00, 0xf0, 0x21, 0x00


	//----- nvinfo : EIATTR_KPARAM_INFO
	.align		4
.L_1635:
        /*0018*/ 	.byte	0x04, 0x17
        /*001a*/ 	.short	(.L_1637 - .L_1636)
.L_1636:
        /*001c*/ 	.word	0x00000000
        /*0020*/ 	.short	0x0002
        /*0022*/ 	.short	0x0010
        /*0024*/ 	.byte	0x00, 0xf5, 0x21, 0x00


	//----- nvinfo : EIATTR_KPARAM_INFO
	.align		4
.L_1637:
        /*0028*/ 	.byte	0x04, 0x17
        /*002a*/ 	.short	(.L_1639 - .L_1638)
.L_1638:
        /*002c*/ 	.word	0x00000000
        /*0030*/ 	.short	0x0001
        /*0032*/ 	.short	0x0008
        /*0034*/ 	.byte	0x00, 0xf5, 0x21, 0x00


	//----- nvinfo : EIATTR_KPARAM_INFO
	.align		4
.L_1639:
        /*0038*/ 	.byte	0x04, 0x17
        /*003a*/ 	.short	(.L_1641 - .L_1640)
.L_1640:
        /*003c*/ 	.word	0x00000000
        /*0040*/ 	.short	0x0000
        /*0042*/ 	.short	0x0000
        /*0044*/ 	.byte	0x00, 0xf5, 0x21, 0x00


	//----- nvinfo : EIATTR_SPARSE_MMA_MASK
	.align		4
.L_1641:
        /*0048*/ 	.byte	0x03, 0x50
        /*004a*/ 	.short	0x0000


	//----- nvinfo : EIATTR_MAXREG_COUNT
	.align		4
        /*004c*/ 	.byte	0x03, 0x1b
        /*004e*/ 	.short	0x00ff


	//----- nvinfo : EIATTR_NUM_BARRIERS
	.align		4
        /*0050*/ 	.byte	0x02, 0x4c
        /*0052*/ 	.byte	0x01
	.zero		1


	//----- nvinfo : EIATTR_MERCURY_ISA_VERSION
	.align		4
        /*0054*/ 	.byte	0x03, 0x5f
        /*0056*/ 	.short	0x0101


	//----- nvinfo : EIATTR_VRC_CTA_INIT_COUNT
	.align		4
        /*0058*/ 	.byte	0x02, 0x4a
	.zero		1
	.zero		1


	//----- nvinfo : EIATTR_EXIT_INSTR_OFFSETS
	.align		4
        /*005c*/ 	.byte	0x04, 0x1c
        /*005e*/ 	.short	(.L_1643 - .L_1642)


	//   ....[0]....
.L_1642:
        /*0060*/ 	.word	0x00000420


	//   ....[1]....
        /*0064*/ 	.word	0x000007a0


	//   ....[2]....
        /*0068*/ 	.word	0x00000860


	//----- nvinfo : EIATTR_CRS_STACK_SIZE
	.align		4
.L_1643:
        /*006c*/ 	.byte	0x04, 0x1e
        /*006e*/ 	.short	(.L_1645 - .L_1644)
.L_1644:
        /*0070*/ 	.word	0x00000000


	//----- nvinfo : EIATTR_CBANK_PARAM_SIZE
	.align		4
.L_1645:
        /*0074*/ 	.byte	0x03, 0x19
        /*0076*/ 	.short	0x0020


	//----- nvinfo : EIATTR_PARAM_CBANK
	.align		4
        /*0078*/ 	.byte	0x04, 0x0a
        /*007a*/ 	.short	(.L_1647 - .L_1646)
	.align		4
.L_1646:
        /*007c*/ 	.word	index@(.nv.constant0.contiguous_reduce_u32)
        /*0080*/ 	.short	0x0380
        /*0082*/ 	.short	0x0020


	//----- nvinfo : EIATTR_SW_WAR
	.align		4
.L_1647:
        /*0084*/ 	.byte	0x04, 0x36
        /*0086*/ 	.short	(.L_1649 - .L_1648)
.L_1648:
        /*0088*/ 	.word	0x00000008
.L_1649:


//--------------------- .nv.info.contiguous_reduce44_u16 --------------------------
	.section	.nv.info.contiguous_reduce44_u16,"",@"SHT_CUDA_INFO"
	.sectionflags	@""
	.align	4


	//----- nvinfo : EIATTR_CUDA_API_VERSION
	.align		4
        /*0000*/ 	.byte	0x04, 0x37
        /*0002*/ 	.short	(.L_1651 - .L_1650)
.L_1650:
        /*0004*/ 	.word	0x00000082


	//----- nvinfo : EIATTR_KPARAM_INFO
	.align		4
.L_1651:
        /*0008*/ 	.byte	0x04, 0x17
        /*000a*/ 	.short	(.L_1653 - .L_1652)
.L_1652:
        /*000c*/ 	.word	0x00000000
        /*0010*/ 	.short	0x0006
        /*0012*/ 	.short	0x0030
        /*0014*/ 	.byte	0x00, 0xf0, 0x21, 0x00


	//----- nvinfo : EIATTR_KPARAM_INFO
	.align		4
.L_1653:
        /*0018*/ 	.byte	0x04, 0x17
        /*001a*/ 	.short	(.L_1655 - .L_1654)
.L_1654:
        /*001c*/ 	.word	0x00000000
        /*0020*/ 	.short	0x0005
        /*0022*/ 	.short	0x0028
        /*0024*/ 	.byte	0x00, 0xf0, 0x21, 0x00


	//----- nvinfo : EIATTR_KPARAM_INFO
	.align		4
.L_1655:
        /*0028*/ 	.byte	0x04, 0x17
        /*002a*/ 	.short	(.L_1657 - .L_1656)
.L_1656:
        /*002c*/ 	.word	0x00000000
        /*0030*/ 	.short	0x0004
        /*0032*/ 	.short	0x0020
        /*0034*/ 	.byte	0x00, 0xf0, 0x21, 0x00


	//----- nvinfo : EIATTR_KPARAM_INFO
	.align		4
.L_1657:
        /*0038*/ 	.byte	0x04, 0x17
        /*003a*/ 	.short	(.L_1659 - .L_1658)
.L_1658:
        /*003c*/ 	.word	0x00000000
        /*0040*/ 	.short	0x0003
        /*0042*/ 	.short	0x0018
        /*0044*/ 	.byte	0x00, 0xf5, 0x21, 0x00


	//----- nvinfo : EIATTR_KPARAM_INFO
	.align		4
.L_1659:
        /*0048*/ 	.byte	0x04, 0x17
        /*004a*/ 	.short	(.L_1661 - .L_1660)
.L_1660:
        /*004c*/ 	.word	0x00000000
        /*0050*/ 	.short	0x0002
        /*0052*/ 	.short	0x0010
        /*0054*/ 	.byte	0x00, 0xf5, 0x21, 0x00


	//----- nvinfo : EIATTR_KPARAM_INFO
	.align		4
.L_1661:
        /*0058*/ 	.byte	0x04, 0x17
        /*005a*/ 	.short	(.L_1663 - .L_1662)
.L_1662:
        /*005c*/ 	.word	0x00000000
        /*0060*/ 	.short	0x0001
        /*0062*/ 	.short	0x0008
        /*0064*/ 	.byte	0x00, 0xf5, 0x21, 0x00


	//----- nvinfo : EIATTR_KPARAM_INFO
	.align		4
.L_1663:
        /*0068*/ 	.byte	0x04, 0x17
        /*006a*/ 	.short	(.L_1665 - .L_1664)
.L_1664:
        /*006c*/ 	.word	0x00000000
        /*0070*/ 	.short	0x0000
        /*0072*/ 	.short	0x0000
        /*0074*/ 	.byte	0x00, 0xf5, 0x21, 0x00


	//----- nvinfo : EIATTR_SPARSE_MMA_MASK
	.align		4
.L_1665:
        /*0078*/ 	.byte	0x03, 0x50
        /*007a*/ 	.short	0x0000


	//----- nvinfo : EIATTR_MAXREG_COUNT
	.align		4
        /*007c*/ 	.byte	0x03, 0x1b
        /*007e*/ 	.short	0x00ff


	//----- nvinfo : EIATTR_NUM_BARRIERS
	.align		4
        /*0080*/ 	.byte	0x02, 0x4c
        /*0082*/ 	.byte	0x01
	.zero		1


	//----- nvinfo : EIATTR_MERCURY_ISA_VERSION
	.align		4
        /*0084*/ 	.byte	0x03, 0x5f
        /*0086*/ 	.short	0x0101


	//----- nvinfo : EIATTR_VRC_CTA_INIT_COUNT
	.align		4
        /*0088*/ 	.byte	0x02, 0x4a
	.zero		1
	.zero		1


	//----- nvinfo : EIATTR_EXIT_INSTR_OFFSETS
	.align		4
        /*008c*/ 	.byte	0x04, 0x1c
        /*008e*/ 	.short	(.L_1667 - .L_1666)


	//   ....[0]....
.L_1666:
        /*0090*/ 	.word	0x00000150


	//   ....[1]....
        /*0094*/ 	.word	0x00000250


	//   ....[2]....
        /*0098*/ 	.word	0x00001780


	//----- nvinfo : EIATTR_CBANK_PARAM_SIZE
	.align		4
.L_1667:
        /*009c*/ 	.byte	0x03, 0x19
        /*009e*/ 	.short	0x0038


	//----- nvinfo : EIATTR_PARAM_CBANK
	.align		4
        /*00a0*/ 	.byte	0x04, 0x0a
        /*00a2*/ 	.short	(.L_1669 - .L_1668)
	.align		4
.L_1668:
        /*00a4*/ 	.word	index@(.nv.constant0.contiguous_reduce44_u16)
        /*00a8*/ 	.short	0x0380
        /*00aa*/ 	.short	0x0038


	//----- nvinfo : EIATTR_SW_WAR
	.align		4
.L_1669:
        /*00ac*/ 	.byte	0x04, 0x36
        /*00ae*/ 	.short	(.L_1671 - .L_1670)
.L_1670:
        /*00b0*/ 	.word	0x00000008
.L_1671:


//--------------------- .nv.info.contiguous_reduce4_u16 --------------------------
	.section	.nv.info.contiguous_reduce4_u16,"",@"SHT_CUDA_INFO"
	.sectionflags	@""
	.align	4


	//----- nvinfo : EIATTR_CUDA_API_VERSION
	.align		4
        /*0000*/ 	.byte	0x04, 0x37
        /*0002*/ 	.short	(.L_1673 - .L_1672)
.L_1672:
        /*0004*/ 	.word	0x00000082


	//----- nvinfo : EIATTR_KPARAM_INFO
	.align		4
.L_1673:
        /*0008*/ 	.byte	0x04, 0x17
        /*000a*/ 	.short	(.L_1675 - .L_1674)
.L_1674:
        /*000c*/ 	.word	0x00000000
        /*0010*/ 	.short	0x0007
        /*0012*/ 	.short	0x0038
        /*0014*/ 	.byte	0x00, 0xf0, 0x21, 0x00


	//----- nvinfo : EIATTR_KPARAM_INFO
	.align		4
.L_1675:
        /*0018*/ 	.byte	0x04, 0x17
        /*001a*/ 	.short	(.L_1677 - .L_1676)
.L_1676:
        /*001c*/ 	.word	0x00000000
        /*0020*/ 	.short	0x0006
        /*0022*/ 	.short	0x0030
        /*0024*/ 	.byte	0x00, 0xf0, 0x21, 0x00


	//----- nvinfo : EIATTR_KPARAM_INFO
	.align		4
.L_1677:
        /*0028*/ 	.byte	0x04, 0x17
        /*002a*/ 	.short	(.L_1679 - .L_1678)
.L_1678:
        /*002c*/ 	.word	0x00000000
        /*0030*/ 	.short	0x0005
        /*0032*/ 	.short	0x0028
        /*0034*/ 	.byte	0x00, 0xf0, 0x21, 0x00


	//----- nvinfo : EIATTR_KPARAM_INFO
	.align		4
.L_1679:
        /*0038*/ 	.byte	0x04, 0x17
        /*003a*/ 	.short	(.L_1681 - .L_1680)
.L_1680:
        /*003c*/ 	.word	0x00000000
        /*0040*/ 	.short	0x0004
        /*0042*/ 	.short	0x0020
        /*0044*/ 	.byte	0x00, 0xf5, 0x21, 0x00


	//----- nvinfo : EIATTR_KPARAM_INFO
	.align		4
.L_1681:
        /*0048*/ 	.byte	0x04, 0x17
        /*004a*/ 	.short	(.L_1683 - .L_1682)
.L_1682:
        /*004c*/ 	.word	0x00000000
        /*0050*/ 	.short	0x0003
        /*0052*/ 	.short	0x0018
        /*0054*/ 	.byte	0x00, 0xf5, 0x21, 0x00


	//----- nvinfo : EIATTR_KPARAM_INFO
	.align		4
.L_1683:
        /*0058*/ 	.byte	0x04, 0x17
        /*005a*/ 	.short	(.L_1685 - .L_1684)
.L_1684:
        /*005c*/ 	.word	0x00000000
        /*0060*/ 	.short	0x0002
        /*0062*/ 	.short	0x0010
        /*0064*/ 	.byte	0x00, 0xf5, 0x21, 0x00


	//----- nvinfo : EIATTR_KPARAM_INFO
	.align		4
.L_1685:
        /*0068*/ 	.byte	0x04, 0x17
        /*006a*/ 	.short	(.L_1687 - .L_1686)
.L_1686:
        /*006c*/ 	.word	0x00000000
        /*0070*/ 	.short	0x0001
        /*0072*/ 	.short	0x0008
        /*0074*/ 	.byte	0x00, 0xf5, 0x21, 0x00


	//----- nvinfo : EIATTR_KPARAM_INFO
	.align		4
.L_1687:
        /*0078*/ 	.byte	0x04, 0x17
        /*007a*/ 	.short	(.L_1689 - .L_1688)
.L_1688:
        /*007c*/ 	.word	0x00000000
        /*0080*/ 	.short	0x0000
        /*0082*/ 	.short	0x0000
        /*0084*/ 	.byte	0x00, 0xf5, 0x21, 0x00


	//----- nvinfo : EIATTR_SPARSE_MMA_MASK
	.align		4
.L_1689:
        /*0088*/ 	.byte	0x03, 0x50
        /*008a*/ 	.short	0x0000


	//----- nvinfo : EIATTR_MAXREG_COUNT
	.align		4
        /*008c*/ 	.byte	0x03, 0x1b
        /*008e*/ 	.short	0x00ff


	//----- nvinfo : EIATTR_NUM_BARRIERS
	.align		4
        /*0090*/ 	.byte	0x02, 0x4c
        /*0092*/ 	.byte	0x01
	.zero		1


	//----- nvinfo : EIATTR_MERCURY_ISA_VERSION
	.align		4
        /*0094*/ 	.byte	0x03, 0x5f
        /*0096*/ 	.short	0x0101


	//----- nvinfo : EIATTR_VRC_CTA_INIT_COUNT
	.align		4
        /*0098*/ 	.byte	0x02, 0x4a
	.zero		1
	.zero		1


	//----- nvinfo : EIATTR_EXIT_INSTR_OFFSETS
	.align		4
        /*009c*/ 	.byte	0x04, 0x1c
        /*009e*/ 	.short	(.L_1691 - .L_1690)


	//   ....[0]....
.L_1690:
        /*00a0*/ 	.word	0x000001b0


	//   ....[1]....
        /*00a4*/ 	.word	0x00003190


	//   ....[2]....
        /*00a8*/ 	.word	0x000046f0


	//----- nvinfo : EIATTR_CRS_STACK_SIZE
	.align		4
.L_1691:
        /*00ac*/ 	.byte	0x04, 0x1e
        /*00ae*/ 	.short	(.L_1693 - .L_1692)
.L_1692:
        /*00b0*/ 	.word	0x00000000


	//----- nvinfo : EIATTR_CBANK_PARAM_SIZE
	.align		4
.L_1693:
        /*00b4*/ 	.byte	0x03, 0x19
        /*00b6*/ 	.short	0x0040


	//----- nvinfo : EIATTR_PARAM_CBANK
	.align		4
        /*00b8*/ 	.byte	0x04, 0x0a
        /*00ba*/ 	.short	(.L_1695 - .L_1694)
	.align		4
.L_1694:
        /*00bc*/ 	.word	index@(.nv.constant0.contiguous_reduce4_u16)
        /*00c0*/ 	.short	0x0380
        /*00c2*/ 	.short	0x0040


	//----- nvinfo : EIATTR_SW_WAR
	.align		4
.L_1695:
        /*00c4*/ 	.byte	0x04, 0x36
        /*00c6*/ 	.short	(.L_1697 - .L_1696)
.L_1696:
        /*00c8*/ 	.word	0x00000008
.L_1697:


//--------------------- .nv.info.contiguous_reduce33_u16 --------------------------
	.section	.nv.info.contiguous_reduce33_u16,"",@"SHT_CUDA_INFO"
	.sectionflags	@""
	.align	4


	//----- nvinfo : EIATTR_CUDA_API_VERSION
	.align		4
        /*0000*/ 	.byte	0x04, 0x37
        /*0002*/ 	.short	(.L_1699 - .L_1698)
.L_1698:
        /*0004*/ 	.word	0x00000082


	//----- nvinfo : EIATTR_KPARAM_INFO
	.align		4
.L_1699:
        /*0008*/ 	.byte	0x04, 0x17
        /*000a*/ 	.short	(.L_1701 - .L_1700)
.L_1700:
        /*000c*/ 	.word	0x00000000
        /*0010*/ 	.short	0x0005
        /*0012*/ 	.short	0x0028
        /*0014*/ 	.byte	0x00, 0xf0, 0x21, 0x00


	//----- nvinfo : EIATTR_KPARAM_INFO
	.align		4
.L_1701:
        /*0018*/ 	.byte	0x04, 0x17
        /*001a*/ 	.short	(.L_1703 - .L_1702)
.L_1702:
        /*001c*/ 	.word	0x00000000
        /*0020*/ 	.short	0x0004
        /*0022*/ 	.short	0x0020
        /*0024*/ 	.byte	0x00, 0xf0, 0x21, 0x00


	//----- nvinfo : EIATTR_KPARAM_INFO
	.align		4
.L_1703:
        /*0028*/ 	.byte	0x04, 0x17
        /*002a*/ 	.short	(.L_1705 - .L_1704)
.L_1704:
        /*002c*/ 	.word	0x00000000
        /*0030*/ 	.short	0x0003
        /*0032*/ 	.short	0x0018
        /*0034*/ 	.byte	0x00, 0xf5, 0x21, 0x00


	//----- nvinfo : EIATTR_KPARAM_INFO
	.align		4
.L_1705:
        /*0038*/ 	.byte	0x04, 0x17
        /*003a*/ 	.short	(.L_1707 - .L_1706)
.L_1706:
        /*003c*/ 	.word	0x00000000
        /*0040*/ 	.short	0x0002
        /*0042*/ 	.short	0x0010
        /*0044*/ 	.byte	0x00, 0xf5, 0x21, 0x00


	//----- nvinfo : EIATTR_KPARAM_INFO
	.align		4
.L_1707:
        /*0048*/ 	.byte	0x04, 0x17
        /*004a*/ 	.short	(.L_1709 - .L_1708)
.L_1708:
        /*004c*/ 	.word	0x00000000
        /*0050*/ 	.short	0x0001
        /*0052*/ 	.short	0x0008
        /*0054*/ 	.byte	0x00, 0xf5, 0x21, 0x00


	//----- nvinfo : EIATTR_KPARAM_INFO
	.align		4
.L_1709:
        /*0058*/ 	.byte	0x04, 0x17
        /*005a*/ 	.short	(.L_1711 - .L_1710)
.L_1710:
        /*005c*/ 	.word	0x00000000
        /*0060*/ 	.short	0x0000
        /*0062*/ 	.short	0x0000
        /*0064*/ 	.byte	0x00, 0xf5, 0x21, 0x00


	//----- nvinfo : EIATTR_SPARSE_MMA_MASK
	.align		4
.L_1711:
        /*0068*/ 	.byte	0x03, 0x50
        /*006a*/ 	.short	0x0000


	//----- nvinfo : EIATTR_MAXREG_COUNT
	.align		4
        /*006c*/ 	.byte	0x03, 0x1b
        /*006e*/ 	.short	0x00ff


	//----- nvinfo : EIATTR_NUM_BARRIERS
	.align		4
        /*0070*/ 	.byte	0x02, 0x4c
        /*0072*/ 	.byte	0x01
	.zero		1


	//----- nvinfo : EIATTR_MERCURY_ISA_VERSION
	.align		4
        /*0074*/ 	.byte	0x03, 0x5f
        /*0076*/ 	.short	0x0101


	//----- nvinfo : EIATTR_VRC_CTA_INIT_COUNT
	.align		4
        /*0078*/ 	.byte	0x02, 0x4a
	.zero		1
	.zero		1


	//----- nvinfo : EIATTR_EXIT_INSTR_OFFSETS
	.align		4
        /*007c*/ 	.byte	0x04, 0x1c
        /*007e*/ 	.short	(.L_1713 - .L_1712)


	//   ....[0]....
.L_1712:
        /*0080*/ 	.word	0x000005a0


	//   ....[1]....
        /*0084*/ 	.word	0x00000aa0


	//   ....[2]....
        /*0088*/ 	.word	0x00000bd0


	//----- nvinfo : EIATTR_CRS_STACK_SIZE
	.align		4
.L_1713:
        /*008c*/ 	.byte	0x04, 0x1e
        /*008e*/ 	.short	(.L_1715 - .L_1714)
.L_1714:
        /*0090*/ 	.word	0x00000000


	//----- nvinfo : EIATTR_CBANK_PARAM_SIZE
	.align		4
.L_1715:
        /*0094*/ 	.byte	0x03, 0x19
        /*0096*/ 	.short	0x0030


	//----- nvinfo : EIATTR_PARAM_CBANK
	.align		4
        /*0098*/ 	.byte	0x04, 0x0a
        /*009a*/ 	.short	(.L_1717 - .L_1716)
	.align		4
.L_1716:
        /*009c*/ 	.word	index@(.nv.constant0.contiguous_reduce33_u16)
        /*00a0*/ 	.short	0x0380
        /*00a2*/ 	.short	0x0030


	//----- nvinfo : EIATTR_SW_WAR
	.align		4
.L_1717:
        /*00a4*/ 	.byte	0x04, 0x36
        /*00a6*/ 	.short	(.L_1719 - .L_1718)
.L_1718:
        /*00a8*/ 	.word	0x00000008
.L_1719:


//--------------------- .nv.info.contiguous_reduce3_u16 --------------------------
	.section	.nv.info.contiguous_reduce3_u16,"",@"SHT_CUDA_INFO"
	.sectionflags	@""
	.align	4


	//----- nvinfo : EIATTR_CUDA_API_VERSION
	.align		4
        /*0000*/ 	.byte	0x04, 0x37
        /*0002*/ 	.short	(.L_1721 - .L_1720)
.L_1720:
        /*0004*/ 	.word	0x00000082


	//----- nvinfo : EIATTR_KPARAM_INFO
	.align		4
.L_1721:
        /*0008*/ 	.byte	0x04, 0x17
        /*000a*/ 	.short	(.L_1723 - .L_1722)
.L_1722:
        /*000c*/ 	.word	0x00000000
        /*0010*/ 	.short	0x0007
        /*0012*/ 	.short	0x0038
        /*0014*/ 	.byte	0x00, 0xf0, 0x21, 0x00


	//----- nvinfo : EIATTR_KPARAM_INFO
	.align		4
.L_1723:
        /*0018*/ 	.byte	0x04, 0x17
        /*001a*/ 	.short	(.L_1725 - .L_1724)
.L_1724:
        /*001c*/ 	.word	0x00000000
        /*0020*/ 	.short	0x0006
        /*0022*/ 	.short	0x0030
        /*0024*/ 	.byte	0x00, 0xf0, 0x21, 0x00


	//----- nvinfo : EIATTR_KPARAM_INFO
	.align		4
.L_1725:
        /*0028*/ 	.byte	0x04, 0x17
        /*002a*/ 	.short	(.L_1727 - .L_1726)
.L_1726:
        /*002c*/ 	.word	0x00000000
        /*0030*/ 	.short	0x0005
        /*0032*/ 	.short	0x0028
        /*0034*/ 	.byte	0x00, 0xf0, 0x21, 0x00


	//----- nvinfo : EIATTR_KPARAM_INFO
	.align		4
.L_1727:
        /*0038*/ 	.byte	0x04, 0x17
        /*003a*/ 	.short	(.L_1729 - .L_1728)
.L_1728:
        /*003c*/ 	.word	0x00000000
        /*0040*/ 	.short	0x0004
        /*0042*/ 	.short	0x0020
        /*0044*/ 	.byte	0x00, 0xf5, 0x21, 0x00


	//----- nvinfo : EIATTR_KPARAM_INFO
	.align		4
.L_1729:
        /*0048*/ 	.byte	0x04, 0x17
        /*004a*/ 	.short	(.L_1731 - .L_1730)
.L_1730:
        /*004c*/ 	.word	0x00000000
        /*0050*/ 	.short	0x0003
        /*0052*/ 	.short	0x0018
        /*0054*/ 	.byte	0x00, 0xf5, 0x21, 0x00


	//----- nvinfo : EIATTR_KPARAM_INFO
	.align		4
.L_1731:
        /*0058*/ 	.byte	0x04, 0x17
        /*005a*/ 	.short	(.L_1733 - .L_1732)
.L_1732:
        /*005c*/ 	.word	0x00000000
        /*0060*/ 	.short	0x0002
        /*0062*/ 	.short	0x0010
        /*0064*/ 	.byte	0x00, 0xf5, 0x21, 0x00


	//----- nvinfo : EIATTR_KPARAM_INFO
	.align		4
.L_1733:
        /*0068*/ 	.byte	0x04, 0x17
        /*006a*/ 	.short	(.L_1735 - .L_1734)
.L_1734:
        /*006c*/ 	.word	0x00000000
        /*0070*/ 	.short	0x0001
        /*0072*/ 	.short	0x0008
        /*0074*/ 	.byte	0x00, 0xf5, 0x21, 0x00


	//----- nvinfo : EIATTR_KPARAM_INFO
	.align		4
.L_1735:
        /*0078*/ 	.byte	0x04, 0x17
        /*007a*/ 	.short	(.L_1737 - .L_1736)
.L_1736:
        /*007c*/ 	.word	0x00000000
        /*0080*/ 	.short	0x0000
        /*0082*/ 	.short	0x0000
        /*0084*/ 	.byte	0x00, 0xf5, 0x21, 0x00


	//----- nvinfo : EIATTR_SPARSE_MMA_MASK
	.align		4
.L_1737:
        /*0088*/ 	.byte	0x03, 0x50
        /*008a*/ 	.short	0x0000


	//----- nvinfo : EIATTR_MAXREG_COUNT
	.align		4
        /*008c*/ 	.byte	0x03, 0x1b
        /*008e*/ 	.short	0x00ff


	//----- nvinfo : EIATTR_NUM_BARRIERS
	.align		4
        /*0090*/ 	.byte	0x02, 0x4c
        /*0092*/ 	.byte	0x01
	.zero		1


	//----- nvinfo : EIATTR_MERCURY_ISA_VERSION
	.align		4
        /*0094*/ 	.byte	0x03, 0x5f
        /*0096*/ 	.short	0x0101


	//----- nvinfo : EIATTR_VRC_CTA_INIT_COUNT
	.align		4
        /*0098*/ 	.byte	0x02, 0x4a
	.zero		1
	.zero		1


	//----- nvinfo : EIATTR_EXIT_INSTR_OFFSETS
	.align		4
        /*009c*/ 	.byte	0x04, 0x1c
        /*009e*/ 	.short	(.L_1739 - .L_1738)


	//   ....[0]....
.L_1738:
        /*00a0*/ 	.word	0x000067f0


	//   ....[1]....
        /*00a4*/ 	.word	0x00006cf0


	//   ....[2]....
        /*00a8*/ 	.word	0x00006e60


	//----- nvinfo : EIATTR_CRS_STACK_SIZE
	.align		4
.L_1739:
        /*00ac*/ 	.byte	0x04, 0x1e
        /*00ae*/ 	.short	(.L_1741 - .L_1740)
.L_1740:
        /*00b0*/ 	.word	0x00000000


	//----- nvinfo : EIATTR_CBANK_PARAM_SIZE
	.align		4
.L_1741:
        /*00b4*/ 	.byte	0x03, 0x19
        /*00b6*/ 	.short	0x0040


	//----- nvinfo : EIATTR_PARAM_CBANK
	.align		4
        /*00b8*/ 	.byte	0x04, 0x0a
        /*00ba*/ 	.short	(.L_1743 - .L_1742)
	.align		4
.L_1742:
        /*00bc*/ 	.word	index@(.nv.constant0.contiguous_reduce3_u16)
        /*00c0*/ 	.short	0x0380
        /*00c2*/ 	.short	0x0040


	//----- nvinfo : EIATTR_SW_WAR
	.align		4
.L_1743:
        /*00c4*/ 	.byte	0x04, 0x36
        /*00c6*/ 	.short	(.L_1745 - .L_1744)
.L_1744:
        /*00c8*/ 	.word	0x00000008
.L_1745:


//--------------------- .nv.info.uncontiguous_reduce_u16 --------------------------
	.section	.nv.info.uncontiguous_reduce_u16,"",@"SHT_CUDA_INFO"
	.sectionflags	@""
	.align	4


	//----- nvinfo : EIATTR_CUDA_API_VERSION
	.align		4
        /*0000*/ 	.byte	0x04, 0x37
        /*0002*/ 	.short	(.L_1747 - .L_1746)
.L_1746:
        /*0004*/ 	.word	0x00000082


	//----- nvinfo : EIATTR_KPARAM_INFO
	.align		4
.L_1747:
        /*0008*/ 	.byte	0x04, 0x17
        /*000a*/ 	.short	(.L_1749 - .L_1748)
.L_1748:
        /*000c*/ 	.word	0x00000000
        /*0010*/ 	.short	0x0006
        /*0012*/ 	.short	0x0030
        /*0014*/ 	.byte	0x00, 0xf0, 0x21, 0x00


	//----- nvinfo : EIATTR_KPARAM_INFO
	.align		4
.L_1749:
        /*0018*/ 	.byte	0x04, 0x17
        /*001a*/ 	.short	(.L_1751 - .L_1750)
.L_1750:
        /*001c*/ 	.word	0x00000000
        /*0020*/ 	.short	0x0005
        /*0022*/ 	.short	0x0028
        /*0024*/ 	.byte	0x00, 0xf0, 0x21, 0x00


	//----- nvinfo : EIATTR_KPARAM_INFO
	.align		4
.L_1751:
        /*0028*/ 	.byte	0x04, 0x17
        /*002a*/ 	.short	(.L_1753 - .L_1752)
.L_1752:
        /*002c*/ 	.word	0x00000000
        /*0030*/ 	.short	0x0004
        /*0032*/ 	.short	0x0020
        /*0034*/ 	.byte	0x00, 0xf5, 0x21, 0x00


	//----- nvinfo : EIATTR_KPARAM_INFO
	.align		4
.L_1753:
        /*0038*/ 	.byte	0x04, 0x17
        /*003a*/ 	.short	(.L_1755 - .L_1754)
.L_1754:
        /*003c*/ 	.word	0x00000000
        /*0040*/ 	.short	0x0003
        /*0042*/ 	.short	0x0018
        /*0044*/ 	.byte	0x00, 0xf5, 0x21, 0x00


	//----- nvinfo : EIATTR_KPARAM_INFO
	.align		4
.L_1755:
        /*0048*/ 	.byte	0x04, 0x17
        /*004a*/ 	.short	(.L_1757 - .L_1756)
.L_1756:
        /*004c*/ 	.word	0x00000000
        /*0050*/ 	.short	0x0002
        /*0052*/ 	.short	0x0010
        /*0054*/ 	.byte	0x00, 0xf5, 0x21, 0x00


	//----- nvinfo : EIATTR_KPARAM_INFO
	.align		4
.L_1757:
        /*0058*/ 	.byte	0x04, 0x17
        /*005a*/ 	.short	(.L_1759 - .L_1758)
.L_1758:
        /*005c*/ 	.word	0x00000000
        /*0060*/ 	.short	0x0001
        /*0062*/ 	.short	0x0008
        /*0064*/ 	.byte	0x00, 0xf5, 0x21, 0x00


	//----- nvinfo : EIATTR_KPARAM_INFO
	.align		4
.L_1759:
        /*0068*/ 	.byte	0x04, 0x17
        /*006a*/ 	.short	(.L_1761 - .L_1760)
.L_1760:
        /*006c*/ 	.word	0x00000000
        /*0070*/ 	.short	0x0000
        /*0072*/ 	.short	0x0000
        /*0074*/ 	.byte	0x00, 0xf5, 0x21, 0x00


	//----- nvinfo : EIATTR_SPARSE_MMA_MASK
	.align		4
.L_1761:
        /*0078*/ 	.byte	0x03, 0x50
        /*007a*/ 	.short	0x0000


	//----- nvinfo : EIATTR_MAXREG_COUNT
	.align		4
        /*007c*/ 	.byte	0x03, 0x1b
        /*007e*/ 	.short	0x00ff


	//----- nvinfo : EIATTR_NUM_BARRIERS
	.align		4
        /*0080*/ 	.byte	0x02, 0x4c
        /*0082*/ 	.byte	0x01
	.zero		1


	//----- nvinfo : EIATTR_MERCURY_ISA_VERSION
	.align		4
        /*0084*/ 	.byte	0x03, 0x5f
        /*0086*/ 	.short	0x0101


	//----- nvinfo : EIATTR_VRC_CTA_INIT_COUNT
	.align		4
        /*0088*/ 	.byte	0x02, 0x4a
	.zero		1
	.zero		1


	//----- nvinfo : EIATTR_EXIT_INSTR_OFFSETS
	.align		4
        /*008c*/ 	.byte	0x04, 0x1c
        /*008e*/ 	.short	(.L_1763 - .L_1762)


	//   ....[0]....
.L_1762:
        /*0090*/ 	.word	0x00006a30


	//   ....[1]....
        /*0094*/ 	.word	0x00006f30


	//   ....[2]....
        /*0098*/ 	.word	0x00006ff0


	//----- nvinfo : EIATTR_CRS_STACK_SIZE
	.align		4
.L_1763:
        /*009c*/ 	.byte	0x04, 0x1e
        /*009e*/ 	.short	(.L_1765 - .L_1764)
.L_1764:
        /*00a0*/ 	.word	0x00000000


	//----- nvinfo : EIATTR_CBANK_PARAM_SIZE
	.align		4
.L_1765:
        /*00a4*/ 	.byte	0x03, 0x19
        /*00a6*/ 	.short	0x0038


	//----- nvinfo : EIATTR_PARAM_CBANK
	.align		4
        /*00a8*/ 	.byte	0x04, 0x0a
        /*00aa*/ 	.short	(.L_1767 - .L_1766)
	.align		4
.L_1766:
        /*00ac*/ 	.word	index@(.nv.constant0.uncontiguous_reduce_u16)
        /*00b0*/ 	.short	0x0380
        /*00b2*/ 	.short	0x0038


	//----- nvinfo : EIATTR_SW_WAR
	.align		4
.L_1767:
        /*00b4*/ 	.byte	0x04, 0x36
        /*00b6*/ 	.short	(.L_1769 - .L_1768)
.L_1768:
        /*00b8*/ 	.word	0x00000008
.L_1769:


//--------------------- .nv.info.contiguous_reduce2_u16 --------------------------
	.section	.nv.info.contiguous_reduce2_u16,"",@"SHT_CUDA_INFO"
	.sectionflags	@""
	.align	4


	//----- nvinfo : EIATTR_CUDA_API_VERSION
	.align		4
        /*0000*/ 	.byte	0x04, 0x37
        /*0002*/ 	.short	(.L_1771 - .L_1770)
.L_1770:
        /*0004*/ 	.word	0x00000082


	//----- nvinfo : EIATTR_KPARAM_INFO
	.align		4
.L_1771:
        /*0008*/ 	.byte	0x04, 0x17
        /*000a*/ 	.short	(.L_1773 - .L_1772)
.L_1772:
        /*000c*/ 	.word	0x00000000
        /*0010*/ 	.short	0x0004
        /*0012*/ 	.short	0x0020
        /*0014*/ 	.byte	0x00, 0xf0, 0x21, 0x00


	//----- nvinfo : EIATTR_KPARAM_INFO
	.align		4
.L_1773:
        /*0018*/ 	.byte	0x04, 0x17
        /*001a*/ 	.short	(.L_1775 - .L_1774)
.L_1774:
        /*001c*/ 	.word	0x00000000
        /*0020*/ 	.short	0x0003
        /*0022*/ 	.short	0x0018
        /*0024*/ 	.byte	0x00, 0xf5, 0x21, 0x00


	//----- nvinfo : EIATTR_KPARAM_INFO
	.align		4
.L_1775:
        /*0028*/ 	.byte	0x04, 0x17
        /*002a*/ 	.short	(.L_1777 - .L_1776)
.L_1776:
        /*002c*/ 	.word	0x00000000
        /*0030*/ 	.short	0x0002
        /*0032*/ 	.short	0x0010
        /*0034*/ 	.byte	0x00, 0xf5, 0x21, 0x00


	//----- nvinfo : EIATTR_KPARAM_INFO
	.align		4
.L_1777:
        /*0038*/ 	.byte	0x04, 0x17
        /*003a*/ 	.short	(.L_1779 - .L_1778)
.L_1778:
        /*003c*/ 	.word	0x00000000
        /*0040*/ 	.short	0x0001
        /*0042*/ 	.short	0x0008
        /*0044*/ 	.byte	0x00, 0xf5, 0x21, 0x00


	//----- nvinfo : EIATTR_KPARAM_INFO
	.align		4
.L_1779:
        /*0048*/ 	.byte	0x04, 0x17
        /*004a*/ 	.short	(.L_1781 - .L_1780)
.L_1780:
        /*004c*/ 	.word	0x00000000
        /*0050*/ 	.short	0x0000
        /*0052*/ 	.short	0x0000
        /*0054*/ 	.byte	0x00, 0xf5, 0x21, 0x00


	//----- nvinfo : EIATTR_SPARSE_MMA_MASK
	.align		4
.L_1781:
        /*0058*/ 	.byte	0x03, 0x50
        /*005a*/ 	.short	0x0000


	//----- nvinfo : EIATTR_MAXREG_COUNT
	.align		4
        /*005c*/ 	.byte	0x03, 0x1b
        /*005e*/ 	.short	0x00ff


	//----- nvinfo : EIATTR_NUM_BARRIERS
	.align		4
        /*0060*/ 	.byte	0x02, 0x4c
        /*0062*/ 	.byte	0x01
	.zero		1


	//----- nvinfo : EIATTR_MERCURY_ISA_VERSION
	.align		4
        /*0064*/ 	.byte	0x03, 0x5f
        /*0066*/ 	.short	0x0101


	//----- nvinfo : EIATTR_VRC_CTA_INIT_COUNT
	.align		4
        /*0068*/ 	.byte	0x02, 0x4a
	.zero		1
	.zero		1


	//----- nvinfo : EIATTR_EXIT_INSTR_OFFSETS
	.align		4
        /*006c*/ 	.byte	0x04, 0x1c
        /*006e*/ 	.short	(.L_1783 - .L_1782)


	//   ....[0]....
.L_1782:
        /*0070*/ 	.word	0x000004e0


	//   ....[1]....
        /*0074*/ 	.word	0x000009d0


	//   ....[2]....
        /*0078*/ 	.word	0x00000a90


	//----- nvinfo : EIATTR_CRS_STACK_SIZE
	.align		4
.L_1783:
        /*007c*/ 	.byte	0x04, 0x1e
        /*007e*/ 	.short	(.L_1785 - .L_1784)
.L_1784:
        /*0080*/ 	.word	0x00000000


	//----- nvinfo : EIATTR_CBANK_PARAM_SIZE
	.align		4
.L_1785:
        /*0084*/ 	.byte	0x03, 0x19
        /*0086*/ 	.short	0x0028


	//----- nvinfo : EIATTR_PARAM_CBANK
	.align		4
        /*0088*/ 	.byte	0x04, 0x0a
        /*008a*/ 	.short	(.L_1787 - .L_1786)
	.align		4
.L_1786:
        /*008c*/ 	.word	index@(.nv.constant0.contiguous_reduce2_u16)
        /*0090*/ 	.short	0x0380
        /*0092*/ 	.short	0x0028


	//----- nvinfo : EIATTR_SW_WAR
	.align		4
.L_1787:
        /*0094*/ 	.byte	0x04, 0x36
        /*0096*/ 	.short	(.L_1789 - .L_1788)
.L_1788:
        /*0098*/ 	.word	0x00000008
.L_1789:


//--------------------- .nv.info.contiguous_reduce_u16 --------------------------
	.section	.nv.info.contiguous_reduce_u16,"",@"SHT_CUDA_INFO"
	.sectionflags	@""
	.align	4


	//----- nvinfo : EIATTR_CUDA_API_VERSION
	.align		4
        /*0000*/ 	.byte	0x04, 0x37
        /*0002*/ 	.short	(.L_1791 - .L_1790)
.L_1790:
        /*0004*/ 	.word	0x00000082


	//----- nvinfo : EIATTR_KPARAM_INFO
	.align		4
.L_1791:
        /*0008*/ 	.byte	0x04, 0x17
        /*000a*/ 	.short	(.L_1793 - .L_1792)
.L_1792:
        /*000c*/ 	.word	0x00000000
        /*0010*/ 	.short	0x0003
        /*0012*/ 	.short	0x0018
        /*0014*/ 	.byte	0x00, 0xf0, 0x21, 0x00


	//----- nvinfo : EIATTR_KPARAM_INFO
	.align		4
.L_1793:
        /*0018*/ 	.byte	0x04, 0x17
        /*001a*/ 	.short	(.L_1795 - .L_1794)
.L_1794:
        /*001c*/ 	.word	0x00000000
        /*0020*/ 	.short	0x0002
        /*0022*/ 	.short	0x0010
        /*0024*/ 	.byte	0x00, 0xf5, 0x21, 0x00


	//----- nvinfo : EIATTR_KPARAM_INFO
	.align		4
.L_1795:
        /*0028*/ 	.byte	0x04, 0x17
        /*002a*/ 	.short	(.L_1797 - .L_1796)
.L_1796:
        /*002c*/ 	.word	0x00000000
        /*0030*/ 	.short	0x0001
        /*0032*/ 	.short	0x0008
        /*0034*/ 	.byte	0x00, 0xf5, 0x21, 0x00


	//----- nvinfo : EIATTR_KPARAM_INFO
	.align		4
.L_1797:
        /*0038*/ 	.byte	0x04, 0x17
        /*003a*/ 	.short	(.L_1799 - .L_1798)
.L_1798:
        /*003c*/ 	.word	0x00000000
        /*0040*/ 	.short	0x0000
        /*0042*/ 	.short	0x0000
        /*0044*/ 	.byte	0x00, 0xf5, 0x21, 0x00


	//----- nvinfo : EIATTR_SPARSE_MMA_MASK
	.align		4
.L_1799:
        /*0048*/ 	.byte	0x03, 0x50
        /*004a*/ 	.short	0x0000


	//----- nvinfo : EIATTR_MAXREG_COUNT
	.align		4
        /*004c*/ 	.byte	0x03, 0x1b
        /*004e*/ 	.short	0x00ff


	//----- nvinfo : EIATTR_NUM_BARRIERS
	.align		4
        /*0050*/ 	.byte	0x02, 0x4c
        /*0052*/ 	.byte	0x01
	.zero		1


	//----- nvinfo : EIATTR_MERCURY_ISA_VERSION
	.align		4
        /*0054*/ 	.byte	0x03, 0x5f
        /*0056*/ 	.short	0x0101


	//----- nvinfo : EIATTR_VRC_CTA_INIT_COUNT
	.align		4
        /*0058*/ 	.byte	0x02, 0x4a
	.zero		1
	.zero		1


	//----- nvinfo : EIATTR_EXIT_INSTR_OFFSETS
	.align		4
        /*005c*/ 	.byte	0x04, 0x1c
        /*005e*/ 	.short	(.L_1801 - .L_1800)


	//   ....[0]....
.L_1800:
        /*0060*/ 	.word	0x00000420


	//   ....[1]....
        /*0064*/ 	.word	0x00000910


	//   ....[2]....
        /*0068*/ 	.word	0x000009d0


	//----- nvinfo : EIATTR_CRS_STACK_SIZE
	.align		4
.L_1801:
        /*006c*/ 	.byte	0x04, 0x1e
        /*006e*/ 	.short	(.L_1803 - .L_1802)
.L_1802:
        /*0070*/ 	.word	0x00000000


	//----- nvinfo : EIATTR_CBANK_PARAM_SIZE
	.align		4
.L_1803:
        /*0074*/ 	.byte	0x03, 0x19
        /*0076*/ 	.short	0x0020


	//----- nvinfo : EIATTR_PARAM_CBANK
	.align		4
        /*0078*/ 	.byte	0x04, 0x0a
        /*007a*/ 	.short	(.L_1805 - .L_1804)
	.align		4
.L_1804:
        /*007c*/ 	.word	index@(.nv.constant0.contiguous_reduce_u16)
        /*0080*/ 	.short	0x0380
        /*0082*/ 	.short	0x0020


	//----- nvinfo : EIATTR_SW_WAR
	.align		4
.L_1805:
        /*0084*/ 	.byte	0x04, 0x36
        /*0086*/ 	.short	(.L_1807 - .L_1806)
.L_1806:
        /*0088*/ 	.word	0x00000008
.L_1807:


//--------------------- .nv.info.contiguous_reduce44_u8 --------------------------
	.section	.nv.info.contiguous_reduce44_u8,"",@"SHT_CUDA_INFO"
	.sectionflags	@""
	.align	4


	//----- nvinfo : EIATTR_CUDA_API_VERSION
	.align		4
        /*0000*/ 	.byte	0x04, 0x37
        /*0002*/ 	.short	(.L_1809 - .L_1808)
.L_1808:
        /*0004*/ 	.word	0x00000082


	//----- nvinfo : EIATTR_KPARAM_INFO
	.align		4
.L_1809:
        /*0008*/ 	.byte	0x04, 0x17
        /*000a*/ 	.short	(.L_1811 - .L_1810)
.L_1810:
        /*000c*/ 	.word	0x00000000
        /*0010*/ 	.short	0x0006
        /*0012*/ 	.short	0x0030
        /*0014*/ 	.byte	0x00, 0xf0, 0x21, 0x00


	//----- nvinfo : EIATTR_KPARAM_INFO
	.align		4
.L_1811:
        /*0018*/ 	.byte	0x04, 0x17
        /*001a*/ 	.short	(.L_1813 - .L_1812)
.L_1812:
        /*001c*/ 	.word	0x00000000
        /*0020*/ 	.short	0x0005
        /*0022*/ 	.short	0x0028
        /*0024*/ 	.byte	0x00, 0xf0, 0x21, 0x00


	//----- nvinfo : EIATTR_KPARAM_INFO
	.align		4
.L_1813:
        /*0028*/ 	.byte	0x04, 0x17
        /*002a*/ 	.short	(.L_1815 - .L_1814)
.L_1814:
        /*002c*/ 	.word	0x00000000
        /*0030*/ 	.short	0x0004
        /*0032*/ 	.short	0x0020
        /*0034*/ 	.byte	0x00, 0xf0, 0x21, 0x00


	//----- nvinfo : EIATTR_KPARAM_INFO
	.align		4
.L_1815:
        /*0038*/ 	.byte	0x04, 0x17
        /*003a*/ 	.short	(.L_1817 - .L_1816)
.L_1816:
        /*003c*/ 	.word	0x00000000
        /*0040*/ 	.short	0x0003
        /*0042*/ 	.short	0x0018
        /*0044*/ 	.byte	0x00, 0xf5, 0x21, 0x00


	//----- nvinfo : EIATTR_KPARAM_INFO
	.align		4
.L_1817:
        /*0048*/ 	.byte	0x04, 0x17
        /*004a*/ 	.short	(.L_1819 - .L_1818)
.L_1818:
        /*004c*/ 	.word	0x00000000
        /*0050*/ 	.short	0x0002
        /*0052*/ 	.short	0x0010
        /*0054*/ 	.byte	0x00, 0xf5, 0x21, 0x00


	//----- nvinfo : EIATTR_KPARAM_INFO
	.align		4
.L_1819:
        /*0058*/ 	.byte	0x04, 0x17
        /*005a*/ 	.short	(.L_1821 - .L_1820)
.L_1820:
        /*005c*/ 	.word	0x00000000
        /*0060*/ 	.short	0x0001
        /*0062*/ 	.short	0x0008
        /*0064*/ 	.byte	0x00, 0xf5, 0x21, 0x00


	//----- nvinfo : EIATTR_KPARAM_INFO
	.align		4
.L_1821:
        /*0068*/ 	.byte	0x04, 0x17
        /*006a*/ 	.short	(.L_1823 - .L_1822)
.L_1822:
        /*006c*/ 	.word	0x00000000
        /*0070*/ 	.short	0x0000
        /*0072*/ 	.short	0x0000
        /*0074*/ 	.byte	0x00, 0xf5, 0x21, 0x00


	//----- nvinfo : EIATTR_SPARSE_MMA_MASK
	.align		4
.L_1823:
        /*0078*/ 	.byte	0x03, 0x50
        /*007a*/ 	.short	0x0000


	//----- nvinfo : EIATTR_MAXREG_COUNT
	.align		4
        /*007c*/ 	.byte	0x03, 0x1b
        /*007e*/ 	.short	0x00ff


	//----- nvinfo : EIATTR_NUM_BARRIERS
	.align		4
        /*0080*/ 	.byte	0x02, 0x4c
        /*0082*/ 	.byte	0x01
	.zero		1


	//----- nvinfo : EIATTR_MERCURY_ISA_VERSION
	.align		4
        /*0084*/ 	.byte	0x03, 0x5f
        /*0086*/ 	.short	0x0101


	//----- nvinfo : EIATTR_VRC_CTA_INIT_COUNT
	.align		4
        /*0088*/ 	.byte	0x02, 0x4a
	.zero		1
	.zero		1


	//----- nvinfo : EIATTR_EXIT_INSTR_OFFSETS
	.align		4
        /*008c*/ 	.byte	0x04, 0x1c
        /*008e*/ 	.short	(.L_1825 - .L_1824)


	//   ....[0]....
.L_1824:
        /*0090*/ 	.word	0x00000140


	//   ....[1]....
        /*0094*/ 	.word	0x00000240


	//   ....[2]....
        /*0098*/ 	.word	0x000016e0


	//----- nvinfo : EIATTR_CBANK_PARAM_SIZE
	.align		4
.L_1825:
        /*009c*/ 	.byte	0x03, 0x19
        /*009e*/ 	.short	0x0038


	//----- nvinfo : EIATTR_PARAM_CBANK
	.align		4
        /*00a0*/ 	.byte	0x04, 0x0a
        /*00a2*/ 	.short	(.L_1827 - .L_1826)
	.align		4
.L_1826:
        /*00a4*/ 	.word	index@(.nv.constant0.contiguous_reduce44_u8)
        /*00a8*/ 	.short	0x0380
        /*00aa*/ 	.short	0x0038


	//----- nvinfo : EIATTR_SW_WAR
	.align		4
.L_1827:
        /*00ac*/ 	.byte	0x04, 0x36
        /*00ae*/ 	.short	(.L_1829 - .L_1828)
.L_1828:
        /*00b0*/ 	.word	0x00000008
.L_1829:


//--------------------- .nv.info.contiguous_reduce4_u8 --------------------------
	.section	.nv.info.contiguous_reduce4_u8,"",@"SHT_CUDA_INFO"
	.sectionflags	@""
	.align	4


	//----- nvinfo : EIATTR_CUDA_API_VERSION
	.align		4
        /*0000*/ 	.byte	0x04, 0x37
        /*0002*/ 	.short	(.L_1831 - .L_1830)
.L_1830:
        /*0004*/ 	.word	0x00000082


	//----- nvinfo : EIATTR_KPARAM_INFO
	.align		4
.L_1831:
        /*0008*/ 	.byte	0x04, 0x17
        /*000a*/ 	.short	(.L_1833 - .L_1832)
.L_1832:
        /*000c*/ 	.word	0x00000000
        /*0010*/ 	.short	0x0007
        /*0012*/ 	.short	0x0038
        /*0014*/ 	.byte	0x00, 0xf0, 0x21, 0x00


	//----- nvinfo : EIATTR_KPARAM_INFO
	.align		4
.L_1833:
        /*0018*/ 	.byte	0x04, 0x17
        /*001a*/ 	.short	(.L_1835 - .L_1834)
.L_1834:
        /*001c*/ 	.word	0x00000000
        /*0020*/ 	.short	0x0006
        /*0022*/ 	.short	0x0030
        /*0024*/ 	.byte	0x00, 0xf0, 0x21, 0x00


	//----- nvinfo : EIATTR_KPARAM_INFO
	.align		4
.L_1835:
        /*0028*/ 	.byte	0x04, 0x17
        /*002a*/ 	.short	(.L_1837 - .L_1836)
.L_1836:
        /*002c*/ 	.word	0x00000000
        /*0030*/ 	.short	0x0005
        /*0032*/ 	.short	0x0028
        /*0034*/ 	.byte	0x00, 0xf0, 0x21, 0x00


	//----- nvinfo : EIATTR_KPARAM_INFO
	.align		4
.L_1837:
        /*0038*/ 	.byte	0x04, 0x17
        /*003a*/ 	.short	(.L_1839 - .L_1838)
.L_1838:
        /*003c*/ 	.word	0x00000000
        /*0040*/ 	.short	0x0004
        /*0042*/ 	.short	0x0020
        /*0044*/ 	.byte	0x00, 0xf5, 0x21, 0x00


	//----- nvinfo : EIATTR_KPARAM_INFO
	.align		4
.L_1839:
        /*0048*/ 	.byte	0x04, 0x17
        /*004a*/ 	.short	(.L_1841 - .L_1840)
.L_1840:
        /*004c*/ 	.word	0x00000000
        /*0050*/ 	.short	0x0003
        /*0052*/ 	.short	0x0018
        /*0054*/ 	.byte	0x00, 0xf5, 0x21, 0x00


	//----- nvinfo : EIATTR_KPARAM_INFO
	.align		4
.L_1841:
        /*0058*/ 	.byte	0x04, 0x17
        /*005a*/ 	.short	(.L_1843 - .L_1842)
.L_1842:
        /*005c*/ 	.word	0x00000000
        /*0060*/ 	.short	0x0002
        /*0062*/ 	.short	0x0010
        /*0064*/ 	.byte	0x00, 0xf5, 0x21, 0x00


	//----- nvinfo : EIATTR_KPARAM_INFO
	.align		4
.L_1843:
        /*0068*/ 	.byte	0x04, 0x17
        /*006a*/ 	.short	(.L_1845 - .L_1844)
.L_1844:
        /*006c*/ 	.word	0x00000000
        /*0070*/ 	.short	0x0001
        /*0072*/ 	.short	0x0008
        /*0074*/ 	.byte	0x00, 0xf5, 0x21, 0x00


	//----- nvinfo : EIATTR_KPARAM_INFO
	.align		4
.L_1845:
        /*0078*/ 	.byte	0x04, 0x17
        /*007a*/ 	.short	(.L_1847 - .L_1846)
.L_1846:
        /*007c*/ 	.word	0x00000000
        /*0080*/ 	.short	0x0000
        /*0082*/ 	.short	0x0000
        /*0084*/ 	.byte	0x00, 0xf5, 0x21, 0x00


	//----- nvinfo : EIATTR_SPARSE_MMA_MASK
	.align		4
.L_1847:
        /*0088*/ 	.byte	0x03, 0x50
        /*008a*/ 	.short	0x0000


	//----- nvinfo : EIATTR_MAXREG_COUNT
	.align		4
        /*008c*/ 	.byte	0x03, 0x1b
        /*008e*/ 	.short	0x00ff


	//----- nvinfo : EIATTR_NUM_BARRIERS
	.align		4
        /*0090*/ 	.byte	0x02, 0x4c
        /*0092*/ 	.byte	0x01
	.zero		1


	//----- nvinfo : EIATTR_MERCURY_ISA_VERSION
	.align		4
        /*0094*/ 	.byte	0x03, 0x5f
        /*0096*/ 	.short	0x0101


	//----- nvinfo : EIATTR_VRC_CTA_INIT_COUNT
	.align		4
        /*0098*/ 	.byte	0x02, 0x4a
	.zero		1
	.zero		1


	//----- nvinfo : EIATTR_EXIT_INSTR_OFFSETS
	.align		4
        /*009c*/ 	.byte	0x04, 0x1c
        /*009e*/ 	.short	(.L_1849 - .L_1848)


	//   ....[0]....
.L_1848:
        /*00a0*/ 	.word	0x00000190


	//   ....[1]....
        /*00a4*/ 	.word	0x00003170


	//   ....[2]....
        /*00a8*/ 	.word	0x00004620


	//----- nvinfo : EIATTR_CRS_STACK_SIZE
	.align		4
.L_1849:
        /*00ac*/ 	.byte	0x04, 0x1e
        /*00ae*/ 	.short	(.L_1851 - .L_1850)
.L_1850:
        /*00b0*/ 	.word	0x00000000


	//----- nvinfo : EIATTR_CBANK_PARAM_SIZE
	.align		4
.L_1851:
        /*00b4*/ 	.byte	0x03, 0x19
        /*00b6*/ 	.short	0x0040


	//----- nvinfo : EIATTR_PARAM_CBANK
	.align		4
        /*00b8*/ 	.byte	0x04, 0x0a
        /*00ba*/ 	.short	(.L_1853 - .L_1852)
	.align		4
.L_1852:
        /*00bc*/ 	.word	index@(.nv.constant0.contiguous_reduce4_u8)
        /*00c0*/ 	.short	0x0380
        /*00c2*/ 	.short	0x0040


	//----- nvinfo : EIATTR_SW_WAR
	.align		4
.L_1853:
        /*00c4*/ 	.byte	0x04, 0x36
        /*00c6*/ 	.short	(.L_1855 - .L_1854)
.L_1854:
        /*00c8*/ 	.word	0x00000008
.L_1855:


//--------------------- .nv.info.contiguous_reduce33_u8 --------------------------
	.section	.nv.info.contiguous_reduce33_u8,"",@"SHT_CUDA_INFO"
	.sectionflags	@""
	.align	4


	//----- nvinfo : EIATTR_CUDA_API_VERSION
	.align		4
        /*0000*/ 	.byte	0x04, 0x37
        /*0002*/ 	.short	(.L_1857 - .L_1856)
.L_1856:
        /*0004*/ 	.word	0x00000082


	//----- nvinfo : EIATTR_KPARAM_INFO
	.align		4
.L_1857:
        /*0008*/ 	.byte	0x04, 0x17
        /*000a*/ 	.short	(.L_1859 - .L_1858)
.L_1858:
        /*000c*/ 	.word	0x00000000
        /*0010*/ 	.short	0x0005
        /*0012*/ 	.short	0x0028
        /*0014*/ 	.byte	0x00, 0xf0, 0x21, 0x00


	//----- nvinfo : EIATTR_KPARAM_INFO
	.align		4
.L_1859:
        /*0018*/ 	.byte	0x04, 0x17
        /*001a*/ 	.short	(.L_1861 - .L_1860)
.L_1860:
        /*001c*/ 	.word	0x00000000
        /*0020*/ 	.short	0x0004
        /*0022*/ 	.short	0x0020
        /*0024*/ 	.byte	0x00, 0xf0, 0x21, 0x00


	//----- nvinfo : EIATTR_KPARAM_INFO
	.align		4
.L_1861:
        /*0028*/ 	.byte	0x04, 0x17
        /*002a*/ 	.short	(.L_1863 - .L_1862)
.L_1862:
        /*002c*/ 	.word	0x00000000
        /*0030*/ 	.short	0x0003
        /*0032*/ 	.short	0x0018
        /*0034*/ 	.byte	0x00, 0xf5, 0x21, 0x00


	//----- nvinfo : EIATTR_KPARAM_INFO
	.align		4
.L_1863:
        /*0038*/ 	.byte	0x04, 0x17
        /*003a*/ 	.short	(.L_1865 - .L_1864)
.L_1864:
        /*003c*/ 	.word	0x00000000
        /*0040*/ 	.short	0x0002
        /*0042*/ 	.short	0x0010
        /*0044*/ 	.byte	0x00, 0xf5, 0x21, 0x00


	//----- nvinfo : EIATTR_KPARAM_INFO
	.align		4
.L_1865:
        /*0048*/ 	.byte	0x04, 0x17
        /*004a*/ 	.short	(.L_1867 - .L_1866)
.L_1866:
        /*004c*/ 	.word	0x00000000
        /*0050*/ 	.short	0x0001
        /*0052*/ 	.short	0x0008
        /*0054*/ 	.byte	0x00, 0xf5, 0x21, 0x00


	//----- nvinfo : EIATTR_KPARAM_INFO
	.align		4
.L_1867:
        /*0058*/ 	.byte	0x04, 0x17
        /*005a*/ 	.short	(.L_1869 - .L_1868)
.L_1868:
        /*005c*/ 	.word	0x00000000
        /*0060*/ 	.short	0x0000
        /*0062*/ 	.short	0x0000
        /*0064*/ 	.byte	0x00, 0xf5, 0x21, 0x00


	//----- nvinfo : EIATTR_SPARSE_MMA_MASK
	.align		4
.L_1869:
        /*0068*/ 	.byte	0x03, 0x50
        /*006a*/ 	.short	0x0000


	//----- nvinfo : EIATTR_MAXREG_COUNT
	.align		4
        /*006c*/ 	.byte	0x03, 0x1b
        /*006e*/ 	.short	0x00ff


	//----- nvinfo : EIATTR_NUM_BARRIERS
	.align		4
        /*0070*/ 	.byte	0x02, 0x4c
        /*0072*/ 	.byte	0x01
	.zero		1


	//----- nvinfo : EIATTR_MERCURY_ISA_VERSION
	.align		4
        /*0074*/ 	.byte	0x03, 0x5f
        /*0076*/ 	.short	0x0101


	//----- nvinfo : EIATTR_VRC_CTA_INIT_COUNT
	.align		4
        /*0078*/ 	.byte	0x02, 0x4a
	.zero		1
	.zero		1


	//----- nvinfo : EIATTR_EXIT_INSTR_OFFSETS
	.align		4
        /*007c*/ 	.byte	0x04, 0x1c
        /*007e*/ 	.short	(.L_1871 - .L_1870)


	//   ....[0]....
.L_1870:
        /*0080*/ 	.word	0x000005a0


	//   ....[1]....
        /*0084*/ 	.word	0x00000980


	//   ....[2]....
        /*0088*/ 	.word	0x00000af0


	//----- nvinfo : EIATTR_CRS_STACK_SIZE
	.align		4
.L_1871:
        /*008c*/ 	.byte	0x04, 0x1e
        /*008e*/ 	.short	(.L_1873 - .L_1872)
.L_1872:
        /*0090*/ 	.word	0x00000000


	//----- nvinfo : EIATTR_CBANK_PARAM_SIZE
	.align		4
.L_1873:
        /*0094*/ 	.byte	0x03, 0x19
        /*0096*/ 	.short	0x0030


	//----- nvinfo : EIATTR_PARAM_CBANK
	.align		4
        /*0098*/ 	.byte	0x04, 0x0a
        /*009a*/ 	.short	(.L_1875 - .L_1874)
	.align		4
.L_1874:
        /*009c*/ 	.word	index@(.nv.constant0.contiguous_reduce33_u8)
        /*00a0*/ 	.short	0x0380
        /*00a2*/ 	.short	0x0030


	//----- nvinfo : EIATTR_SW_WAR
	.align		4
.L_1875:
        /*00a4*/ 	.byte	0x04, 0x36
        /*00a6*/ 	.short	(.L_1877 - .L_1876)
.L_1876:
        /*00a8*/ 	.word	0x00000008
.L_1877:


//--------------------- .nv.info.contiguous_reduce3_u8 --------------------------
	.section	.nv.info.contiguous_reduce3_u8,"",@"SHT_CUDA_INFO"
	.sectionflags	@""
	.align	4


	//----- nvinfo : EIATTR_CUDA_API_VERSION
	.align		4
        /*0000*/ 	.byte	0x04, 0x37
        /*0002*/ 	.short	(.L_1879 - .L_1878)
.L_1878:
        /*0004*/ 	.word	0x00000082


	//----- nvinfo : EIATTR_KPARAM_INFO
	.align		4
.L_1879:
        /*0008*/ 	.byte	0x04, 0x17
        /*000a*/ 	.short	(.L_1881 - .L_1880)
.L_1880:
        /*000c*/ 	.word	0x00000000
        /*0010*/ 	.short	0x0007
        /*0012*/ 	.short	0x0038
        /*0014*/ 	.byte	0x00, 0xf0, 0x21, 0x00


	//----- nvinfo : EIATTR_KPARAM_INFO
	.align		4
.L_1881:
        /*0018*/ 	.byte	0x04, 0x17
        /*001a*/ 	.short	(.L_1883 - .L_1882)
.L_1882:
        /*001c*/ 	.word	0x00000000
        /*0020*/ 	.short	0x0006
        /*0022*/ 	.short	0x0030
        /*0024*/ 	.byte	0x00, 0xf0, 0x21, 0x00


	//----- nvinfo : EIATTR_KPARAM_INFO
	.align		4
.L_1883:
        /*0028*/ 	.byte	0x04, 0x17
        /*002a*/ 	.short	(.L_1885 - .L_1884)
.L_1884:
        /*002c*/ 	.word	0x00000000
        /*0030*/ 	.short	0x0005
        /*0032*/ 	.short	0x0028
        /*0034*/ 	.byte	0x00, 0xf0, 0x21, 0x00


	//----- nvinfo : EIATTR_KPARAM_INFO
	.align		4
.L_1885:
        /*0038*/ 	.byte	0x04, 0x17
        /*003a*/ 	.short	(.L_1887 - .L_1886)
.L_1886:
        /*003c*/ 	.word	0x00000000
        /*0040*/ 	.short	0x0004
        /*0042*/ 	.short	0x0020
        /*0044*/ 	.byte	0x00, 0xf5, 0x21, 0x00


	//----- nvinfo : EIATTR_KPARAM_INFO
	.align		4
.L_1887:
        /*0048*/ 	.byte	0x04, 0x17
        /*004a*/ 	.short	(.L_1889 - .L_1888)
.L_1888:
        /*004c*/ 	.word	0x00000000
        /*0050*/ 	.short	0x0003
        /*0052*/ 	.short	0x0018
        /*0054*/ 	.byte	0x00, 0xf5, 0x21, 0x00


	//----- nvinfo : EIATTR_KPARAM_INFO
	.align		4
.L_1889:
        /*0058*/ 	.byte	0x04, 0x17
        /*005a*/ 	.short	(.L_1891 - .L_1890)
.L_1890:
        /*005c*/ 	.word	0x00000000
        /*0060*/ 	.short	0x0002
        /*0062*/ 	.short	0x0010
        /*0064*/ 	.byte	0x00, 0xf5, 0x21, 0x00


	//----- nvinfo : EIATTR_KPARAM_INFO
	.align		4
.L_1891:
        /*0068*/ 	.byte	0x04, 0x17
        /*006a*/ 	.short	(.L_1893 - .L_1892)
.L_1892:
        /*006c*/ 	.word	0x00000000
        /*0070*/ 	.short	0x0001
        /*0072*/ 	.short	0x0008
        /*0074*/ 	.byte	0x00, 0xf5, 0x21, 0x00


	//----- nvinfo : EIATTR_KPARAM_INFO
	.align		4
.L_1893:
        /*0078*/ 	.byte	0x04, 0x17
        /*007a*/ 	.short	(.L_1895 - .L_1894)
.L_1894:
        /*007c*/ 	.word	0x00000000
        /*0080*/ 	.short	0x0000
        /*0082*/ 	.short	0x0000
        /*0084*/ 	.byte	0x00, 0xf5, 0x21, 0x00


	//----- nvinfo : EIATTR_SPARSE_MMA_MASK
	.align		4
.L_1895:
        /*0088*/ 	.byte	0x03, 0x50
        /*008a*/ 	.short	0x0000


	//----- nvinfo : EIATTR_MAXREG_COUNT
	.align		4
        /*008c*/ 	.byte	0x03, 0x1b
        /*008e*/ 	.short	0x00ff


	//----- nvinfo : EIATTR_NUM_BARRIERS
	.align		4
        /*0090*/ 	.byte	0x02, 0x4c
        /*0092*/ 	.byte	0x01
	.zero		1


	//----- nvinfo : EIATTR_MERCURY_ISA_VERSION
	.align		4
        /*0094*/ 	.byte	0x03, 0x5f
        /*0096*/ 	.short	0x0101


	//----- nvinfo : EIATTR_VRC_CTA_INIT_COUNT
	.align		4
        /*0098*/ 	.byte	0x02, 0x4a
	.zero		1
	.zero		1


	//----- nvinfo : EIATTR_EXIT_INSTR_OFFSETS
	.align		4
        /*009c*/ 	.byte	0x04, 0x1c
        /*009e*/ 	.short	(.L_1897 - .L_1896)


	//   ....[0]....
.L_1896:
        /*00a0*/ 	.word	0x000069e0


	//   ....[1]....
        /*00a4*/ 	.word	0x00006dc0


	//   ....[2]....
        /*00a8*/ 	.word	0x00006f30


	//----- nvinfo : EIATTR_CRS_STACK_SIZE
	.align		4
.L_1897:
        /*00ac*/ 	.byte	0x04, 0x1e
        /*00ae*/ 	.short	(.L_1899 - .L_1898)
.L_1898:
        /*00b0*/ 	.word	0x00000000


	//----- nvinfo : EIATTR_CBANK_PARAM_SIZE
	.align		4
.L_1899:
        /*00b4*/ 	.byte	0x03, 0x19
        /*00b6*/ 	.short	0x0040


	//----- nvinfo : EIATTR_PARAM_CBANK
	.align		4
        /*00b8*/ 	.byte	0x04, 0x0a
        /*00ba*/ 	.short	(.L_1901 - .L_1900)
	.align		4
.L_1900:
        /*00bc*/ 	.word	index@(.nv.constant0.contiguous_reduce3_u8)
        /*00c0*/ 	.short	0x0380
        /*00c2*/ 	.short	0x0040


	//----- nvinfo : EIATTR_SW_WAR
	.align		4
.L_1901:
        /*00c4*/ 	.byte	0x04, 0x36
        /*00c6*/ 	.short	(.L_1903 - .L_1902)
.L_1902:
        /*00c8*/ 	.word	0x00000008
.L_1903:


//--------------------- .nv.info.uncontiguous_reduce_u8 --------------------------
	.section	.nv.info.uncontiguous_reduce_u8,"",@"SHT_CUDA_INFO"
	.sectionflags	@""
	.align	4


	//----- nvinfo : EIATTR_CUDA_API_VERSION
	.align		4
        /*0000*/ 	.byte	0x04, 0x37
        /*0002*/ 	.short	(.L_1905 - .L_1904)
.L_1904:
        /*0004*/ 	.word	0x00000082


	//----- nvinfo : EIATTR_KPARAM_INFO
	.align		4
.L_1905:
        /*0008*/ 	.byte	0x04, 0x17
        /*000a*/ 	.short	(.L_1907 - .L_1906)
.L_1906:
        /*000c*/ 	.word	0x00000000
        /*0010*/ 	.short	0x0006
        /*0012*/ 	.short	0x0030
        /*0014*/ 	.byte	0x00, 0xf0, 0x21, 0x00


	//----- nvinfo : EIATTR_KPARAM_INFO
	.align		4
.L_1907:
        /*0018*/ 	.byte	0x04, 0x17
        /*001a*/ 	.short	(.L_1909 - .L_1908)
.L_1908:
        /*001c*/ 	.word	0x00000000
        /*0020*/ 	.short	0x0005
        /*0022*/ 	.short	0x0028
        /*0024*/ 	.byte	0x00, 0xf0, 0x21, 0x00


	//----- nvinfo : EIATTR_KPARAM_INFO
	.align		4
.L_1909:
        /*0028*/ 	.byte	0x04, 0x17
        /*002a*/ 	.short	(.L_1911 - .L_1910)
.L_1910:
        /*002c*/ 	.word	0x00000000
        /*0030*/ 	.short	0x0004
        /*0032*/ 	.short	0x0020
        /*0034*/ 	.byte	0x00, 0xf5, 0x21, 0x00


	//----- nvinfo : EIATTR_KPARAM_INFO
	.align		4
.L_1911:
        /*0038*/ 	.byte	0x04, 0x17
        /*003a*/ 	.short	(.L_1913 - .L_1912)
.L_1912:
        /*003c*/ 	.word	0x00000000
        /*0040*/ 	.short	0x0003
        /*0042*/ 	.short	0x0018
        /*0044*/ 	.byte	0x00, 0xf5, 0x21, 0x00


	//----- nvinfo : EIATTR_KPARAM_INFO
	.align		4
.L_1913:
        /*0048*/ 	.byte	0x04, 0x17
        /*004a*/ 	.short	(.L_1915 - .L_1914)
.L_1914:
        /*004c*/ 	.word	0x00000000
        /*0050*/ 	.short	0x0002
        /*0052*/ 	.short	0x0010
        /*0054*/ 	.byte	0x00, 0xf5, 0x21, 0x00


	//----- nvinfo : EIATTR_KPARAM_INFO
	.align		4
.L_1915:
        /*0058*/ 	.byte	0x04, 0x17
        /*005a*/ 	.short	(.L_1917 - .L_1916)
.L_1916:
        /*005c*/ 	.word	0x00000000
        /*0060*/ 	.short	0x0001
        /*0062*/ 	.short	0x0008
        /*0064*/ 	.byte	0x00, 0xf5, 0x21, 0x00


	//----- nvinfo : EIATTR_KPARAM_INFO
	.align		4
.L_1917:
        /*0068*/ 	.byte	0x04, 0x17
        /*006a*/ 	.short	(.L_1919 - .L_1918)
.L_1918:
        /*006c*/ 	.word	0x00000000
        /*0070*/ 	.short	0x0000
        /*0072*/ 	.short	0x0000
        /*0074*/ 	.byte	0x00, 0xf5, 0x21, 0x00


	//----- nvinfo : EIATTR_SPARSE_MMA_MASK
	.align		4
.L_1919:
        /*0078*/ 	.byte	0x03, 0x50
        /*007a*/ 	.short	0x0000


	//----- nvinfo : EIATTR_MAXREG_COUNT
	.align		4
        /*007c*/ 	.byte	0x03, 0x1b
        /*007e*/ 	.short	0x00ff


	//----- nvinfo : EIATTR_NUM_BARRIERS
	.align		4
        /*0080*/ 	.byte	0x02, 0x4c
        /*0082*/ 	.byte	0x01
	.zero		1


	//----- nvinfo : EIATTR_MERCURY_ISA_VERSION
	.align		4
        /*0084*/ 	.byte	0x03, 0x5f
        /*0086*/ 	.short	0x0101


	//----- nvinfo : EIATTR_VRC_CTA_INIT_COUNT
	.align		4
        /*0088*/ 	.byte	0x02, 0x4a
	.zero		1
	.zero		1


	//----- nvinfo : EIATTR_EXIT_INSTR_OFFSETS
	.align		4
        /*008c*/ 	.byte	0x04, 0x1c
        /*008e*/ 	.short	(.L_1921 - .L_1920)


	//   ....[0]....
.L_1920:
        /*0090*/ 	.word	0x00006890


	//   ....[1]....
        /*0094*/ 	.word	0x00006c70


	//   ....[2]....
        /*0098*/ 	.word	0x00006d40


	//----- nvinfo : EIATTR_CRS_STACK_SIZE
	.align		4
.L_1921:
        /*009c*/ 	.byte	0x04, 0x1e
        /*009e*/ 	.short	(.L_1923 - .L_1922)
.L_1922:
        /*00a0*/ 	.word	0x00000000


	//----- nvinfo : EIATTR_CBANK_PARAM_SIZE
	.align		4
.L_1923:
        /*00a4*/ 	.byte	0x03, 0x19
        /*00a6*/ 	.short	0x0038


	//----- nvinfo : EIATTR_PARAM_CBANK
	.align		4
        /*00a8*/ 	.byte	0x04, 0x0a
        /*00aa*/ 	.short	(.L_1925 - .L_1924)
	.align		4
.L_1924:
        /*00ac*/ 	.word	index@(.nv.constant0.uncontiguous_reduce_u8)
        /*00b0*/ 	.short	0x0380
        /*00b2*/ 	.short	0x0038


	//----- nvinfo : EIATTR_SW_WAR
	.align		4
.L_1925:
        /*00b4*/ 	.byte	0x04, 0x36
        /*00b6*/ 	.short	(.L_1927 - .L_1926)
.L_1926:
        /*00b8*/ 	.word	0x00000008
.L_1927:


//--------------------- .nv.info.contiguous_reduce2_u8 --------------------------
	.section	.nv.info.contiguous_reduce2_u8,"",@"SHT_CUDA_INFO"
	.sectionflags	@""
	.align	4


	//----- nvinfo : EIATTR_CUDA_API_VERSION
	.align		4
        /*0000*/ 	.byte	0x04, 0x37
        /*0002*/ 	.short	(.L_1929 - .L_1928)
.L_1928:
        /*0004*/ 	.word	0x00000082


	//----- nvinfo : EIATTR_KPARAM_INFO
	.align		4
.L_1929:
        /*0008*/ 	.byte	0x04, 0x17
        /*000a*/ 	.short	(.L_1931 - .L_1930)
.L_1930:
        /*000c*/ 	.word	0x00000000
        /*0010*/ 	.short	0x0004
        /*0012*/ 	.short	0x0020
        /*0014*/ 	.byte	0x00, 0xf0, 0x21, 0x00


	//----- nvinfo : EIATTR_KPARAM_INFO
	.align		4
.L_1931:
        /*0018*/ 	.byte	0x04, 0x17
        /*001a*/ 	.short	(.L_1933 - .L_1932)
.L_1932:
        /*001c*/ 	.word	0x00000000
        /*0020*/ 	.short	0x0003
        /*0022*/ 	.short	0x0018
        /*0024*/ 	.byte	0x00, 0xf5, 0x21, 0x00


	//----- nvinfo : EIATTR_KPARAM_INFO
	.align		4
.L_1933:
        /*0028*/ 	.byte	0x04, 0x17
        /*002a*/ 	.short	(.L_1935 - .L_1934)
.L_1934:
        /*002c*/ 	.word	0x00000000
        /*0030*/ 	.short	0x0002
        /*0032*/ 	.short	0x0010
        /*0034*/ 	.byte	0x00, 0xf5, 0x21, 0x00


	//----- nvinfo : EIATTR_KPARAM_INFO
	.align		4
.L_1935:
        /*0038*/ 	.byte	0x04, 0x17
        /*003a*/ 	.short	(.L_1937 - .L_1936)
.L_1936:
        /*003c*/ 	.word	0x00000000
        /*0040*/ 	.short	0x0001
        /*0042*/ 	.short	0x0008
        /*0044*/ 	.byte	0x00, 0xf5, 0x21, 0x00


	//----- nvinfo : EIATTR_KPARAM_INFO
	.align		4
.L_1937:
        /*0048*/ 	.byte	0x04, 0x17
        /*004a*/ 	.short	(.L_1939 - .L_1938)
.L_1938:
        /*004c*/ 	.word	0x00000000
        /*0050*/ 	.short	0x0000
        /*0052*/ 	.short	0x0000
        /*0054*/ 	.byte	0x00, 0xf5, 0x21, 0x00


	//----- nvinfo : EIATTR_SPARSE_MMA_MASK
	.align		4
.L_1939:
        /*0058*/ 	.byte	0x03, 0x50
        /*005a*/ 	.short	0x0000


	//----- nvinfo : EIATTR_MAXREG_COUNT
	.align		4
        /*005c*/ 	.byte	0x03, 0x1b
        /*005e*/ 	.short	0x00ff


	//----- nvinfo : EIATTR_NUM_BARRIERS
	.align		4
        /*0060*/ 	.byte	0x02, 0x4c
        /*0062*/ 	.byte	0x01
	.zero		1


	//----- nvinfo : EIATTR_MERCURY_ISA_VERSION
	.align		4
        /*0064*/ 	.byte	0x03, 0x5f
        /*0066*/ 	.short	0x0101


	//----- nvinfo : EIATTR_VRC_CTA_INIT_COUNT
	.align		4
        /*0068*/ 	.byte	0x02, 0x4a
	.zero		1
	.zero		1


	//----- nvinfo : EIATTR_EXIT_INSTR_OFFSETS
	.align		4
        /*006c*/ 	.byte	0x04, 0x1c
        /*006e*/ 	.short	(.L_1941 - .L_1940)


	//   ....[0]....
.L_1940:
        /*0070*/ 	.word	0x000004e0


	//   ....[1]....
        /*0074*/ 	.word	0x000008c0


	//   ....[2]....
        /*0078*/ 	.word	0x00000990


	//----- nvinfo : EIATTR_CRS_STACK_SIZE
	.align		4
.L_1941:
        /*007c*/ 	.byte	0x04, 0x1e
        /*007e*/ 	.short	(.L_1943 - .L_1942)
.L_1942:
        /*0080*/ 	.word	0x00000000


	//----- nvinfo : EIATTR_CBANK_PARAM_SIZE
	.align		4
.L_1943:
        /*0084*/ 	.byte	0x03, 0x19
        /*0086*/ 	.short	0x0028


	//----- nvinfo : EIATTR_PARAM_CBANK
	.align		4
        /*0088*/ 	.byte	0x04, 0x0a
        /*008a*/ 	.short	(.L_1945 - .L_1944)
	.align		4
.L_1944:
        /*008c*/ 	.word	index@(.nv.constant0.contiguous_reduce2_u8)
        /*0090*/ 	.short	0x0380
        /*0092*/ 	.short	0x0028


	//----- nvinfo : EIATTR_SW_WAR
	.align		4
.L_1945:
        /*0094*/ 	.byte	0x04, 0x36
        /*0096*/ 	.short	(.L_1947 - .L_1946)
.L_1946:
        /*0098*/ 	.word	0x00000008
.L_1947:


//--------------------- .nv.info.contiguous_reduce_u8 --------------------------
	.section	.nv.info.contiguous_reduce_u8,"",@"SHT_CUDA_INFO"
	.sectionflags	@""
	.align	4


	//----- nvinfo : EIATTR_CUDA_API_VERSION
	.align		4
        /*0000*/ 	.byte	0x04, 0x37
        /*0002*/ 	.short	(.L_1949 - .L_1948)
.L_1948:
        /*0004*/ 	.word	0x00000082


	//----- nvinfo : EIATTR_KPARAM_INFO
	.align		4
.L_1949:
        /*0008*/ 	.byte	0x04, 0x17
        /*000a*/ 	.short	(.L_1951 - .L_1950)
.L_1950:
        /*000c*/ 	.word	0x00000000
        /*0010*/ 	.short	0x0003
        /*0012*/ 	.short	0x0018
        /*0014*/ 	.byte	0x00, 0xf0, 0x21, 0x00


	//----- nvinfo : EIATTR_KPARAM_INFO
	.align		4
.L_1951:
        /*0018*/ 	.byte	0x04, 0x17
        /*001a*/ 	.short	(.L_1953 - .L_1952)
.L_1952:
        /*001c*/ 	.word	0x00000000
        /*0020*/ 	.short	0x0002
        /*0022*/ 	.short	0x0010
        /*0024*/ 	.byte	0x00, 0xf5, 0x21, 0x00


	//----- nvinfo : EIATTR_KPARAM_INFO
	.align		4
.L_1953:
        /*0028*/ 	.byte	0x04, 0x17
        /*002a*/ 	.short	(.L_1955 - .L_1954)
.L_1954:
        /*002c*/ 	.word	0x00000000
        /*0030*/ 	.short	0x0001
        /*0032*/ 	.short	0x0008
        /*0034*/ 	.byte	0x00, 0xf5, 0x21, 0x00


	//----- nvinfo : EIATTR_KPARAM_INFO
	.align		4
.L_1955:
        /*0038*/ 	.byte	0x04, 0x17
        /*003a*/ 	.short	(.L_1957 - .L_1956)
.L_1956:
        /*003c*/ 	.word	0x00000000
        /*0040*/ 	.short	0x0000
        /*0042*/ 	.short	0x0000
        /*0044*/ 	.byte	0x00, 0xf5, 0x21, 0x00


	//----- nvinfo : EIATTR_SPARSE_MMA_MASK
	.align		4
.L_1957:
        /*0048*/ 	.byte	0x03, 0x50
        /*004a*/ 	.short	0x0000


	//----- nvinfo : EIATTR_MAXREG_COUNT
	.align		4
        /*004c*/ 	.byte	0x03, 0x1b
        /*004e*/ 	.short	0x00ff


	//----- nvinfo : EIATTR_NUM_BARRIERS
	.align		4
        /*0050*/ 	.byte	0x02, 0x4c
        /*0052*/ 	.byte	0x01
	.zero		1


	//----- nvinfo : EIATTR_MERCURY_ISA_VERSION
	.align		4
        /*0054*/ 	.byte	0x03, 0x5f
        /*0056*/ 	.short	0x0101


	//----- nvinfo : EIATTR_VRC_CTA_INIT_COUNT
	.align		4
        /*0058*/ 	.byte	0x02, 0x4a
	.zero		1
	.zero		1


	//----- nvinfo : EIATTR_EXIT_INSTR_OFFSETS
	.align		4
        /*005c*/ 	.byte	0x04, 0x1c
        /*005e*/ 	.short	(.L_1959 - .L_1958)


	//   ....[0]....
.L_1958:
        /*0060*/ 	.word	0x00000420


	//   ....[1]....
        /*0064*/ 	.word	0x00000800


	//   ....[2]....
        /*0068*/ 	.word	0x000008d0


	//----- nvinfo : EIATTR_CRS_STACK_SIZE
	.align		4
.L_1959:
        /*006c*/ 	.byte	0x04, 0x1e
        /*006e*/ 	.short	(.L_1961 - .L_1960)
.L_1960:
        /*0070*/ 	.word	0x00000000


	//----- nvinfo : EIATTR_CBANK_PARAM_SIZE
	.align		4
.L_1961:
        /*0074*/ 	.byte	0x03, 0x19
        /*0076*/ 	.short	0x0020


	//----- nvinfo : EIATTR_PARAM_CBANK
	.align		4
        /*0078*/ 	.byte	0x04, 0x0a
        /*007a*/ 	.short	(.L_1963 - .L_1962)
	.align		4
.L_1962:
        /*007c*/ 	.word	index@(.nv.constant0.contiguous_reduce_u8)
        /*0080*/ 	.short	0x0380
        /*0082*/ 	.short	0x0020


	//----- nvinfo : EIATTR_SW_WAR
	.align		4
.L_1963:
        /*0084*/ 	.byte	0x04, 0x36
        /*0086*/ 	.short	(.L_1965 - .L_1964)
.L_1964:
        /*0088*/ 	.word	0x00000008
.L_1965:


//--------------------- .nv.info.contiguous_reduce44_i64 --------------------------
	.section	.nv.info.contiguous_reduce44_i64,"",@"SHT_CUDA_INFO"
	.sectionflags	@""
	.align	4


	//----- nvinfo : EIATTR_CUDA_API_VERSION
	.align		4
        /*0000*/ 	.byte	0x04, 0x37
        /*0002*/ 	.short	(.L_1967 - .L_1966)
.L_1966:
        /*0004*/ 	.word	0x00000082


	//----- nvinfo : EIATTR_KPARAM_INFO
	.align		4
.L_1967:
        /*0008*/ 	.byte	0x04, 0x17
        /*000a*/ 	.short	(.L_1969 - .L_1968)
.L_1968:
        /*000c*/ 	.word	0x00000000
        /*0010*/ 	.short	0x0006
        /*0012*/ 	.short	0x0030
        /*0014*/ 	.byte	0x00, 0xf0, 0x21, 0x00


	//----- nvinfo : EIATTR_KPARAM_INFO
	.align		4
.L_1969:
        /*0018*/ 	.byte	0x04, 0x17
        /*001a*/ 	.short	(.L_1971 - .L_1970)
.L_1970:
        /*001c*/ 	.word	0x00000000
        /*0020*/ 	.short	0x0005
        /*0022*/ 	.short	0x0028
        /*0024*/ 	.byte	0x00, 0xf0, 0x21, 0x00


	//----- nvinfo : EIATTR_KPARAM_INFO
	.align		4
.L_1971:
        /*0028*/ 	.byte	0x04, 0x17
        /*002a*/ 	.short	(.L_1973 - .L_1972)
.L_1972:
        /*002c*/ 	.word	0x00000000
        /*0030*/ 	.short	0x0004
        /*0032*/ 	.short	0x0020
        /*0034*/ 	.byte	0x00, 0xf0, 0x21, 0x00


	//----- nvinfo : EIATTR_KPARAM_INFO
	.align		4
.L_1973:
        /*0038*/ 	.byte	0x04, 0x17
        /*003a*/ 	.short	(.L_1975 - .L_1974)
.L_1974:
        /*003c*/ 	.word	0x00000000
        /*0040*/ 	.short	0x0003
        /*0042*/ 	.short	0x0018
        /*0044*/ 	.byte	0x00, 0xf5, 0x21, 0x00


	//----- nvinfo : EIATTR_KPARAM_INFO
	.align		4
.L_1975:
        /*0048*/ 	.byte	0x04, 0x17
        /*004a*/ 	.short	(.L_1977 - .L_1976)
.L_1976:
        /*004c*/ 	.word	0x00000000
        /*0050*/ 	.short	0x0002
        /*0052*/ 	.short	0x0010
        /*0054*/ 	.byte	0x00, 0xf5, 0x21, 0x00


	//----- nvinfo : EIATTR_KPARAM_INFO
	.align		4
.L_1977:
        /*0058*/ 	.byte	0x04, 0x17
        /*005a*/ 	.short	(.L_1979 - .L_1978)
.L_1978:
        /*005c*/ 	.word	0x00000000
        /*0060*/ 	.short	0x0001
        /*0062*/ 	.short	0x0008
        /*0064*/ 	.byte	0x00, 0xf5, 0x21, 0x00


	//----- nvinfo : EIATTR_KPARAM_INFO
	.align		4
.L_1979:
        /*0068*/ 	.byte	0x04, 0x17
        /*006a*/ 	.short	(.L_1981 - .L_1980)
.L_1980:
        /*006c*/ 	.word	0x00000000
        /*0070*/ 	.short	0x0000
        /*0072*/ 	.short	0x0000
        /*0074*/ 	.byte	0x00, 0xf5, 0x21, 0x00


	//----- nvinfo : EIATTR_SPARSE_MMA_MASK
	.align		4
.L_1981:
        /*0078*/ 	.byte	0x03, 0x50
        /*007a*/ 	.short	0x0000


	//----- nvinfo : EIATTR_MAXREG_COUNT
	.align		4
        /*007c*/ 	.byte	0x03, 0x1b
        /*007e*/ 	.short	0x00ff


	//----- nvinfo : EIATTR_NUM_BARRIERS
	.align		4
        /*0080*/ 	.byte	0x02, 0x4c
        /*0082*/ 	.byte	0x01
	.zero		1


	//----- nvinfo : EIATTR_MERCURY_ISA_VERSION
	.align		4
        /*0084*/ 	.byte	0x03, 0x5f
        /*0086*/ 	.short	0x0101


	//----- nvinfo : EIATTR_VRC_CTA_INIT_COUNT
	.align		4
        /*0088*/ 	.byte	0x02, 0x4a
	.zero		1
	.zero		1


	//----- nvinfo : EIATTR_EXIT_INSTR_OFFSETS
	.align		4
        /*008c*/ 	.byte	0x04, 0x1c
        /*008e*/ 	.short	(.L_1983 - .L_1982)


	//   ....[0]....
.L_1982:
        /*0090*/ 	.word	0x00000170


	//   ....[1]....
        /*0094*/ 	.word	0x00000270


	//   ....[2]....
        /*0098*/ 	.word	0x000016c0


	//----- nvinfo : EIATTR_CBANK_PARAM_SIZE
	.align		4
.L_1983:
        /*009c*/ 	.byte	0x03, 0x19
        /*009e*/ 	.short	0x0038


	//----- nvinfo : EIATTR_PARAM_CBANK
	.align		4
        /*00a0*/ 	.byte	0x04, 0x0a
        /*00a2*/ 	.short	(.L_1985 - .L_1984)
	.align		4
.L_1984:
        /*00a4*/ 	.word	index@(.nv.constant0.contiguous_reduce44_i64)
        /*00a8*/ 	.short	0x0380
        /*00aa*/ 	.short	0x0038


	//----- nvinfo : EIATTR_SW_WAR
	.align		4
.L_1985:
        /*00ac*/ 	.byte	0x04, 0x36
        /*00ae*/ 	.short	(.L_1987 - .L_1986)
.L_1986:
        /*00b0*/ 	.word	0x00000008
.L_1987:


//--------------------- .nv.info.contiguous_reduce4_i64 --------------------------
	.section	.nv.info.contiguous_reduce4_i64,"",@"SHT_CUDA_INFO"
	.sectionflags	@""
	.align	4


	//----- nvinfo : EIATTR_CUDA_API_VERSION
	.align		4
        /*0000*/ 	.byte	0x04, 0x37
        /*0002*/ 	.short	(.L_1989 - .L_1988)
.L_1988:
        /*0004*/ 	.word	0x00000082


	//----- nvinfo : EIATTR_KPARAM_INFO
	.align		4
.L_1989:
        /*0008*/ 	.byte	0x04, 0x17
        /*000a*/ 	.short	(.L_1991 - .L_1990)
.L_1990:
        /*000c*/ 	.word	0x00000000
        /*0010*/ 	.short	0x0007
        /*0012*/ 	.short	0x0038
        /*0014*/ 	.byte	0x00, 0xf0, 0x21, 0x00


	//----- nvinfo : EIATTR_KPARAM_INFO
	.align		4
.L_1991:
        /*0018*/ 	.byte	0x04, 0x17
        /*001a*/ 	.short	(.L_1993 - .L_1992)
.L_1992:
        /*001c*/ 	.word	0x00000000
        /*0020*/ 	.short	0x0006
        /*0022*/ 	.short	0x0030
        /*0024*/ 	.byte	0x00, 0xf0, 0x21, 0x00


	//----- nvinfo : EIATTR_KPARAM_INFO
	.align		4
.L_1993:
        /*0028*/ 	.byte	0x04, 0x17
        /*002a*/ 	.short	(.L_1995 - .L_1994)
.L_1994:
        /*002c*/ 	.word	0x00000000
        /*0030*/ 	.short	0x0005
        /*0032*/ 	.short	0x0028
        /*0034*/ 	.byte	0x00, 0xf0, 0x21, 0x00


	//----- nvinfo : EIATTR_KPARAM_INFO
	.align		4
.L_1995:
        /*0038*/ 	.byte	0x04, 0x17
        /*003a*/ 	.short	(.L_1997 - .L_1996)
.L_1996:
        /*003c*/ 	.word	0x00000000
        /*0040*/ 	.short	0x0004
        /*0042*/ 	.short	0x0020
        /*0044*/ 	.byte	0x00, 0xf5, 0x21, 0x00


	//----- nvinfo : EIATTR_KPARAM_INFO
	.align		4
.L_1997:
        /*0048*/ 	.byte	0x04, 0x17
        /*004a*/ 	.short	(.L_1999 - .L_1998)
.L_1998:
        /*004c*/ 	.word	0x00000000
        /*0050*/ 	.short	0x0003
        /*0052*/ 	.short	0x0018
        /*0054*/ 	.byte	0x00, 0xf5, 0x21, 0x00


	//----- nvinfo : EIATTR_KPARAM_INFO
	.align		4
.L_1999:
        /*0058*/ 	.byte	0x04, 0x17
        /*005a*/ 	.short	(.L_2001 - .L_2000)
.L_2000:
        /*005c*/ 	.word	0x00000000
        /*0060*/ 	.short	0x0002
        /*0062*/ 	.short	0x0010
        /*0064*/ 	.byte	0x00, 0xf5, 0x21, 0x00


	//----- nvinfo : EIATTR_KPARAM_INFO
	.align		4
.L_2001:
        /*0068*/ 	.byte	0x04, 0x17
        /*006a*/ 	.short	(.L_2003 - .L_2002)
.L_2002:
        /*006c*/ 	.word	0x00000000
        /*0070*/ 	.short	0x0001
        /*0072*/ 	.short	0x0008
        /*0074*/ 	.byte	0x00, 0xf5, 0x21, 0x00


	//----- nvinfo : EIATTR_KPARAM_INFO
	.align		4
.L_2003:
        /*0078*/ 	.byte	0x04, 0x17
        /*007a*/ 	.short	(.L_2005 - .L_2004)
.L_2004:
        /*007c*/ 	.word	0x00000000
        /*0080*/ 	.short	0x0000
        /*0082*/ 	.short	0x0000
        /*0084*/ 	.byte	0x00, 0xf5, 0x21, 0x00


	//----- nvinfo : EIATTR_SPARSE_MMA_MASK
	.align		4
.L_2005:
        /*0088*/ 	.byte	0x03, 0x50
        /*008a*/ 	.short	0x0000


	//----- nvinfo : EIATTR_MAXREG_COUNT
	.align		4
        /*008c*/ 	.byte	0x03, 0x1b
        /*008e*/ 	.short	0x00ff


	//----- nvinfo : EIATTR_NUM_BARRIERS
	.align		4
        /*0090*/ 	.byte	0x02, 0x4c
        /*0092*/ 	.byte	0x01
	.zero		1


	//----- nvinfo : EIATTR_MERCURY_ISA_VERSION
	.align		4
        /*0094*/ 	.byte	0x03, 0x5f
        /*0096*/ 	.short	0x0101


	//----- nvinfo : EIATTR_VRC_CTA_INIT_COUNT
	.align		4
        /*0098*/ 	.byte	0x02, 0x4a
	.zero		1
	.zero		1


	//----- nvinfo : EIATTR_EXIT_INSTR_OFFSETS
	.align		4
        /*009c*/ 	.byte	0x04, 0x1c
        /*009e*/ 	.short	(.L_2007 - .L_2006)


	//   ....[0]....
.L_2006:
        /*00a0*/ 	.word	0x000001d0


	//   ....[1]....
        /*00a4*/ 	.word	0x000031b0


	//   ....[2]....
        /*00a8*/ 	.word	0x00004610


	//----- nvinfo : EIATTR_CRS_STACK_SIZE
	.align		4
.L_2007:
        /*00ac*/ 	.byte	0x04, 0x1e
        /*00ae*/ 	.short	(.L_2009 - .L_2008)
.L_2008:
        /*00b0*/ 	.word	0x00000000


	//----- nvinfo : EIATTR_CBANK_PARAM_SIZE
	.align		4
.L_2009:
        /*00b4*/ 	.byte	0x03, 0x19
        /*00b6*/ 	.short	0x0040


	//----- nvinfo : EIATTR_PARAM_CBANK
	.align		4
        /*00b8*/ 	.byte	0x04, 0x0a
        /*00ba*/ 	.short	(.L_2011 - .L_2010)
	.align		4
.L_2010:
        /*00bc*/ 	.word	index@(.nv.constant0.contiguous_reduce4_i64)
        /*00c0*/ 	.short	0x0380
        /*00c2*/ 	.short	0x0040


	//----- nvinfo : EIATTR_SW_WAR
	.align		4
.L_2011:
        /*00c4*/ 	.byte	0x04, 0x36
        /*00c6*/ 	.short	(.L_2013 - .L_2012)
.L_2012:
        /*00c8*/ 	.word	0x00000008
.L_2013:


//--------------------- .nv.info.contiguous_reduce33_i64 --------------------------
	.section	.nv.info.contiguous_reduce33_i64,"",@"SHT_CUDA_INFO"
	.sectionflags	@""
	.align	4


	//----- nvinfo : EIATTR_CUDA_API_VERSION
	.align		4
        /*0000*/ 	.byte	0x04, 0x37
        /*0002*/ 	.short	(.L_2015 - .L_2014)
.L_2014:
        /*0004*/ 	.word	0x00000082


	//----- nvinfo : EIATTR_KPARAM_INFO
	.align		4
.L_2015:
        /*0008*/ 	.byte	0x04, 0x17
        /*000a*/ 	.short	(.L_2017 - .L_2016)
.L_2016:
        /*000c*/ 	.word	0x00000000
        /*0010*/ 	.short	0x0005
        /*0012*/ 	.short	0x0028
        /*0014*/ 	.byte	0x00, 0xf0, 0x21, 0x00


	//----- nvinfo : EIATTR_KPARAM_INFO
	.align		4
.L_2017:
        /*0018*/ 	.byte	0x04, 0x17
        /*001a*/ 	.short	(.L_2019 - .L_2018)
.L_2018:
        /*001c*/ 	.word	0x00000000
        /*0020*/ 	.short	0x0004
        /*0022*/ 	.short	0x0020
        /*0024*/ 	.byte	0x00, 0xf0, 0x21, 0x00


	//----- nvinfo : EIATTR_KPARAM_INFO
	.align		4
.L_2019:
        /*0028*/ 	.byte	0x04, 0x17
        /*002a*/ 	.short	(.L_2021 - .L_2020)
.L_2020:
        /*002c*/ 	.word	0x00000000
        /*0030*/ 	.short	0x0003
        /*0032*/ 	.short	0x0018
        /*0034*/ 	.byte	0x00, 0xf5, 0x21, 0x00


	//----- nvinfo : EIATTR_KPARAM_INFO
	.align		4
.L_2021:
        /*0038*/ 	.byte	0x04, 0x17
        /*003a*/ 	.short	(.L_2023 - .L_2022)
.L_2022:
        /*003c*/ 	.word	0x00000000
        /*0040*/ 	.short	0x0002
        /*0042*/ 	.short	0x0010
        /*0044*/ 	.byte	0x00, 0xf5, 0x21, 0x00


	//----- nvinfo : EIATTR_KPARAM_INFO
	.align		4
.L_2023:
        /*0048*/ 	.byte	0x04, 0x17
        /*004a*/ 	.short	(.L_2025 - .L_2024)
.L_2024:
        /*004c*/ 	.word	0x00000000
        /*0050*/ 	.short	0x0001
        /*0052*/ 	.short	0x0008
        /*0054*/ 	.byte	0x00, 0xf5, 0x21, 0x00


	//----- nvinfo : EIATTR_KPARAM_INFO
	.align		4
.L_2025:
        /*0058*/ 	.byte	0x04, 0x17
        /*005a*/ 	.short	(.L_2027 - .L_2026)
.L_2026:
        /*005c*/ 	.word	0x00000000
        /*0060*/ 	.short	0x0000
        /*0062*/ 	.short	0x0000
        /*0064*/ 	.byte	0x00, 0xf5, 0x21, 0x00


	//----- nvinfo : EIATTR_SPARSE_MMA_MASK
	.align		4
.L_2027:
        /*0068*/ 	.byte	0x03, 0x50
        /*006a*/ 	.short	0x0000


	//----- nvinfo : EIATTR_MAXREG_COUNT
	.align		4
        /*006c*/ 	.byte	0x03, 0x1b
        /*006e*/ 	.short	0x00ff


	//----- nvinfo : EIATTR_NUM_BARRIERS
	.align		4
        /*0070*/ 	.byte	0x02, 0x4c
        /*0072*/ 	.byte	0x01
	.zero		1


	//----- nvinfo : EIATTR_MERCURY_ISA_VERSION
	.align		4
        /*0074*/ 	.byte	0x03, 0x5f
        /*0076*/ 	.short	0x0101


	//----- nvinfo : EIATTR_VRC_CTA_INIT_COUNT
	.align		4
        /*0078*/ 	.byte	0x02, 0x4a
	.zero		1
	.zero		1


	//----- nvinfo : EIATTR_EXIT_INSTR_OFFSETS
	.align		4
        /*007c*/ 	.byte	0x04, 0x1c
        /*007e*/ 	.short	(.L_2029 - .L_2028)


	//   ....[0]....
.L_2028:
        /*0080*/ 	.word	0x00000620


	//   ....[1]....
        /*0084*/ 	.word	0x00000b20


	//   ....[2]....
        /*0088*/ 	.word	0x00000c60


	//----- nvinfo : EIATTR_CRS_STACK_SIZE
	.align		4
.L_2029:
        /*008c*/ 	.byte	0x04, 0x1e
        /*008e*/ 	.short	(.L_2031 - .L_2030)
.L_2030:
        /*0090*/ 	.word	0x00000000


	//----- nvinfo : EIATTR_CBANK_PARAM_SIZE
	.align		4
.L_2031:
        /*0094*/ 	.byte	0x03, 0x19
        /*0096*/ 	.short	0x0030


	//----- nvinfo : EIATTR_PARAM_CBANK
	.align		4
        /*0098*/ 	.byte	0x04, 0x0a
        /*009a*/ 	.short	(.L_2033 - .L_2032)
	.align		4
.L_2032:
        /*009c*/ 	.word	index@(.nv.constant0.contiguous_reduce33_i64)
        /*00a0*/ 	.short	0x0380
        /*00a2*/ 	.short	0x0030


	//----- nvinfo : EIATTR_SW_WAR
	.align		4
.L_2033:
        /*00a4*/ 	.byte	0x04, 0x36
        /*00a6*/ 	.short	(.L_2035 - .L_2034)
.L_2034:
        /*00a8*/ 	.word	0x00000008
.L_2035:


//--------------------- .nv.info.contiguous_reduce3_i64 --------------------------
	.section	.nv.info.contiguous_reduce3_i64,"",@"SHT_CUDA_INFO"
	.sectionflags	@""
	.align	4


	//----- nvinfo : EIATTR_CUDA_API_VERSION
	.align		4
        /*0000*/ 	.byte	0x04, 0x37
        /*0002*/ 	.short	(.L_2037 - .L_2036)
.L_2036:
        /*0004*/ 	.word	0x00000082


	//----- nvinfo : EIATTR_KPARAM_INFO
	.align		4
.L_2037:
        /*0008*/ 	.byte	0x04, 0x17
        /*000a*/ 	.short	(.L_2039 - .L_2038)
.L_2038:
        /*000c*/ 	.word	0x00000000
        /*0010*/ 	.short	0x0007
        /*0012*/ 	.short	0x0038
        /*0014*/ 	.byte	0x00, 0xf0, 0x21, 0x00


	//----- nvinfo : EIATTR_KPARAM_INFO
	.align		4
.L_2039:
        /*0018*/ 	.byte	0x04, 0x17
        /*001a*/ 	.short	(.L_2041 - .L_2040)
.L_2040:
        /*001c*/ 	.word	0x00000000
        /*0020*/ 	.short	0x0006
        /*0022*/ 	.short	0x0030
        /*0024*/ 	.byte	0x00, 0xf0, 0x21, 0x00


	//----- nvinfo : EIATTR_KPARAM_INFO
	.align		4
.L_2041:
        /*0028*/ 	.byte	0x04, 0x17
        /*002a*/ 	.short	(.L_2043 - .L_2042)
.L_2042:
        /*002c*/ 	.word	0x00000000
        /*0030*/ 	.short	0x0005
        /*0032*/ 	.short	0x0028
        /*0034*/ 	.byte	0x00, 0xf0, 0x21, 0x00


	//----- nvinfo : EIATTR_KPARAM_INFO
	.align		4
.L_2043:
        /*0038*/ 	.byte	0x04, 0x17
        /*003a*/ 	.short	(.L_2045 - .L_2044)
.L_2044:
        /*003c*/ 	.word	0x00000000
        /*0040*/ 	.short	0x0004
        /*0042*/ 	.short	0x0020
        /*0044*/ 	.byte	0x00, 0xf5, 0x21, 0x00


	//----- nvinfo : EIATTR_KPARAM_INFO
	.align		4
.L_2045:
        /*0048*/ 	.byte	0x04, 0x17
        /*004a*/ 	.short	(.L_2047 - .L_2046)
.L_2046:
        /*004c*/ 	.word	0x00000000
        /*0050*/ 	.short	0x0003
        /*0052*/ 	.short	0x0018
        /*0054*/ 	.byte	0x00, 0xf5, 0x21, 0x00


	//----- nvinfo : EIATTR_KPARAM_INFO
	.align		4
.L_2047:
        /*0058*/ 	.byte	0x04, 0x17
        /*005a*/ 	.short	(.L_2049 - .L_2048)
.L_2048:
        /*005c*/ 	.word	0x00000000
        /*0060*/ 	.short	0x0002
        /*0062*/ 	.short	0x0010
        /*0064*/ 	.byte	0x00, 0xf5, 0x21, 0x00


	//----- nvinfo : EIATTR_KPARAM_INFO
	.align		4
.L_2049:
        /*0068*/ 	.byte	0x04, 0x17
        /*006a*/ 	.short	(.L_2051 - .L_2050)
.L_2050:
        /*006c*/ 	.word	0x00000000
        /*0070*/ 	.short	0x0001
        /*0072*/ 	.short	0x0008
        /*0074*/ 	.byte	0x00, 0xf5, 0x21, 0x00


	//----- nvinfo : EIATTR_KPARAM_INFO
	.align		4
.L_2051:
        /*0078*/ 	.byte	0x04, 0x17
        /*007a*/ 	.short	(.L_2053 - .L_2052)
.L_2052:
        /*007c*/ 	.word	0x00000000
        /*0080*/ 	.short	0x0000
        /*0082*/ 	.short	0x0000
        /*0084*/ 	.byte	0x00, 0xf5, 0x21, 0x00


	//----- nvinfo : EIATTR_SPARSE_MMA_MASK
	.align		4
.L_2053:
        /*0088*/ 	.byte	0x03, 0x50
        /*008a*/ 	.short	0x0000


	//----- nvinfo : EIATTR_MAXREG_COUNT
	.align		4
        /*008c*/ 	.byte	0x03, 0x1b
        /*008e*/ 	.short	0x00ff


	//----- nvinfo : EIATTR_NUM_BARRIERS
	.align		4
        /*0090*/ 	.byte	0x02, 0x4c
        /*0092*/ 	.byte	0x01
	.zero		1


	//----- nvinfo : EIATTR_MERCURY_ISA_VERSION
	.align		4
        /*0094*/ 	.byte	0x03, 0x5f
        /*0096*/ 	.short	0x0101


	//----- nvinfo : EIATTR_VRC_CTA_INIT_COUNT
	.align		4
        /*0098*/ 	.byte	0x02, 0x4a
	.zero		1
	.zero		1


	//----- nvinfo : EIATTR_EXIT_INSTR_OFFSETS
	.align		4
        /*009c*/ 	.byte	0x04, 0x1c
        /*009e*/ 	.short	(.L_2055 - .L_2054)


	//   ....[0]....
.L_2054:
        /*00a0*/ 	.word	0x00006a20


	//   ....[1]....
        /*00a4*/ 	.word	0x00006f20


	//   ....[2]....
        /*00a8*/ 	.word	0x000070b0


	//----- nvinfo : EIATTR_CRS_STACK_SIZE
	.align		4
.L_2055:
        /*00ac*/ 	.byte	0x04, 0x1e
        /*00ae*/ 	.short	(.L_2057 - .L_2056)
.L_2056:
        /*00b0*/ 	.word	0x00000000


	//----- nvinfo : EIATTR_CBANK_PARAM_SIZE
	.align		4
.L_2057:
        /*00b4*/ 	.byte	0x03, 0x19
        /*00b6*/ 	.short	0x0040


	//----- nvinfo : EIATTR_PARAM_CBANK
	.align		4
        /*00b8*/ 	.byte	0x04, 0x0a
        /*00ba*/ 	.short	(.L_2059 - .L_2058)
	.align		4
.L_2058:
        /*00bc*/ 	.word	index@(.nv.constant0.contiguous_reduce3_i64)
        /*00c0*/ 	.short	0x0380
        /*00c2*/ 	.short	0x0040


	//----- nvinfo : EIATTR_SW_WAR
	.align		4
.L_2059:
        /*00c4*/ 	.byte	0x04, 0x36
        /*00c6*/ 	.short	(.L_2061 - .L_2060)
.L_2060:
        /*00c8*/ 	.word	0x00000008
.L_2061:


//--------------------- .nv.info.uncontiguous_reduce_i64 --------------------------
	.section	.nv.info.uncontiguous_reduce_i64,"",@"SHT_CUDA_INFO"
	.sectionflags	@""
	.align	4


	//----- nvinfo : EIATTR_CUDA_API_VERSION
	.align		4
        /*0000*/ 	.byte	0x04, 0x37
        /*0002*/ 	.short	(.L_2063 - .L_2062)
.L_2062:
        /*0004*/ 	.word	0x00000082


	//----- nvinfo : EIATTR_KPARAM_INFO
	.align		4
.L_2063:
        /*0008*/ 	.byte	0x04, 0x17
        /*000a*/ 	.short	(.L_2065 - .L_2064)
.L_2064:
        /*000c*/ 	.word	0x00000000
        /*0010*/ 	.short	0x0006
        /*0012*/ 	.short	0x0030
        /*0014*/ 	.byte	0x00, 0xf0, 0x21, 0x00


	//----- nvinfo : EIATTR_KPARAM_INFO
	.align		4
.L_2065:
        /*0018*/ 	.byte	0x04, 0x17
        /*001a*/ 	.short	(.L_2067 - .L_2066)
.L_2066:
        /*001c*/ 	.word	0x00000000
        /*0020*/ 	.short	0x0005
        /*0022*/ 	.short	0x0028
        /*0024*/ 	.byte	0x00, 0xf0, 0x21, 0x00


	//----- nvinfo : EIATTR_KPARAM_INFO
	.align		4
.L_2067:
        /*0028*/ 	.byte	0x04, 0x17
        /*002a*/ 	.short	(.L_2069 - .L_2068)
.L_2068:
        /*002c*/ 	.word	0x00000000
        /*0030*/ 	.short	0x0004
        /*0032*/ 	.short	0x0020
        /*0034*/ 	.byte	0x00, 0xf5, 0x21, 0x00


	//----- nvinfo : EIATTR_KPARAM_INFO
	.align		4
.L_2069:
        /*0038*/ 	.byte	0x04, 0x17
        /*003a*/ 	.short	(.L_2071 - .L_2070)
.L_2070:
        /*003c*/ 	.word	0x00000000
        /*0040*/ 	.short	0x0003
        /*0042*/ 	.short	0x0018
        /*0044*/ 	.byte	0x00, 0xf5, 0x21, 0x00


	//----- nvinfo : EIATTR_KPARAM_INFO
	.align		4
.L_2071:
        /*0048*/ 	.byte	0x04, 0x17
        /*004a*/ 	.short	(.L_2073 - .L_2072)
.L_2072:
        /*004c*/ 	.word	0x00000000
        /*0050*/ 	.short	0x0002
        /*0052*/ 	.short	0x0010
        /*0054*/ 	.byte	0x00, 0xf5, 0x21, 0x00


	//----- nvinfo : EIATTR_KPARAM_INFO
	.align		4
.L_2073:
        /*0058*/ 	.byte	0x04, 0x17
        /*005a*/ 	.short	(.L_2075 - .L_2074)
.L_2074:
        /*005c*/ 	.word	0x00000000
        /*0060*/ 	.short	0x0001
        /*0062*/ 	.short	0x0008
        /*0064*/ 	.byte	0x00, 0xf5, 0x21, 0x00


	//----- nvinfo : EIATTR_KPARAM_INFO
	.align		4
.L_2075:
        /*0068*/ 	.byte	0x04, 0x17
        /*006a*/ 	.short	(.L_2077 - .L_2076)
.L_2076:
        /*006c*/ 	.word	0x00000000
        /*0070*/ 	.short	0x0000
        /*0072*/ 	.short	0x0000
        /*0074*/ 	.byte	0x00, 0xf5, 0x21, 0x00


	//----- nvinfo : EIATTR_SPARSE_MMA_MASK
	.align		4
.L_2077:
        /*0078*/ 	.byte	0x03, 0x50
        /*007a*/ 	.short	0x0000


	//----- nvinfo : EIATTR_MAXREG_COUNT
	.align		4
        /*007c*/ 	.byte	0x03, 0x1b
        /*007e*/ 	.short	0x00ff


	//----- nvinfo : EIATTR_NUM_BARRIERS
	.align		4
        /*0080*/ 	.byte	0x02, 0x4c
        /*0082*/ 	.byte	0x01
	.zero		1


	//----- nvinfo : EIATTR_MERCURY_ISA_VERSION
	.align		4
        /*0084*/ 	.byte	0x03, 0x5f
        /*0086*/ 	.short	0x0101


	//----- nvinfo : EIATTR_VRC_CTA_INIT_COUNT
	.align		4
        /*0088*/ 	.byte	0x02, 0x4a
	.zero		1
	.zero		1


	//----- nvinfo : EIATTR_EXIT_INSTR_OFFSETS
	.align		4
        /*008c*/ 	.byte	0x04, 0x1c
        /*008e*/ 	.short	(.L_2079 - .L_2078)


	//   ....[0]....
.L_2078:
        /*0090*/ 	.word	0x00006a30


	//   ....[1]....
        /*0094*/ 	.word	0x00006f30


	//   ....[2]....
        /*0098*/ 	.word	0x00006ff0


	//----- nvinfo : EIATTR_CRS_STACK_SIZE
	.align		4
.L_2079:
        /*009c*/ 	.byte	0x04, 0x1e
        /*009e*/ 	.short	(.L_2081 - .L_2080)
.L_2080:
        /*00a0*/ 	.word	0x00000000


	//----- nvinfo : EIATTR_CBANK_PARAM_SIZE
	.align		4
.L_2081:
        /*00a4*/ 	.byte	0x03, 0x19
        /*00a6*/ 	.short	0x0038


	//----- nvinfo : EIATTR_PARAM_CBANK
	.align		4
        /*00a8*/ 	.byte	0x04, 0x0a
        /*00aa*/ 	.short	(.L_2083 - .L_2082)
	.align		4
.L_2082:
        /*00ac*/ 	.word	index@(.nv.constant0.uncontiguous_reduce_i64)
        /*00b0*/ 	.short	0x0380
        /*00b2*/ 	.short	0x0038


	//----- nvinfo : EIATTR_SW_WAR
	.align		4
.L_2083:
        /*00b4*/ 	.byte	0x04, 0x36
        /*00b6*/ 	.short	(.L_2085 - .L_2084)
.L_2084:
        /*00b8*/ 	.word	0x00000008
.L_2085:


//--------------------- .nv.info.contiguous_reduce2_i64 --------------------------
	.section	.nv.info.contiguous_reduce2_i64,"",@"SHT_CUDA_INFO"
	.sectionflags	@""
	.align	4


	//----- nvinfo : EIATTR_CUDA_API_VERSION
	.align		4
        /*0000*/ 	.byte	0x04, 0x37
        /*0002*/ 	.short	(.L_2087 - .L_2086)
.L_2086:
        /*0004*/ 	.word	0x00000082


	//----- nvinfo : EIATTR_KPARAM_INFO
	.align		4
.L_2087:
        /*0008*/ 	.byte	0x04, 0x17
        /*000a*/ 	.short	(.L_2089 - .L_2088)
.L_2088:
        /*000c*/ 	.word	0x00000000
        /*0010*/ 	.short	0x0004
        /*0012*/ 	.short	0x0020
        /*0014*/ 	.byte	0x00, 0xf0, 0x21, 0x00


	//----- nvinfo : EIATTR_KPARAM_INFO
	.align		4
.L_2089:
        /*0018*/ 	.byte	0x04, 0x17
        /*001a*/ 	.short	(.L_2091 - .L_2090)
.L_2090:
        /*001c*/ 	.word	0x00000000
        /*0020*/ 	.short	0x0003
        /*0022*/ 	.short	0x0018
        /*0024*/ 	.byte	0x00, 0xf5, 0x21, 0x00


	//----- nvinfo : EIATTR_KPARAM_INFO
	.align		4
.L_2091:
        /*0028*/ 	.byte	0x04, 0x17
        /*002a*/ 	.short	(.L_2093 - .L_2092)
.L_2092:
        /*002c*/ 	.word	0x00000000
        /*0030*/ 	.short	0x0002
        /*0032*/ 	.short	0x0010
        /*0034*/ 	.byte	0x00, 0xf5, 0x21, 0x00


	//----- nvinfo : EIATTR_KPARAM_INFO
	.align		4
.L_2093:
        /*0038*/ 	.byte	0x04, 0x17
        /*003a*/ 	.short	(.L_2095 - .L_2094)
.L_2094:
        /*003c*/ 	.word	0x00000000
        /*0040*/ 	.short	0x0001
        /*0042*/ 	.short	0x0008
        /*0044*/ 	.byte	0x00, 0xf5, 0x21, 0x00


	//----- nvinfo : EIATTR_KPARAM_INFO
	.align		4
.L_2095:
        /*0048*/ 	.byte	0x04, 0x17
        /*004a*/ 	.short	(.L_2097 - .L_2096)
.L_2096:
        /*004c*/ 	.word	0x00000000
        /*0050*/ 	.short	0x0000
        /*0052*/ 	.short	0x0000
        /*0054*/ 	.byte	0x00, 0xf5, 0x21, 0x00


	//----- nvinfo : EIATTR_SPARSE_MMA_MASK
	.align		4
.L_2097:
        /*0058*/ 	.byte	0x03, 0x50
        /*005a*/ 	.short	0x0000


	//----- nvinfo : EIATTR_MAXREG_COUNT
	.align		4
        /*005c*/ 	.byte	0x03, 0x1b
        /*005e*/ 	.short	0x00ff


	//----- nvinfo : EIATTR_NUM_BARRIERS
	.align		4
        /*0060*/ 	.byte	0x02, 0x4c
        /*0062*/ 	.byte	0x01
	.zero		1


	//----- nvinfo : EIATTR_MERCURY_ISA_VERSION
	.align		4
        /*0064*/ 	.byte	0x03, 0x5f
        /*0066*/ 	.short	0x0101


	//----- nvinfo : EIATTR_VRC_CTA_INIT_COUNT
	.align		4
        /*0068*/ 	.byte	0x02, 0x4a
	.zero		1
	.zero		1


	//----- nvinfo : EIATTR_EXIT_INSTR_OFFSETS
	.align		4
        /*006c*/ 	.byte	0x04, 0x1c
        /*006e*/ 	.short	(.L_2099 - .L_2098)


	//   ....[0]....
.L_2098:
        /*0070*/ 	.word	0x00000540


	//   ....[1]....
        /*0074*/ 	.word	0x00000a40


	//   ....[2]....
        /*0078*/ 	.word	0x00000b00


	//----- nvinfo : EIATTR_CRS_STACK_SIZE
	.align		4
.L_2099:
        /*007c*/ 	.byte	0x04, 0x1e
        /*007e*/ 	.short	(.L_2101 - .L_2100)
.L_2100:
        /*0080*/ 	.word	0x00000000


	//----- nvinfo : EIATTR_CBANK_PARAM_SIZE
	.align		4
.L_2101:
        /*0084*/ 	.byte	0x03, 0x19
        /*0086*/ 	.short	0x0028


	//----- nvinfo : EIATTR_PARAM_CBANK
	.align		4
        /*0088*/ 	.byte	0x04, 0x0a
        /*008a*/ 	.short	(.L_2103 - .L_2102)
	.align		4
.L_2102:
        /*008c*/ 	.word	index@(.nv.constant0.contiguous_reduce2_i64)
        /*0090*/ 	.short	0x0380
        /*0092*/ 	.short	0x0028


	//----- nvinfo : EIATTR_SW_WAR
	.align		4
.L_2103:
        /*0094*/ 	.byte	0x04, 0x36
        /*0096*/ 	.short	(.L_2105 - .L_2104)
.L_2104:
        /*0098*/ 	.word	0x00000008
.L_2105:


//--------------------- .nv.info.contiguous_reduce_i64 --------------------------
	.section	.nv.info.contiguous_reduce_i64,"",@"SHT_CUDA_INFO"
	.sectionflags	@""
	.align	4


	//----- nvinfo : EIATTR_CUDA_API_VERSION
	.align		4
        /*0000*/ 	.byte	0x04, 0x37
        /*0002*/ 	.short	(.L_2107 - .L_2106)
.L_2106:
        /*0004*/ 	.word	0x00000082


	//----- nvinfo : EIATTR_KPARAM_INFO
	.align		4
.L_2107:
        /*0008*/ 	.byte	0x04, 0x17
        /*000a*/ 	.short	(.L_2109 - .L_2108)
.L_2108:
        /*000c*/ 	.word	0x00000000
        /*0010*/ 	.short	0x0003
        /*0012*/ 	.short	0x0018
        /*0014*/ 	.byte	0x00, 0xf0, 0x21, 0x00


	//----- nvinfo : EIATTR_KPARAM_INFO
	.align		4
.L_2109:
        /*0018*/ 	.byte	0x04, 0x17
        /*001a*/ 	.short	(.L_2111 - .L_2110)
.L_2110:
        /*001c*/ 	.word	0x00000000
        /*0020*/ 	.short	0x0002
        /*0022*/ 	.short	0x0010
        /*0024*/ 	.byte	0x00, 0xf5, 0x21, 0x00


	//----- nvinfo : EIATTR_KPARAM_INFO
	.align		4
.L_2111:
        /*0028*/ 	.byte	0x04, 0x17
        /*002a*/ 	.short	(.L_2113 - .L_2112)
.L_2112:
        /*002c*/ 	.word	0x00000000
        /*0030*/ 	.short	0x0001
        /*0032*/ 	.short	0x0008
        /*0034*/ 	.byte	0x00, 0xf5, 0x21, 0x00


	//----- nvinfo : EIATTR_KPARAM_INFO
	.align		4
.L_2113:
        /*0038*/ 	.byte	0x04, 0x17
        /*003a*/ 	.short	(.L_2115 - .L_2114)
.L_2114:
        /*003c*/ 	.word	0x00000000
        /*0040*/ 	.short	0x0000
        /*0042*/ 	.short	0x0000
        /*0044*/ 	.byte	0x00, 0xf5, 0x21, 0x00


	//----- nvinfo : EIATTR_SPARSE_MMA_MASK
	.align		4
.L_2115:
        /*0048*/ 	.byte	0x03, 0x50
        /*004a*/ 	.short	0x0000


	//----- nvinfo : EIATTR_MAXREG_COUNT
	.align		4
        /*004c*/ 	.byte	0x03, 0x1b
        /*004e*/ 	.short	0x00ff


	//----- nvinfo : EIATTR_NUM_BARRIERS
	.align		4
        /*0050*/ 	.byte	0x02, 0x4c
        /*0052*/ 	.byte	0x01
	.zero		1


	//----- nvinfo : EIATTR_MERCURY_ISA_VERSION
	.align		4
        /*0054*/ 	.byte	0x03, 0x5f
        /*0056*/ 	.short	0x0101


	//----- nvinfo : EIATTR_VRC_CTA_INIT_COUNT
	.align		4
        /*0058*/ 	.byte	0x02, 0x4a
	.zero		1
	.zero		1


	//----- nvinfo : EIATTR_EXIT_INSTR_OFFSETS
	.align		4
        /*005c*/ 	.byte	0x04, 0x1c
        /*005e*/ 	.short	(.L_2117 - .L_2116)


	//   ....[0]....
.L_2116:
        /*0060*/ 	.word	0x00000460


	//   ....[1]....
        /*0064*/ 	.word	0x00000960


	//   ....[2]....
        /*0068*/ 	.word	0x00000a20


	//----- nvinfo : EIATTR_CRS_STACK_SIZE
	.align		4
.L_2117:
        /*006c*/ 	.byte	0x04, 0x1e
        /*006e*/ 	.short	(.L_2119 - .L_2118)
.L_2118:
        /*0070*/ 	.word	0x00000000


	//----- nvinfo : EIATTR_CBANK_PARAM_SIZE
	.align		4
.L_2119:
        /*0074*/ 	.byte	0x03, 0x19
        /*0076*/ 	.short	0x0020


	//----- nvinfo : EIATTR_PARAM_CBANK
	.align		4
        /*0078*/ 	.byte	0x04, 0x0a
        /*007a*/ 	.short	(.L_2121 - .L_2120)
	.align		4
.L_2120:
        /*007c*/ 	.word	index@(.nv.constant0.contiguous_reduce_i64)
        /*0080*/ 	.short	0x0380
        /*0082*/ 	.short	0x0020


	//----- nvinfo : EIATTR_SW_WAR
	.align		4
.L_2121:
        /*0084*/ 	.byte	0x04, 0x36
        /*0086*/ 	.short	(.L_2123 - .L_2122)
.L_2122:
        /*0088*/ 	.word	0x00000008
.L_2123:


//--------------------- .nv.info.contiguous_reduce44_i32 --------------------------
	.section	.nv.info.contiguous_reduce44_i32,"",@"SHT_CUDA_INFO"
	.sectionflags	@""
	.align	4


	//----- nvinfo : EIATTR_CUDA_API_VERSION
	.align		4
        /*0000*/ 	.byte	0x04, 0x37
        /*0002*/ 	.short	(.L_2125 - .L_2124)
.L_2124:
        /*0004*/ 	.word	0x00000082


	//----- nvinfo : EIATTR_KPARAM_INFO
	.align		4
.L_2125:
        /*0008*/ 	.byte	0x04, 0x17
        /*000a*/ 	.short	(.L_2127 - .L_2126)
.L_2126:
        /*000c*/ 	.word	0x00000000
        /*0010*/ 	.short	0x0006
        /*0012*/ 	.short	0x0030
        /*0014*/ 	.byte	0x00, 0xf0, 0x21, 0x00


	//----- nvinfo : EIATTR_KPARAM_INFO
	.align		4
.L_2127:
        /*0018*/ 	.byte	0x04, 0x17
        /*001a*/ 	.short	(.L_2129 - .L_2128)
.L_2128:
        /*001c*/ 	.word	0x00000000
        /*0020*/ 	.short	0x0005
        /*0022*/ 	.short	0x0028
        /*0024*/ 	.byte	0x00, 0xf0, 0x21, 0x00


	//----- nvinfo : EIATTR_KPARAM_INFO
	.align		4
.L_2129:
        /*0028*/ 	.byte	0x04, 0x17
        /*002a*/ 	.short	(.L_2131 - .L_2130)
.L_2130:
        /*002c*/ 	.word	0x00000000
        /*0030*/ 	.short	0x0004
        /*0032*/ 	.short	0x0020
        /*0034*/ 	.byte	0x00, 0xf0, 0x21, 0x00


	//----- nvinfo : EIATTR_KPARAM_INFO
	.align		4
.L_2131:
        /*0038*/ 	.byte	0x04, 0x17
        /*003a*/ 	.short	(.L_2133 - .L_2132)
.L_2132:
        /*003c*/ 	.word	0x00000000
        /*0040*/ 	.short	0x0003
        /*0042*/ 	.short	0x0018
        /*0044*/ 	.byte	0x00, 0xf5, 0x21, 0x00


	//----- nvinfo : EIATTR_KPARAM_INFO
	.align		4
.L_2133:
        /*0048*/ 	.byte	0x04, 0x17
        /*004a*/ 	.short	(.L_2135 - .L_2134)
.L_2134:
        /*004c*/ 	.word	0x00000000
        /*0050*/ 	.short	0x0002
        /*0052*/ 	.short	0x0010
        /*0054*/ 	.byte	0x00, 0xf5, 0x21, 0x00


	//----- nvinfo : EIATTR_KPARAM_INFO
	.align		4
.L_2135:
        /*0058*/ 	.byte	0x04, 0x17
        /*005a*/ 	.short	(.L_2137 - .L_2136)
.L_2136:
        /*005c*/ 	.word	0x00000000
        /*0060*/ 	.short	0x0001
        /*0062*/ 	.short	0x0008
        /*0064*/ 	.byte	0x00, 0xf5, 0x21, 0x00


	//----- nvinfo : EIATTR_KPARAM_INFO
	.align		4
.L_2137:
        /*0068*/ 	.byte	0x04, 0x17
        /*006a*/ 	.short	(.L_2139 - .L_2138)
.L_2138:
        /*006c*/ 	.word	0x00000000
        /*0070*/ 	.short	0x0000
        /*0072*/ 	.short	0x0000
        /*0074*/ 	.byte	0x00, 0xf5, 0x21, 0x00


	//----- nvinfo : EIATTR_SPARSE_MMA_MASK
	.align		4
.L_2139:
        /*0078*/ 	.byte	0x03, 0x50
        /*007a*/ 	.short	0x0000


	//----- nvinfo : EIATTR_MAXREG_COUNT
	.align		4
        /*007c*/ 	.byte	0x03, 0x1b
        /*007e*/ 	.short	0x00ff


	//----- nvinfo : EIATTR_NUM_BARRIERS
	.align		4
        /*0080*/ 	.byte	0x02, 0x4c
        /*0082*/ 	.byte	0x01
	.zero		1


	//----- nvinfo : EIATTR_MERCURY_ISA_VERSION
	.align		4
        /*0084*/ 	.byte	0x03, 0x5f
        /*0086*/ 	.short	0x0101


	//----- nvinfo : EIATTR_VRC_CTA_INIT_COUNT
	.align		4
        /*0088*/ 	.byte	0x02, 0x4a
	.zero		1
	.zero		1


	//----- nvinfo : EIATTR_EXIT_INSTR_OFFSETS
	.align		4
        /*008c*/ 	.byte	0x04, 0x1c
        /*008e*/ 	.short	(.L_2141 - .L_2140)


	//   ....[0]....
.L_2140:
        /*0090*/ 	.word	0x00000160


	//   ....[1]....
        /*0094*/ 	.word	0x00000260


	//   ....[2]....
        /*0098*/ 	.word	0x00001490


	//----- nvinfo : EIATTR_CBANK_PARAM_SIZE
	.align		4
.L_2141:
        /*009c*/ 	.byte	0x03, 0x19
        /*009e*/ 	.short	0x0038


	//----- nvinfo : EIATTR_PARAM_CBANK
	.align		4
        /*00a0*/ 	.byte	0x04, 0x0a
        /*00a2*/ 	.short	(.L_2143 - .L_2142)
	.align		4
.L_2142:
        /*00a4*/ 	.word	index@(.nv.constant0.contiguous_reduce44_i32)
        /*00a8*/ 	.short	0x0380
        /*00aa*/ 	.short	0x0038


	//----- nvinfo : EIATTR_SW_WAR
	.align		4
.L_2143:
        /*00ac*/ 	.byte	0x04, 0x36
        /*00ae*/ 	.short	(.L_2145 - .L_2144)
.L_2144:
        /*00b0*/ 	.word	0x00000008
.L_2145:


//--------------------- .nv.info.contiguous_reduce4_i32 --------------------------
	.section	.nv.info.contiguous_reduce4_i32,"",@"SHT_CUDA_INFO"
	.sectionflags	@""
	.align	4


	//----- nvinfo : EIATTR_CUDA_API_VERSION
	.align		4
        /*0000*/ 	.byte	0x04, 0x37
        /*0002*/ 	.short	(.L_2147 - .L_2146)
.L_2146:
        /*0004*/ 	.word	0x00000082


	//----- nvinfo : EIATTR_KPARAM_INFO
	.align		4
.L_2147:
        /*0008*/ 	.byte	0x04, 0x17
        /*000a*/ 	.short	(.L_2149 - .L_2148)
.L_2148:
        /*000c*/ 	.word	0x00000000
        /*0010*/ 	.short	0x0007
        /*0012*/ 	.short	0x0038
        /*0014*/ 	.byte	0x00, 0xf0, 0x21, 0x00


	//----- nvinfo : EIATTR_KPARAM_INFO
	.align		4
.L_2149:
        /*0018*/ 	.byte	0x04, 0x17
        /*001a*/ 	.short	(.L_2151 - .L_2150)
.L_2150:
        /*001c*/ 	.word	0x00000000
        /*0020*/ 	.short	0x0006
        /*0022*/ 	.short	0x0030
        /*0024*/ 	.byte	0x00, 0xf0, 0x21, 0x00


	//----- nvinfo : EIATTR_KPARAM_INFO
	.align		4
.L_2151:
        /*0028*/ 	.byte	0x04, 0x17
        /*002a*/ 	.short	(.L_2153 - .L_2152)
.L_2152:
        /*002c*/ 	.word	0x00000000
        /*0030*/ 	.short	0x0005
        /*0032*/ 	.short	0x0028
        /*0034*/ 	.byte	0x00, 0xf0, 0x21, 0x00


	//----- nvinfo : EIATTR_KPARAM_INFO
	.align		4
.L_2153:
        /*0038*/ 	.byte	0x04, 0x17
        /*003a*/ 	.short	(.L_2155 - .L_2154)
.L_2154:
        /*003c*/ 	.word	0x00000000
        /*0040*/ 	.short	0x0004
        /*0042*/ 	.short	0x0020
        /*0044*/ 	.byte	0x00, 0xf5, 0x21, 0x00


	//----- nvinfo : EIATTR_KPARAM_INFO
	.align		4
.L_2155:
        /*0048*/ 	.byte	0x04, 0x17
        /*004a*/ 	.short	(.L_2157 - .L_2156)
.L_2156:
        /*004c*/ 	.word	0x00000000
        /*0050*/ 	.short	0x0003
        /*0052*/ 	.short	0x0018
        /*0054*/ 	.byte	0x00, 0xf5, 0x21, 0x00


	//----- nvinfo : EIATTR_KPARAM_INFO
	.align		4
.L_2157:
        /*0058*/ 	.byte	0x04, 0x17
        /*005a*/ 	.short	(.L_2159 - .L_2158)
.L_2158:
        /*005c*/ 	.word	0x00000000
        /*0060*/ 	.short	0x0002
        /*0062*/ 	.short	0x0010
        /*0064*/ 	.byte	0x00, 0xf5, 0x21, 0x00


	//----- nvinfo : EIATTR_KPARAM_INFO
	.align		4
.L_2159:
        /*0068*/ 	.byte	0x04, 0x17
        /*006a*/ 	.short	(.L_2161 - .L_2160)
.L_2160:
        /*006c*/ 	.word	0x00000000
        /*0070*/ 	.short	0x0001
        /*0072*/ 	.short	0x0008
        /*0074*/ 	.byte	0x00, 0xf5, 0x21, 0x00


	//----- nvinfo : EIATTR_KPARAM_INFO
	.align		4
.L_2161:
        /*0078*/ 	.byte	0x04, 0x17
        /*007a*/ 	.short	(.L_2163 - .L_2162)
.L_2162:
        /*007c*/ 	.word	0x00000000
        /*0080*/ 	.short	0x0000
        /*0082*/ 	.short	0x0000
        /*0084*/ 	.byte	0x00, 0xf5, 0x21, 0x00


	//----- nvinfo : EIATTR_SPARSE_MMA_MASK
	.align		4
.L_2163:
        /*0088*/ 	.byte	0x03, 0x50
        /*008a*/ 	.short	0x0000


	//----- nvinfo : EIATTR_MAXREG_COUNT
	.align		4
        /*008c*/ 	.byte	0x03, 0x1b
        /*008e*/ 	.short	0x00ff


	//----- nvinfo : EIATTR_NUM_BARRIERS
	.align		4
        /*0090*/ 	.byte	0x02, 0x4c
        /*0092*/ 	.byte	0x01
	.zero		1


	//----- nvinfo : EIATTR_MERCURY_ISA_VERSION
	.align		4
        /*0094*/ 	.byte	0x03, 0x5f
        /*0096*/ 	.short	0x0101


	//----- nvinfo : EIATTR_VRC_CTA_INIT_COUNT
	.align		4
        /*0098*/ 	.byte	0x02, 0x4a
	.zero		1
	.zero		1


	//----- nvinfo : EIATTR_EXIT_INSTR_OFFSETS
	.align		4
        /*009c*/ 	.byte	0x04, 0x1c
        /*009e*/ 	.short	(.L_2165 - .L_2164)


	//   ....[0]....
.L_2164:
        /*00a0*/ 	.word	0x000001c0


	//   ....[1]....
        /*00a4*/ 	.word	0x000031a0


	//   ....[2]....
        /*00a8*/ 	.word	0x00004400


	//----- nvinfo : EIATTR_CRS_STACK_SIZE
	.align		4
.L_2165:
        /*00ac*/ 	.byte	0x04, 0x1e
        /*00ae*/ 	.short	(.L_2167 - .L_2166)
.L_2166:
        /*00b0*/ 	.word	0x00000000


	//----- nvinfo : EIATTR_CBANK_PARAM_SIZE
	.align		4
.L_2167:
        /*00b4*/ 	.byte	0x03, 0x19
        /*00b6*/ 	.short	0x0040


	//----- nvinfo : EIATTR_PARAM_CBANK
	.align		4
        /*00b8*/ 	.byte	0x04, 0x0a
        /*00ba*/ 	.short	(.L_2169 - .L_2168)
	.align		4
.L_2168:
        /*00bc*/ 	.word	index@(.nv.constant0.contiguous_reduce4_i32)
        /*00c0*/ 	.short	0x0380
        /*00c2*/ 	.short	0x0040


	//----- nvinfo : EIATTR_SW_WAR
	.align		4
.L_2169:
        /*00c4*/ 	.byte	0x04, 0x36
        /*00c6*/ 	.short	(.L_2171 - .L_2170)
.L_2170:
        /*00c8*/ 	.word	0x00000008
.L_2171:


//--------------------- .nv.info.contiguous_reduce33_i32 --------------------------
	.section	.nv.info.contiguous_reduce33_i32,"",@"SHT_CUDA_INFO"
	.sectionflags	@""
	.align	4


	//----- nvinfo : EIATTR_CUDA_API_VERSION
	.align		4
        /*0000*/ 	.byte	0x04, 0x37
        /*0002*/ 	.short	(.L_2173 - .L_2172)
.L_2172:
        /*0004*/ 	.word	0x00000082


	//----- nvinfo : EIATTR_KPARAM_INFO
	.align		4
.L_2173:
        /*0008*/ 	.byte	0x04, 0x17
        /*000a*/ 	.short	(.L_2175 - .L_2174)
.L_2174:
        /*000c*/ 	.word	0x00000000
        /*0010*/ 	.short	0x0005
        /*0012*/ 	.short	0x0028
        /*0014*/ 	.byte	0x00, 0xf0, 0x21, 0x00


	//----- nvinfo : EIATTR_KPARAM_INFO
	.align		4
.L_2175:
        /*0018*/ 	.byte	0x04, 0x17
        /*001a*/ 	.short	(.L_2177 - .L_2176)
.L_2176:
        /*001c*/ 	.word	0x00000000
        /*0020*/ 	.short	0x0004
        /*0022*/ 	.short	0x0020
        /*0024*/ 	.byte	0x00, 0xf0, 0x21, 0x00


	//----- nvinfo : EIATTR_KPARAM_INFO
	.align		4
.L_2177:
        /*0028*/ 	.byte	0x04, 0x17
        /*002a*/ 	.short	(.L_2179 - .L_2178)
.L_2178:
        /*002c*/ 	.word	0x00000000
        /*0030*/ 	.short	0x0003
        /*0032*/ 	.short	0x0018
        /*0034*/ 	.byte	0x00, 0xf5, 0x21, 0x00


	//----- nvinfo : EIATTR_KPARAM_INFO
	.align		4
.L_2179:
        /*0038*/ 	.byte	0x04, 0x17
        /*003a*/ 	.short	(.L_2181 - .L_2180)
.L_2180:
        /*003c*/ 	.word	0x00000000
        /*0040*/ 	.short	0x0002
        /*0042*/ 	.short	0x0010
        /*0044*/ 	.byte	0x00, 0xf5, 0x21, 0x00


	//----- nvinfo : EIATTR_KPARAM_INFO
	.align		4
.L_2181:
        /*0048*/ 	.byte	0x04, 0x17
        /*004a*/ 	.short	(.L_2183 - .L_2182)
.L_2182:
        /*004c*/ 	.word	0x00000000
        /*0050*/ 	.short	0x0001
        /*0052*/ 	.short	0x0008
        /*0054*/ 	.byte	0x00, 0xf5, 0x21, 0x00


	//----- nvinfo : EIATTR_KPARAM_INFO
	.align		4
.L_2183:
        /*0058*/ 	.byte	0x04, 0x17
        /*005a*/ 	.short	(.L_2185 - .L_2184)
.L_2184:
        /*005c*/ 	.word	0x00000000
        /*0060*/ 	.short	0x0000
        /*0062*/ 	.short	0x0000
        /*0064*/ 	.byte	0x00, 0xf5, 0x21, 0x00


	//----- nvinfo : EIATTR_SPARSE_MMA_MASK
	.align		4
.L_2185:
        /*0068*/ 	.byte	0x03, 0x50
        /*006a*/ 	.short	0x0000


	//----- nvinfo : EIATTR_MAXREG_COUNT
	.align		4
        /*006c*/ 	.byte	0x03, 0x1b
        /*006e*/ 	.short	0x00ff


	//----- nvinfo : EIATTR_NUM_BARRIERS
	.align		4
        /*0070*/ 	.byte	0x02, 0x4c
        /*0072*/ 	.byte	0x01
	.zero		1


	//----- nvinfo : EIATTR_MERCURY_ISA_VERSION
	.align		4
        /*0074*/ 	.byte	0x03, 0x5f
        /*0076*/ 	.short	0x0101


	//----- nvinfo : EIATTR_VRC_CTA_INIT_COUNT
	.align		4
        /*0078*/ 	.byte	0x02, 0x4a
	.zero		1
	.zero		1


	//----- nvinfo : EIATTR_EXIT_INSTR_OFFSETS
	.align		4
        /*007c*/ 	.byte	0x04, 0x1c
        /*007e*/ 	.short	(.L_2187 - .L_2186)


	//   ....[0]....
.L_2186:
        /*0080*/ 	.word	0x000005b0


	//   ....[1]....
        /*0084*/ 	.word	0x00000930


	//   ....[2]....
        /*0088*/ 	.word	0x00000a60


	//----- nvinfo : EIATTR_CRS_STACK_SIZE
	.align		4
.L_2187:
        /*008c*/ 	.byte	0x04, 0x1e
        /*008e*/ 	.short	(.L_2189 - .L_2188)
.L_2188:
        /*0090*/ 	.word	0x00000000


	//----- nvinfo : EIATTR_CBANK_PARAM_SIZE
	.align		4
.L_2189:
        /*0094*/ 	.byte	0x03, 0x19
        /*0096*/ 	.short	0x0030


	//----- nvinfo : EIATTR_PARAM_CBANK
	.align		4
        /*0098*/ 	.byte	0x04, 0x0a
        /*009a*/ 	.short	(.L_2191 - .L_2190)
	.align		4
.L_2190:
        /*009c*/ 	.word	index@(.nv.constant0.contiguous_reduce33_i32)
        /*00a0*/ 	.short	0x0380
        /*00a2*/ 	.short	0x0030


	//----- nvinfo : EIATTR_SW_WAR
	.align		4
.L_2191:
        /*00a4*/ 	.byte	0x04, 0x36
        /*00a6*/ 	.short	(.L_2193 - .L_2192)
.L_2192:
        /*00a8*/ 	.word	0x00000008
.L_2193:


//--------------------- .nv.info.contiguous_reduce3_i32 --------------------------
	.section	.nv.info.contiguous_reduce3_i32,"",@"SHT_CUDA_INFO"
	.sectionflags	@""
	.align	4


	//----- nvinfo : EIATTR_CUDA_API_VERSION
	.align		4
        /*0000*/ 	.byte	0x04, 0x37
        /*0002*/ 	.short	(.L_2195 - .L_2194)
.L_2194:
        /*0004*/ 	.word	0x00000082


	//----- nvinfo : EIATTR_KPARAM_INFO
	.align		4
.L_2195:
        /*0008*/ 	.byte	0x04, 0x17
        /*000a*/ 	.short	(.L_2197 - .L_2196)
.L_2196:
        /*000c*/ 	.word	0x00000000
        /*0010*/ 	.short	0x0007
        /*0012*/ 	.short	0x0038
        /*0014*/ 	.byte	0x00, 0xf0, 0x21, 0x00


	//----- nvinfo : EIATTR_KPARAM_INFO
	.align		4
.L_2197:
        /*0018*/ 	.byte	0x04, 0x17
        /*001a*/ 	.short	(.L_2199 - .L_2198)
.L_2198:
        /*001c*/ 	.word	0x00000000
        /*0020*/ 	.short	0x0006
        /*0022*/ 	.short	0x0030
        /*0024*/ 	.byte	0x00, 0xf0, 0x21, 0x00


	//----- nvinfo : EIATTR_KPARAM_INFO
	.align		4
.L_2199:
        /*0028*/ 	.byte	0x04, 0x17
        /*002a*/ 	.short	(.L_2201 - .L_2200)
.L_2200:
        /*002c*/ 	.word	0x00000000
        /*0030*/ 	.short	0x0005
        /*0032*/ 	.short	0x0028
        /*0034*/ 	.byte	0x00, 0xf0, 0x21, 0x00


	//----- nvinfo : EIATTR_KPARAM_INFO
	.align		4
.L_2201:
        /*0038*/ 	.byte	0x04, 0x17
        /*003a*/ 	.short	(.L_2203 - .L_2202)
.L_2202:
        /*003c*/ 	.word	0x00000000
        /*0040*/ 	.short	0x0004
        /*0042*/ 	.short	0x0020
        /*0044*/ 	.byte	0x00, 0xf5, 0x21, 0x00


	//----- nvinfo : EIATTR_KPARAM_INFO
	.align		4
.L_2203:
        /*0048*/ 	.byte	0x04, 0x17
        /*004a*/ 	.short	(.L_2205 - .L_2204)
.L_2204:
        /*004c*/ 	.word	0x00000000
        /*0050*/ 	.short	0x0003
        /*0052*/ 	.short	0x0018
        /*0054*/ 	.byte	0x00, 0xf5, 0x21, 0x00


	//----- nvinfo : EIATTR_KPARAM_INFO
	.align		4
.L_2205:
        /*0058*/ 	.byte	0x04, 0x17
        /*005a*/ 	.short	(.L_2207 - .L_2206)
.L_2206:
        /*005c*/ 	.word	0x00000000
        /*0060*/ 	.short	0x0002
        /*0062*/ 	.short	0x0010
        /*0064*/ 	.byte	0x00, 0xf5, 0x21, 0x00


	//----- nvinfo : EIATTR_KPARAM_INFO
	.align		4
.L_2207:
        /*0068*/ 	.byte	0x04, 0x17
        /*006a*/ 	.short	(.L_2209 - .L_2208)
.L_2208:
        /*006c*/ 	.word	0x00000000
        /*0070*/ 	.short	0x0001
        /*0072*/ 	.short	0x0008
        /*0074*/ 	.byte	0x00, 0xf5, 0x21, 0x00


	//----- nvinfo : EIATTR_KPARAM_INFO
	.align		4
.L_2209:
        /*0078*/ 	.byte	0x04, 0x17
        /*007a*/ 	.short	(.L_2211 - .L_2210)
.L_2210:
        /*007c*/ 	.word	0x00000000
        /*0080*/ 	.short	0x0000
        /*0082*/ 	.short	0x0000
        /*0084*/ 	.byte	0x00, 0xf5, 0x21, 0x00


	//----- nvinfo : EIATTR_SPARSE_MMA_MASK
	.align		4
.L_2211:
        /*0088*/ 	.byte	0x03, 0x50
        /*008a*/ 	.short	0x0000


	//----- nvinfo : EIATTR_MAXREG_COUNT
	.align		4
        /*008c*/ 	.byte	0x03, 0x1b
        /*008e*/ 	.short	0x00ff


	//----- nvinfo : EIATTR_NUM_BARRIERS
	.align		4
        /*0090*/ 	.byte	0x02, 0x4c
        /*0092*/ 	.byte	0x01
	.zero		1


	//----- nvinfo : EIATTR_MERCURY_ISA_VERSION
	.align		4
        /*0094*/ 	.byte	0x03, 0x5f
        /*0096*/ 	.short	0x0101


	//----- nvinfo : EIATTR_VRC_CTA_INIT_COUNT
	.align		4
        /*0098*/ 	.byte	0x02, 0x4a
	.zero		1
	.zero		1


	//----- nvinfo : EIATTR_EXIT_INSTR_OFFSETS
	.align		4
        /*009c*/ 	.byte	0x04, 0x1c
        /*009e*/ 	.short	(.L_2213 - .L_2212)


	//   ....[0]....
.L_2212:
        /*00a0*/ 	.word	0x000069f0


	//   ....[1]....
        /*00a4*/ 	.word	0x00006d70


	//   ....[2]....
        /*00a8*/ 	.word	0x00006ee0


	//----- nvinfo : EIATTR_CRS_STACK_SIZE
	.align		4
.L_2213:
        /*00ac*/ 	.byte	0x04, 0x1e
        /*00ae*/ 	.short	(.L_2215 - .L_2214)
.L_2214:
        /*00b0*/ 	.word	0x00000000


	//----- nvinfo : EIATTR_CBANK_PARAM_SIZE
	.align		4
.L_2215:
        /*00b4*/ 	.byte	0x03, 0x19
        /*00b6*/ 	.short	0x0040


	//----- nvinfo : EIATTR_PARAM_CBANK
	.align		4
        /*00b8*/ 	.byte	0x04, 0x0a
        /*00ba*/ 	.short	(.L_2217 - .L_2216)
	.align		4
.L_2216:
        /*00bc*/ 	.word	index@(.nv.constant0.contiguous_reduce3_i32)
        /*00c0*/ 	.short	0x0380
        /*00c2*/ 	.short	0x0040


	//----- nvinfo : EIATTR_SW_WAR
	.align		4
.L_2217:
        /*00c4*/ 	.byte	0x04, 0x36
        /*00c6*/ 	.short	(.L_2219 - .L_2218)
.L_2218:
        /*00c8*/ 	.word	0x00000008
.L_2219:


//--------------------- .nv.info.uncontiguous_reduce_i32 --------------------------
	.section	.nv.info.uncontiguous_reduce_i32,"",@"SHT_CUDA_INFO"
	.sectionflags	@""
	.align	4


	//----- nvinfo : EIATTR_CUDA_API_VERSION
	.align		4
        /*0000*/ 	.byte	0x04, 0x37
        /*0002*/ 	.short	(.L_2221 - .L_2220)
.L_2220:
        /*0004*/ 	.word	0x00000082


	//----- nvinfo : EIATTR_KPARAM_INFO
	.align		4
.L_2221:
        /*0008*/ 	.byte	0x04, 0x17
        /*000a*/ 	.short	(.L_2223 - .L_2222)
.L_2222:
        /*000c*/ 	.word	0x00000000
        /*0010*/ 	.short	0x0006
        /*0012*/ 	.short	0x0030
        /*0014*/ 	.byte	0x00, 0xf0, 0x21, 0x00


	//----- nvinfo : EIATTR_KPARAM_INFO
	.align		4
.L_2223:
        /*0018*/ 	.byte	0x04, 0x17
        /*001a*/ 	.short	(.L_2225 - .L_2224)
.L_2224:
        /*001c*/ 	.word	0x00000000
        /*0020*/ 	.short	0x0005
        /*0022*/ 	.short	0x0028
        /*0024*/ 	.byte	0x00, 0xf0, 0x21, 0x00


	//----- nvinfo : EIATTR_KPARAM_INFO
	.align		4
.L_2225:
        /*0028*/ 	.byte	0x04, 0x17
        /*002a*/ 	.short	(.L_2227 - .L_2226)
.L_2226:
        /*002c*/ 	.word	0x00000000
        /*0030*/ 	.short	0x0004
        /*0032*/ 	.short	0x0020
        /*0034*/ 	.byte	0x00, 0xf5, 0x21, 0x00


	//----- nvinfo : EIATTR_KPARAM_INFO
	.align		4
.L_2227:
        /*0038*/ 	.byte	0x04, 0x17
        /*003a*/ 	.short	(.L_2229 - .L_2228)
.L_2228:
        /*003c*/ 	.word	0x00000000
        /*0040*/ 	.short	0x0003
        /*0042*/ 	.short	0x0018
        /*0044*/ 	.byte	0x00, 0xf5, 0x21, 0x00


	//----- nvinfo : EIATTR_KPARAM_INFO
	.align		4
.L_2229:
        /*0048*/ 	.byte	0x04, 0x17
        /*004a*/ 	.short	(.L_2231 - .L_2230)
.L_2230:
        /*004c*/ 	.word	0x00000000
        /*0050*/ 	.short	0x0002
        /*0052*/ 	.short	0x0010
        /*0054*/ 	.byte	0x00, 0xf5, 0x21, 0x00


	//----- nvinfo : EIATTR_KPARAM_INFO
	.align		4
.L_2231:
        /*0058*/ 	.byte	0x04, 0x17
        /*005a*/ 	.short	(.L_2233 - .L_2232)
.L_2232:
        /*005c*/ 	.word	0x00000000
        /*0060*/ 	.short	0x0001
        /*0062*/ 	.short	0x0008
        /*0064*/ 	.byte	0x00, 0xf5, 0x21, 0x00


	//----- nvinfo : EIATTR_KPARAM_INFO
	.align		4
.L_2233:
        /*0068*/ 	.byte	0x04, 0x17
        /*006a*/ 	.short	(.L_2235 - .L_2234)
.L_2234:
        /*006c*/ 	.word	0x00000000
        /*0070*/ 	.short	0x0000
        /*0072*/ 	.short	0x0000
        /*0074*/ 	.byte	0x00, 0xf5, 0x21, 0x00


	//----- nvinfo : EIATTR_SPARSE_MMA_MASK
	.align		4
.L_2235:
        /*0078*/ 	.byte	0x03, 0x50
        /*007a*/ 	.short	0x0000


	//----- nvinfo : EIATTR_MAXREG_COUNT
	.align		4
        /*007c*/ 	.byte	0x03, 0x1b
        /*007e*/ 	.short	0x00ff


	//----- nvinfo : EIATTR_NUM_BARRIERS
	.align		4
        /*0080*/ 	.byte	0x02, 0x4c
        /*0082*/ 	.byte	0x01
	.zero		1


	//----- nvinfo : EIATTR_MERCURY_ISA_VERSION
	.align		4
        /*0084*/ 	.byte	0x03, 0x5f
        /*0086*/ 	.short	0x0101


	//----- nvinfo : EIATTR_VRC_CTA_INIT_COUNT
	.align		4
        /*0088*/ 	.byte	0x02, 0x4a
	.zero		1
	.zero		1


	//----- nvinfo : EIATTR_EXIT_INSTR_OFFSETS
	.align		4
        /*008c*/ 	.byte	0x04, 0x1c
        /*008e*/ 	.short	(.L_2237 - .L_2236)


	//   ....[0]....
.L_2236:
        /*0090*/ 	.word	0x00006a00


	//   ....[1]....
        /*0094*/ 	.word	0x00006d80


	//   ....[2]....
        /*0098*/ 	.word	0x00006e40


	//----- nvinfo : EIATTR_CRS_STACK_SIZE
	.align		4
.L_2237:
        /*009c*/ 	.byte	0x04, 0x1e
        /*009e*/ 	.short	(.L_2239 - .L_2238)
.L_2238:
        /*00a0*/ 	.word	0x00000000


	//----- nvinfo : EIATTR_CBANK_PARAM_SIZE
	.align		4
.L_2239:
        /*00a4*/ 	.byte	0x03, 0x19
        /*00a6*/ 	.short	0x0038


	//----- nvinfo : EIATTR_PARAM_CBANK
	.align		4
        /*00a8*/ 	.byte	0x04, 0x0a
        /*00aa*/ 	.short	(.L_2241 - .L_2240)
	.align		4
.L_2240:
        /*00ac*/ 	.word	index@(.nv.constant0.uncontiguous_reduce_i32)
        /*00b0*/ 	.short	0x0380
        /*00b2*/ 	.short	0x0038


	//----- nvinfo : EIATTR_SW_WAR
	.align		4
.L_2241:
        /*00b4*/ 	.byte	0x04, 0x36
        /*00b6*/ 	.short	(.L_2243 - .L_2242)
.L_2242:
        /*00b8*/ 	.word	0x00000008
.L_2243:


//--------------------- .nv.info.contiguous_reduce2_i32 --------------------------
	.section	.nv.info.contiguous_reduce2_i32,"",@"SHT_CUDA_INFO"
	.sectionflags	@""
	.align	4


	//----- nvinfo : EIATTR_CUDA_API_VERSION
	.align		4
        /*0000*/ 	.byte	0x04, 0x37
        /*0002*/ 	.short	(.L_2245 - .L_2244)
.L_2244:
        /*0004*/ 	.word	0x00000082


	//----- nvinfo : EIATTR_KPARAM_INFO
	.align		4
.L_2245:
        /*0008*/ 	.byte	0x04, 0x17
        /*000a*/ 	.short	(.L_2247 - .L_2246)
.L_2246:
        /*000c*/ 	.word	0x00000000
        /*0010*/ 	.short	0x0004
        /*0012*/ 	.short	0x0020
        /*0014*/ 	.byte	0x00, 0xf0, 0x21, 0x00


	//----- nvinfo : EIATTR_KPARAM_INFO
	.align		4
.L_2247:
        /*0018*/ 	.byte	0x04, 0x17
        /*001a*/ 	.short	(.L_2249 - .L_2248)
.L_2248:
        /*001c*/ 	.word	0x00000000
        /*0020*/ 	.short	0x0003
        /*0022*/ 	.short	0x0018
        /*0024*/ 	.byte	0x00, 0xf5, 0x21, 0x00


	//----- nvinfo : EIATTR_KPARAM_INFO
	.align		4
.L_2249:
        /*0028*/ 	.byte	0x04, 0x17
        /*002a*/ 	.short	(.L_2251 - .L_2250)
.L_2250:
        /*002c*/ 	.word	0x00000000
        /*0030*/ 	.short	0x0002
        /*0032*/ 	.short	0x0010
        /*0034*/ 	.byte	0x00, 0xf5, 0x21, 0x00


	//----- nvinfo : EIATTR_KPARAM_INFO
	.align		4
.L_2251:
        /*0038*/ 	.byte	0x04, 0x17
        /*003a*/ 	.short	(.L_2253 - .L_2252)
.L_2252:
        /*003c*/ 	.word	0x00000000
        /*0040*/ 	.short	0x0001
        /*0042*/ 	.short	0x0008
        /*0044*/ 	.byte	0x00, 0xf5, 0x21, 0x00


	//----- nvinfo : EIATTR_KPARAM_INFO
	.align		4
.L_2253:
        /*0048*/ 	.byte	0x04, 0x17
        /*004a*/ 	.short	(.L_2255 - .L_2254)
.L_2254:
        /*004c*/ 	.word	0x00000000
        /*0050*/ 	.short	0x0000
        /*0052*/ 	.short	0x0000
        /*0054*/ 	.byte	0x00, 0xf5, 0x21, 0x00


	//----- nvinfo : EIATTR_SPARSE_MMA_MASK
	.align		4
.L_2255:
        /*0058*/ 	.byte	0x03, 0x50
        /*005a*/ 	.short	0x0000


	//----- nvinfo : EIATTR_MAXREG_COUNT
	.align		4
        /*005c*/ 	.byte	0x03, 0x1b
        /*005e*/ 	.short	0x00ff


	//----- nvinfo : EIATTR_NUM_BARRIERS
	.align		4
        /*0060*/ 	.byte	0x02, 0x4c
        /*0062*/ 	.byte	0x01
	.zero		1


	//----- nvinfo : EIATTR_MERCURY_ISA_VERSION
	.align		4
        /*0064*/ 	.byte	0x03, 0x5f
        /*0066*/ 	.short	0x0101


	//----- nvinfo : EIATTR_VRC_CTA_INIT_COUNT
	.align		4
        /*0068*/ 	.byte	0x02, 0x4a
	.zero		1
	.zero		1


	//----- nvinfo : EIATTR_EXIT_INSTR_OFFSETS
	.align		4
        /*006c*/ 	.byte	0x04, 0x1c
        /*006e*/ 	.short	(.L_2257 - .L_2256)


	//   ....[0]....
.L_2256:
        /*0070*/ 	.word	0x000004f0


	//   ....[1]....
        /*0074*/ 	.word	0x00000870


	//   ....[2]....
        /*0078*/ 	.word	0x00000930


	//----- nvinfo : EIATTR_CRS_STACK_SIZE
	.align		4
.L_2257:
        /*007c*/ 	.byte	0x04, 0x1e
        /*007e*/ 	.short	(.L_2259 - .L_2258)
.L_2258:
        /*0080*/ 	.word	0x00000000


	//----- nvinfo : EIATTR_CBANK_PARAM_SIZE
	.align		4
.L_2259:
        /*0084*/ 	.byte	0x03, 0x19
        /*0086*/ 	.short	0x0028


	//----- nvinfo : EIATTR_PARAM_CBANK
	.align		4
        /*0088*/ 	.byte	0x04, 0x0a
        /*008a*/ 	.short	(.L_2261 - .L_2260)
	.align		4
.L_2260:
        /*008c*/ 	.word	index@(.nv.constant0.contiguous_reduce2_i32)
        /*0090*/ 	.short	0x0380
        /*0092*/ 	.short	0x0028


	//----- nvinfo : EIATTR_SW_WAR
	.align		4
.L_2261:
        /*0094*/ 	.byte	0x04, 0x36
        /*0096*/ 	.short	(.L_2263 - .L_2262)
.L_2262:
        /*0098*/ 	.word	0x00000008
.L_2263:


//--------------------- .nv.info.contiguous_reduce_i32 --------------------------
	.section	.nv.info.contiguous_reduce_i32,"",@"SHT_CUDA_INFO"
	.sectionflags	@""
	.align	4


	//----- nvinfo : EIATTR_CUDA_API_VERSION
	.align		4
        /*0000*/ 	.byte	0x04, 0x37
        /*0002*/ 	.short	(.L_2265 - .L_2264)
.L_2264:
        /*0004*/ 	.word	0x00000082


	//----- nvinfo : EIATTR_KPARAM_INFO
	.align		4
.L_2265:
        /*0008*/ 	.byte	0x04, 0x17
        /*000a*/ 	.short	(.L_2267 - .L_2266)
.L_2266:
        /*000c*/ 	.word	0x00000000
        /*0010*/ 	.short	0x0003
        /*0012*/ 	.short	0x0018
        /*0014*/ 	.byte	0x00, 0xf0, 0x21, 0x00


	//----- nvinfo : EIATTR_KPARAM_INFO
	.align		4
.L_2267:
        /*0018*/ 	.byte	0x04, 0x17
        /*001a*/ 	.short	(.L_2269 - .L_2268)
.L_2268:
        /*001c*/ 	.word	0x00000000
        /*0020*/ 	.short	0x0002
        /*0022*/ 	.short	0x0010
        /*0024*/ 	.byte	0x00, 0xf5, 0x21, 0x00


	//----- nvinfo : EIATTR_KPARAM_INFO
	.align		4
.L_2269:
        /*0028*/ 	.byte	0x04, 0x17
        /*002a*/ 	.short	(.L_2271 - .L_2270)
.L_2270:
        /*002c*/ 	.word	0x00000000
        /*0030*/ 	.short	0x0001
        /*0032*/ 	.short	0x0008
        /*0034*/ 	.byte	0x00, 0xf5, 0x21, 0x00


	//----- nvinfo : EIATTR_KPARAM_INFO
	.align		4
.L_2271:
        /*0038*/ 	.byte	0x04, 0x17
        /*003a*/ 	.short	(.L_2273 - .L_2272)
.L_2272:
        /*003c*/ 	.word	0x00000000
        /*0040*/ 	.short	0x0000
        /*0042*/ 	.short	0x0000
        /*0044*/ 	.byte	0x00, 0xf5, 0x21, 0x00


	//----- nvinfo : EIATTR_SPARSE_MMA_MASK
	.align		4
.L_2273:
        /*0048*/ 	.byte	0x03, 0x50
        /*004a*/ 	.short	0x0000


	//----- nvinfo : EIATTR_MAXREG_COUNT
	.align		4
        /*004c*/ 	.byte	0x03, 0x1b
        /*004e*/ 	.short	0x00ff


	//----- nvinfo : EIATTR_NUM_BARRIERS
	.align		4
        /*0050*/ 	.byte	0x02, 0x4c
        /*0052*/ 	.byte	0x01
	.zero		1


	//----- nvinfo : EIATTR_MERCURY_ISA_VERSION
	.align		4
        /*0054*/ 	.byte	0x03, 0x5f
        /*0056*/ 	.short	0x0101


	//----- nvinfo : EIATTR_VRC_CTA_INIT_COUNT
	.align		4
        /*0058*/ 	.byte	0x02, 0x4a
	.zero		1
	.zero		1


	//----- nvinfo : EIATTR_EXIT_INSTR_OFFSETS
	.align		4
        /*005c*/ 	.byte	0x04, 0x1c
        /*005e*/ 	.short	(.L_2275 - .L_2274)


	//   ....[0]....
.L_2274:
        /*0060*/ 	.word	0x00000430


	//   ....[1]....
        /*0064*/ 	.word	0x000007b0


	//   ....[2]....
        /*0068*/ 	.word	0x00000870


	//----- nvinfo : EIATTR_CRS_STACK_SIZE
	.align		4
.L_2275:
        /*006c*/ 	.byte	0x04, 0x1e
        /*006e*/ 	.short	(.L_2277 - .L_2276)
.L_2276:
        /*0070*/ 	.word	0x00000000


	//----- nvinfo : EIATTR_CBANK_PARAM_SIZE
	.align		4
.L_2277:
        /*0074*/ 	.byte	0x03, 0x19
        /*0076*/ 	.short	0x0020


	//----- nvinfo : EIATTR_PARAM_CBANK
	.align		4
        /*0078*/ 	.byte	0x04, 0x0a
        /*007a*/ 	.short	(.L_2279 - .L_2278)
	.align		4
.L_2278:
        /*007c*/ 	.word	index@(.nv.constant0.contiguous_reduce_i32)
        /*0080*/ 	.short	0x0380
        /*0082*/ 	.short	0x0020


	//----- nvinfo : EIATTR_SW_WAR
	.align		4
.L_2279:
        /*0084*/ 	.byte	0x04, 0x36
        /*0086*/ 	.short	(.L_2281 - .L_2280)
.L_2280:
        /*0088*/ 	.word	0x00000008
.L_2281:


//--------------------- .nv.info.contiguous_reduce44_i16 --------------------------
	.section	.nv.info.contiguous_reduce44_i16,"",@"SHT_CUDA_INFO"
	.sectionflags	@""
	.align	4


	//----- nvinfo : EIATTR_CUDA_API_VERSION
	.align		4
        /*0000*/ 	.byte	0x04, 0x37
        /*0002*/ 	.short	(.L_2283 - .L_2282)
.L_2282:
        /*0004*/ 	.word	0x00000082


	//----- nvinfo : EIATTR_KPARAM_INFO
	.align		4
.L_2283:
        /*0008*/ 	.byte	0x04, 0x17
        /*000a*/ 	.short	(.L_2285 - .L_2284)
.L_2284:
        /*000c*/ 	.word	0x00000000
        /*0010*/ 	.short	0x0006
        /*0012*/ 	.short	0x0030
        /*0014*/ 	.byte	0x00, 0xf0, 0x21, 0x00


	//----- nvinfo : EIATTR_KPARAM_INFO
	.align		4
.L_2285:
        /*0018*/ 	.byte	0x04, 0x17
        /*001a*/ 	.short	(.L_2287 - .L_2286)
.L_2286:
        /*001c*/ 	.word	0x00000000
        /*0020*/ 	.short	0x0005
        /*0022*/ 	.short	0x0028
        /*0024*/ 	.byte	0x00, 0xf0, 0x21, 0x00


	//----- nvinfo : EIATTR_KPARAM_INFO
	.align		4
.L_2287:
        /*0028*/ 	.byte	0x04, 0x17
        /*002a*/ 	.short	(.L_2289 - .L_2288)
.L_2288:
        /*002c*/ 	.word	0x00000000
        /*0030*/ 	.short	0x0004
        /*0032*/ 	.short	0x0020
        /*0034*/ 	.byte	0x00, 0xf0, 0x21, 0x00


	//----- nvinfo : EIATTR_KPARAM_INFO
	.align		4
.L_2289:
        /*0038*/ 	.byte	0x04, 0x17
        /*003a*/ 	.short	(.L_2291 - .L_2290)
.L_2290:
        /*003c*/ 	.word	0x00000000
        /*0040*/ 	.short	0x0003
        /*0042*/ 	.short	0x0018
        /*0044*/ 	.byte	0x00, 0xf5, 0x21, 0x00


	//----- nvinfo : EIATTR_KPARAM_INFO
	.align		4
.L_2291:
        /*0048*/ 	.byte	0x04, 0x17
        /*004a*/ 	.short	(.L_2293 - .L_2292)
.L_2292:
        /*004c*/ 	.word	0x00000000
        /*0050*/ 	.short	0x0002
        /*0052*/ 	.short	0x0010
        /*0054*/ 	.byte	0x00, 0xf5, 0x21, 0x00


	//----- nvinfo : EIATTR_KPARAM_INFO
	.align		4
.L_2293:
        /*0058*/ 	.byte	0x04, 0x17
        /*005a*/ 	.short	(.L_2295 - .L_2294)
.L_2294:
        /*005c*/ 	.word	0x00000000
        /*0060*/ 	.short	0x0001
        /*0062*/ 	.short	0x0008
        /*0064*/ 	.byte	0x00, 0xf5, 0x21, 0x00


	//----- nvinfo : EIATTR_KPARAM_INFO
	.align		4
.L_2295:
        /*0068*/ 	.byte	0x04, 0x17
        /*006a*/ 	.short	(.L_2297 - .L_2296)
.L_2296:
        /*006c*/ 	.word	0x00000000
        /*0070*/ 	.short	0x0000
        /*0072*/ 	.short	0x0000
        /*0074*/ 	.byte	0x00, 0xf5, 0x21, 0x00


	//----- nvinfo : EIATTR_SPARSE_MMA_MASK
	.align		4
.L_2297:
        /*0078*/ 	.byte	0x03, 0x50
        /*007a*/ 	.short	0x0000


	//----- nvinfo : EIATTR_MAXREG_COUNT
	.align		4
        /*007c*/ 	.byte	0x03, 0x1b
        /*007e*/ 	.short	0x00ff


	//----- nvinfo : EIATTR_NUM_BARRIERS
	.align		4
        /*0080*/ 	.byte	0x02, 0x4c
        /*0082*/ 	.byte	0x01
	.zero		1


	//----- nvinfo : EIATTR_MERCURY_ISA_VERSION
	.align		4
        /*0084*/ 	.byte	0x03, 0x5f
        /*0086*/ 	.short	0x0101


	//----- nvinfo : EIATTR_VRC_CTA_INIT_COUNT
	.align		4
        /*0088*/ 	.byte	0x02, 0x4a
	.zero		1
	.zero		1


	//----- nvinfo : EIATTR_EXIT_INSTR_OFFSETS
	.align		4
        /*008c*/ 	.byte	0x04, 0x1c
        /*008e*/ 	.short	(.L_2299 - .L_2298)


	//   ....[0]....
.L_2298:
        /*0090*/ 	.word	0x00000160


	//   ....[1]....
        /*0094*/ 	.word	0x00000260


	//   ....[2]....
        /*0098*/ 	.word	0x000019b0


	//----- nvinfo : EIATTR_CBANK_PARAM_SIZE
	.align		4
.L_2299:
        /*009c*/ 	.byte	0x03, 0x19
        /*009e*/ 	.short	0x0038


	//----- nvinfo : EIATTR_PARAM_CBANK
	.align		4
        /*00a0*/ 	.byte	0x04, 0x0a
        /*00a2*/ 	.short	(.L_2301 - .L_2300)
	.align		4
.L_2300:
        /*00a4*/ 	.word	index@(.nv.constant0.contiguous_reduce44_i16)
        /*00a8*/ 	.short	0x0380
        /*00aa*/ 	.short	0x0038


	//----- nvinfo : EIATTR_SW_WAR
	.align		4
.L_2301:
        /*00ac*/ 	.byte	0x04, 0x36
        /*00ae*/ 	.short	(.L_2303 - .L_2302)
.L_2302:
        /*00b0*/ 	.word	0x00000008
.L_2303:


//--------------------- .nv.info.contiguous_reduce4_i16 --------------------------
	.section	.nv.info.contiguous_reduce4_i16,"",@"SHT_CUDA_INFO"
	.sectionflags	@""
	.align	4


	//----- nvinfo : EIATTR_CUDA_API_VERSION
	.align		4
        /*0000*/ 	.byte	0x04, 0x37
        /*0002*/ 	.short	(.L_2305 - .L_2304)
.L_2304:
        /*0004*/ 	.word	0x00000082


	//----- nvinfo : EIATTR_KPARAM_INFO
	.align		4
.L_2305:
        /*0008*/ 	.byte	0x04, 0x17
        /*000a*/ 	.short	(.L_2307 - .L_2306)
.L_2306:
        /*000c*/ 	.word	0x00000000
        /*0010*/ 	.short	0x0007
        /*0012*/ 	.short	0x0038
        /*0014*/ 	.byte	0x00, 0xf0, 0x21, 0x00


	//----- nvinfo : EIATTR_KPARAM_INFO
	.align		4
.L_2307:
        /*0018*/ 	.byte	0x04, 0x17
        /*001a*/ 	.short	(.L_2309 - .L_2308)
.L_2308:
        /*001c*/ 	.word	0x00000000
        /*0020*/ 	.short	0x0006
        /*0022*/ 	.short	0x0030
        /*0024*/ 	.byte	0x00, 0xf0, 0x21, 0x00


	//----- nvinfo : EIATTR_KPARAM_INFO
	.align		4
.L_2309:
        /*0028*/ 	.byte	0x04, 0x17
        /*002a*/ 	.short	(.L_2311 - .L_2310)
.L_2310:
        /*002c*/ 	.word	0x00000000
        /*0030*/ 	.short	0x0005
        /*0032*/ 	.short	0x0028
        /*0034*/ 	.byte	0x00, 0xf0, 0x21, 0x00


	//----- nvinfo : EIATTR_KPARAM_INFO
	.align		4
.L_2311:
        /*0038*/ 	.byte	0x04, 0x17
        /*003a*/ 	.short	(.L_2313 - .L_2312)
.L_2312:
        /*003c*/ 	.word	0x00000000
        /*0040*/ 	.short	0x0004
        /*0042*/ 	.short	0x0020
        /*0044*/ 	.byte	0x00, 0xf5, 0x21, 0x00


	//----- nvinfo : EIATTR_KPARAM_INFO
	.align		4
.L_2313:
        /*0048*/ 	.byte	0x04, 0x17
        /*004a*/ 	.short	(.L_2315 - .L_2314)
.L_2314:
        /*004c*/ 	.word	0x00000000
        /*0050*/ 	.short	0x0003
        /*0052*/ 	.short	0x0018
        /*0054*/ 	.byte	0x00, 0xf5, 0x21, 0x00


	//----- nvinfo : EIATTR_KPARAM_INFO
	.align		4
.L_2315:
        /*0058*/ 	.byte	0x04, 0x17
        /*005a*/ 	.short	(.L_2317 - .L_2316)
.L_2316:
        /*005c*/ 	.word	0x00000000
        /*0060*/ 	.short	0x0002
        /*0062*/ 	.short	0x0010
        /*0064*/ 	.byte	0x00, 0xf5, 0x21, 0x00


	//----- nvinfo : EIATTR_KPARAM_INFO
	.align		4
.L_2317:
        /*0068*/ 	.byte	0x04, 0x17
        /*006a*/ 	.short	(.L_2319 - .L_2318)
.L_2318:
        /*006c*/ 	.word	0x00000000
        /*0070*/ 	.short	0x0001
        /*0072*/ 	.short	0x0008
        /*0074*/ 	.byte	0x00, 0xf5, 0x21, 0x00


	//----- nvinfo : EIATTR_KPARAM_INFO
	.align		4
.L_2319:
        /*0078*/ 	.byte	0x04, 0x17
        /*007a*/ 	.short	(.L_2321 - .L_2320)
.L_2320:
        /*007c*/ 	.word	0x00000000
        /*0080*/ 	.short	0x0000
        /*0082*/ 	.short	0x0000
        /*0084*/ 	.byte	0x00, 0xf5, 0x21, 0x00


	//----- nvinfo : EIATTR_SPARSE_MMA_MASK
	.align		4
.L_2321:
        /*0088*/ 	.byte	0x03, 0x50
        /*008a*/ 	.short	0x0000


	//----- nvinfo : EIATTR_MAXREG_COUNT
	.align		4
        /*008c*/ 	.byte	0x03, 0x1b
        /*008e*/ 	.short	0x00ff


	//----- nvinfo : EIATTR_NUM_BARRIERS
	.align		4
        /*0090*/ 	.byte	0x02, 0x4c
        /*0092*/ 	.byte	0x01
	.zero		1


	//----- nvinfo : EIATTR_MERCURY_ISA_VERSION
	.align		4
        /*0094*/ 	.byte	0x03, 0x5f
        /*0096*/ 	.short	0x0101


	//----- nvinfo : EIATTR_VRC_CTA_INIT_COUNT
	.align		4
        /*0098*/ 	.byte	0x02, 0x4a
	.zero		1
	.zero		1


	//----- nvinfo : EIATTR_EXIT_INSTR_OFFSETS
	.align		4
        /*009c*/ 	.byte	0x04, 0x1c
        /*009e*/ 	.short	(.L_2323 - .L_2322)


	//   ....[0]....
.L_2322:
        /*00a0*/ 	.word	0x000001c0


	//   ....[1]....
        /*00a4*/ 	.word	0x000031a0


	//   ....[2]....
        /*00a8*/ 	.word	0x00004950


	//----- nvinfo : EIATTR_CRS_STACK_SIZE
	.align		4
.L_2323:
        /*00ac*/ 	.byte	0x04, 0x1e
        /*00ae*/ 	.short	(.L_2325 - .L_2324)
.L_2324:
        /*00b0*/ 	.word	0x00000000


	//----- nvinfo : EIATTR_CBANK_PARAM_SIZE
	.align		4
.L_2325:
        /*00b4*/ 	.byte	0x03, 0x19
        /*00b6*/ 	.short	0x0040


	//----- nvinfo : EIATTR_PARAM_CBANK
	.align		4
        /*00b8*/ 	.byte	0x04, 0x0a
        /*00ba*/ 	.short	(.L_2327 - .L_2326)
	.align		4
.L_2326:
        /*00bc*/ 	.word	index@(.nv.constant0.contiguous_reduce4_i16)
        /*00c0*/ 	.short	0x0380
        /*00c2*/ 	.short	0x0040


	//----- nvinfo : EIATTR_SW_WAR
	.align		4
.L_2327:
        /*00c4*/ 	.byte	0x04, 0x36
        /*00c6*/ 	.short	(.L_2329 - .L_2328)
.L_2328:
        /*00c8*/ 	.word	0x00000008
.L_2329:


//--------------------- .nv.info.contiguous_reduce33_i16 --------------------------
	.section	.nv.info.contiguous_reduce33_i16,"",@"SHT_CUDA_INFO"
	.sectionflags	@""
	.align	4


	//----- nvinfo : EIATTR_CUDA_API_VERSION
	.align		4
        /*0000*/ 	.byte	0x04, 0x37
        /*0002*/ 	.short	(.L_2331 - .L_2330)
.L_2330:
        /*0004*/ 	.word	0x00000082


	//----- nvinfo : EIATTR_KPARAM_INFO
	.align		4
.L_2331:
        /*0008*/ 	.byte	0x04, 0x17
        /*000a*/ 	.short	(.L_2333 - .L_2332)
.L_2332:
        /*000c*/ 	.word	0x00000000
        /*0010*/ 	.short	0x0005
        /*0012*/ 	.short	0x0028
        /*0014*/ 	.byte	0x00, 0xf0, 0x21, 0x00


	//----- nvinfo : EIATTR_KPARAM_INFO
	.align		4
.L_2333:
        /*0018*/ 	.byte	0x04, 0x17
        /*001a*/ 	.short	(.L_2335 - .L_2334)
.L_2334:
        /*001c*/ 	.word	0x00000000
        /*0020*/ 	.short	0x0004
        /*0022*/ 	.short	0x0020
        /*0024*/ 	.byte	0x00, 0xf0, 0x21, 0x00


	//----- nvinfo : EIATTR_KPARAM_INFO
	.align		4
.L_2335:
        /*0028*/ 	.byte	0x04, 0x17
        /*002a*/ 	.short	(.L_2337 - .L_2336)
.L_2336:
        /*002c*/ 	.word	0x00000000
        /*0030*/ 	.short	0x0003
        /*0032*/ 	.short	0x0018
        /*0034*/ 	.byte	0x00, 0xf5, 0x21, 0x00


	//----- nvinfo : EIATTR_KPARAM_INFO
	.align		4
.L_2337:
        /*0038*/ 	.byte	0x04, 0x17
        /*003a*/ 	.short	(.L_2339 - .L_2338)
.L_2338:
        /*003c*/ 	.word	0x00000000
        /*0040*/ 	.short	0x0002
        /*0042*/ 	.short	0x0010
        /*0044*/ 	.byte	0x00, 0xf5, 0x21, 0x00


	//----- nvinfo : EIATTR_KPARAM_INFO
	.align		4
.L_2339:
        /*0048*/ 	.byte	0x04, 0x17
        /*004a*/ 	.short	(.L_2341 - .L_2340)
.L_2340:
        /*004c*/ 	.word	0x00000000
        /*0050*/ 	.short	0x0001
        /*0052*/ 	.short	0x0008
        /*0054*/ 	.byte	0x00, 0xf5, 0x21, 0x00


	//----- nvinfo : EIATTR_KPARAM_INFO
	.align		4
.L_2341:
        /*0058*/ 	.byte	0x04, 0x17
        /*005a*/ 	.short	(.L_2343 - .L_2342)
.L_2342:
        /*005c*/ 	.word	0x00000000
        /*0060*/ 	.short	0x0000
        /*0062*/ 	.short	0x0000
        /*0064*/ 	.byte	0x00, 0xf5, 0x21, 0x00


	//----- nvinfo : EIATTR_SPARSE_MMA_MASK
	.align		4
.L_2343:
        /*0068*/ 	.byte	0x03, 0x50
        /*006a*/ 	.short	0x0000


	//----- nvinfo : EIATTR_MAXREG_COUNT
	.align		4
        /*006c*/ 	.byte	0x03, 0x1b
        /*006e*/ 	.short	0x00ff


	//----- nvinfo : EIATTR_NUM_BARRIERS
	.align		4
        /*0070*/ 	.byte	0x02, 0x4c
        /*0072*/ 	.byte	0x01
	.zero		1


	//----- nvinfo : EIATTR_MERCURY_ISA_VERSION
	.align		4
        /*0074*/ 	.byte	0x03, 0x5f
        /*0076*/ 	.short	0x0101


	//----- nvinfo : EIATTR_VRC_CTA_INIT_COUNT
	.align		4
        /*0078*/ 	.byte	0x02, 0x4a
	.zero		1
	.zero		1


	//----- nvinfo : EIATTR_EXIT_INSTR_OFFSETS
	.align		4
        /*007c*/ 	.byte	0x04, 0x1c
        /*007e*/ 	.short	(.L_2345 - .L_2344)


	//   ....[0]....
.L_2344:
        /*0080*/ 	.word	0x000005f0


	//   ....[1]....
        /*0084*/ 	.word	0x00000af0


	//   ....[2]....
        /*0088*/ 	.word	0x00000c20


	//----- nvinfo : EIATTR_CRS_STACK_SIZE
	.align		4
.L_2345:
        /*008c*/ 	.byte	0x04, 0x1e
        /*008e*/ 	.short	(.L_2347 - .L_2346)
.L_2346:
        /*0090*/ 	.word	0x00000000


	//----- nvinfo : EIATTR_CBANK_PARAM_SIZE
	.align		4
.L_2347:
        /*0094*/ 	.byte	0x03, 0x19
        /*0096*/ 	.short	0x0030


	//----- nvinfo : EIATTR_PARAM_CBANK
	.align		4
        /*0098*/ 	.byte	0x04, 0x0a
        /*009a*/ 	.short	(.L_2349 - .L_2348)
	.align		4
.L_2348:
        /*009c*/ 	.word	index@(.nv.constant0.contiguous_reduce33_i16)
        /*00a0*/ 	.short	0x0380
        /*00a2*/ 	.short	0x0030


	//----- nvinfo : EIATTR_SW_WAR
	.align		4
.L_2349:
        /*00a4*/ 	.byte	0x04, 0x36
        /*00a6*/ 	.short	(.L_2351 - .L_2350)
.L_2350:
        /*00a8*/ 	.word	0x00000008
.L_2351:


//--------------------- .nv.info.contiguous_reduce3_i16 --------------------------
	.section	.nv.info.contiguous_reduce3_i16,"",@"SHT_CUDA_INFO"
	.sectionflags	@""
	.align	4


	//----- nvinfo : EIATTR_CUDA_API_VERSION
	.align		4
        /*0000*/ 	.byte	0x04, 0x37
        /*0002*/ 	.short	(.L_2353 - .L_2352)
.L_2352:
        /*0004*/ 	.word	0x00000082


	//----- nvinfo : EIATTR_KPARAM_INFO
	.align		4
.L_2353:
        /*0008*/ 	.byte	0x04, 0x17
        /*000a*/ 	.short	(.L_2355 - .L_2354)
.L_2354:
        /*000c*/ 	.word	0x00000000
        /*0010*/ 	.short	0x0007
        /*0012*/ 	.short	0x0038
        /*0014*/ 	.byte	0x00, 0xf0, 0x21, 0x00


	//----- nvinfo : EIATTR_KPARAM_INFO
	.align		4
.L_2355:
        /*0018*/ 	.byte	0x04, 0x17
        /*001a*/ 	.short	(.L_2357 - .L_2356)
.L_2356:
        /*001c*/ 	.word	0x00000000
        /*0020*/ 	.short	0x0006
        /*0022*/ 	.short	0x0030
        /*0024*/ 	.byte	0x00, 0xf0, 0x21, 0x00


	//----- nvinfo : EIATTR_KPARAM_INFO
	.align		4
.L_2357:
        /*0028*/ 	.byte	0x04, 0x17
        /*002a*/ 	.short	(.L_2359 - .L_2358)
.L_2358:
        /*002c*/ 	.word	0x00000000
        /*0030*/ 	.short	0x0005
        /*0032*/ 	.short	0x0028
        /*0034*/ 	.byte	0x00, 0xf0, 0x21, 0x00


	//----- nvinfo : EIATTR_KPARAM_INFO
	.align		4
.L_2359:
        /*0038*/ 	.byte	0x04, 0x17
        /*003a*/ 	.short	(.L_2361 - .L_2360)
.L_2360:
        /*003c*/ 	.word	0x00000000
        /*0040*/ 	.short	0x0004
        /*0042*/ 	.short	0x0020
        /*0044*/ 	.byte	0x00, 0xf5, 0x21, 0x00


	//----- nvinfo : EIATTR_KPARAM_INFO
	.align		4
.L_2361:
        /*0048*/ 	.byte	0x04, 0x17
        /*004a*/ 	.short	(.L_2363 - .L_2362)
.L_2362:
        /*004c*/ 	.word	0x00000000
        /*0050*/ 	.short	0x0003
        /*0052*/ 	.short	0x0018
        /*0054*/ 	.byte	0x00, 0xf5, 0x21, 0x00


	//----- nvinfo : EIATTR_KPARAM_INFO
	.align		4
.L_2363:
        /*0058*/ 	.byte	0x04, 0x17
        /*005a*/ 	.short	(.L_2365 - .L_2364)
.L_2364:
        /*005c*/ 	.word	0x00000000
        /*0060*/ 	.short	0x0002
        /*0062*/ 	.short	0x0010
        /*0064*/ 	.byte	0x00, 0xf5, 0x21, 0x00


	//----- nvinfo : EIATTR_KPARAM_INFO
	.align		4
.L_2365:
        /*0068*/ 	.byte	0x04, 0x17
        /*006a*/ 	.short	(.L_2367 - .L_2366)
.L_2366:
        /*006c*/ 	.word	0x00000000
        /*0070*/ 	.short	0x0001
        /*0072*/ 	.short	0x0008
        /*0074*/ 	.byte	0x00, 0xf5, 0x21, 0x00


	//----- nvinfo : EIATTR_KPARAM_INFO
	.align		4
.L_2367:
        /*0078*/ 	.byte	0x04, 0x17
        /*007a*/ 	.short	(.L_2369 - .L_2368)
.L_2368:
        /*007c*/ 	.word	0x00000000
        /*0080*/ 	.short	0x0000
        /*0082*/ 	.short	0x0000
        /*0084*/ 	.byte	0x00, 0xf5, 0x21, 0x00


	//----- nvinfo : EIATTR_SPARSE_MMA_MASK
	.align		4
.L_2369:
        /*0088*/ 	.byte	0x03, 0x50
        /*008a*/ 	.short	0x0000


	//----- nvinfo : EIATTR_MAXREG_COUNT
	.align		4
        /*008c*/ 	.byte	0x03, 0x1b
        /*008e*/ 	.short	0x00ff


	//----- nvinfo : EIATTR_NUM_BARRIERS
	.align		4
        /*0090*/ 	.byte	0x02, 0x4c
        /*0092*/ 	.byte	0x01
	.zero		1


	//----- nvinfo : EIATTR_MERCURY_ISA_VERSION
	.align		4
        /*0094*/ 	.byte	0x03, 0x5f
        /*0096*/ 	.short	0x0101


	//----- nvinfo : EIATTR_VRC_CTA_INIT_COUNT
	.align		4
        /*0098*/ 	.byte	0x02, 0x4a
	.zero		1
	.zero		1


	//----- nvinfo : EIATTR_EXIT_INSTR_OFFSETS
	.align		4
        /*009c*/ 	.byte	0x04, 0x1c
        /*009e*/ 	.short	(.L_2371 - .L_2370)


	//   ....[0]....
.L_2370:
        /*00a0*/ 	.word	0x00006840


	//   ....[1]....
        /*00a4*/ 	.word	0x00006d40


	//   ....[2]....
        /*00a8*/ 	.word	0x00006eb0


	//----- nvinfo : EIATTR_CRS_STACK_SIZE
	.align		4
.L_2371:
        /*00ac*/ 	.byte	0x04, 0x1e
        /*00ae*/ 	.short	(.L_2373 - .L_2372)
.L_2372:
        /*00b0*/ 	.word	0x00000000


	//----- nvinfo : EIATTR_CBANK_PARAM_SIZE
	.align		4
.L_2373:
        /*00b4*/ 	.byte	0x03, 0x19
        /*00b6*/ 	.short	0x0040


	//----- nvinfo : EIATTR_PARAM_CBANK
	.align		4
        /*00b8*/ 	.byte	0x04, 0x0a
        /*00ba*/ 	.short	(.L_2375 - .L_2374)
	.align		4
.L_2374:
        /*00bc*/ 	.word	index@(.nv.constant0.contiguous_reduce3_i16)
        /*00c0*/ 	.short	0x0380
        /*00c2*/ 	.short	0x0040


	//----- nvinfo : EIATTR_SW_WAR
	.align		4
.L_2375:
        /*00c4*/ 	.byte	0x04, 0x36
        /*00c6*/ 	.short	(.L_2377 - .L_2376)
.L_2376:
        /*00c8*/ 	.word	0x00000008
.L_2377:


//--------------------- .nv.info.uncontiguous_reduce_i16 --------------------------
	.section	.nv.info.uncontiguous_reduce_i16,"",@"SHT_CUDA_INFO"
	.sectionflags	@""
	.align	4


	//----- nvinfo : EIATTR_CUDA_API_VERSION
	.align		4
        /*0000*/ 	.byte	0x04, 0x37
        /*0002*/ 	.short	(.L_2379 - .L_2378)
.L_2378:
        /*0004*/ 	.word	0x00000082


	//----- nvinfo : EIATTR_KPARAM_INFO
	.align		4
.L_2379:
        /*0008*/ 	.byte	0x04, 0x17
        /*000a*/ 	.short	(.L_2381 - .L_2380)
.L_2380:
        /*000c*/ 	.word	0x00000000
        /*0010*/ 	.short	0x0006
        /*0012*/ 	.short	0x0030
        /*0014*/ 	.byte	0x00, 0xf0, 0x21, 0x00


	//----- nvinfo : EIATTR_KPARAM_INFO
	.align		4
.L_2381:
        /*0018*/ 	.byte	0x04, 0x17
        /*001a*/ 	.short	(.L_2383 - .L_2382)
.L_2382:
        /*001c*/ 	.word	0x00000000
        /*0020*/ 	.short	0x0005
        /*0022*/ 	.short	0x0028
        /*0024*/ 	.byte	0x00, 0xf0, 0x21, 0x00


	//----- nvinfo : EIATTR_KPARAM_INFO
	.align		4
.L_2383:
        /*0028*/ 	.byte	0x04, 0x17
        /*002a*/ 	.short	(.L_2385 - .L_2384)
.L_2384:
        /*002c*/ 	.word	0x00000000
        /*0030*/ 	.short	0x0004
        /*0032*/ 	.short	0x0020
        /*0034*/ 	.byte	0x00, 0xf5, 0x21, 0x00


	//----- nvinfo : EIATTR_KPARAM_INFO
	.align		4
.L_2385:
        /*0038*/ 	.byte	0x04, 0x17
        /*003a*/ 	.short	(.L_2387 - .L_2386)
.L_2386:
        /*003c*/ 	.word	0x00000000
        /*0040*/ 	.short	0x0003
        /*0042*/ 	.short	0x0018
        /*0044*/ 	.byte	0x00, 0xf5, 0x21, 0x00


	//----- nvinfo : EIATTR_KPARAM_INFO
	.align		4
.L_2387:
        /*0048*/ 	.byte	0x04, 0x17
        /*004a*/ 	.short	(.L_2389 - .L_2388)
.L_2388:
        /*004c*/ 	.word	0x00000000
        /*0050*/ 	.short	0x0002
        /*0052*/ 	.short	0x0010
        /*0054*/ 	.byte	0x00, 0xf5, 0x21, 0x00


	//----- nvinfo : EIATTR_KPARAM_INFO
	.align		4
.L_2389:
        /*0058*/ 	.byte	0x04, 0x17
        /*005a*/ 	.short	(.L_2391 - .L_2390)
.L_2390:
        /*005c*/ 	.word	0x00000000
        /*0060*/ 	.short	0x0001
        /*0062*/ 	.short	0x0008
        /*0064*/ 	.byte	0x00, 0xf5, 0x21, 0x00


	//----- nvinfo : EIATTR_KPARAM_INFO
	.align		4
.L_2391:
        /*0068*/ 	.byte	0x04, 0x17
        /*006a*/ 	.short	(.L_2393 - .L_2392)
.L_2392:
        /*006c*/ 	.word	0x00000000
        /*0070*/ 	.short	0x0000
        /*0072*/ 	.short	0x0000
        /*0074*/ 	.byte	0x00, 0xf5, 0x21, 0x00


	//----- nvinfo : EIATTR_SPARSE_MMA_MASK
	.align		4
.L_2393:
        /*0078*/ 	.byte	0x03, 0x50
        /*007a*/ 	.short	0x0000


	//----- nvinfo : EIATTR_MAXREG_COUNT
	.align		4
        /*007c*/ 	.byte	0x03, 0x1b
        /*007e*/ 	.short	0x00ff


	//----- nvinfo : EIATTR_NUM_BARRIERS
	.align		4
        /*0080*/ 	.byte	0x02, 0x4c
        /*0082*/ 	.byte	0x01
	.zero		1


	//----- nvinfo : EIATTR_MERCURY_ISA_VERSION
	.align		4
        /*0084*/ 	.byte	0x03, 0x5f
        /*0086*/ 	.short	0x0101


	//----- nvinfo : EIATTR_VRC_CTA_INIT_COUNT
	.align		4
        /*0088*/ 	.byte	0x02, 0x4a
	.zero		1
	.zero		1


	//----- nvinfo : EIATTR_EXIT_INSTR_OFFSETS
	.align		4
        /*008c*/ 	.byte	0x04, 0x1c
        /*008e*/ 	.short	(.L_2395 - .L_2394)


	//   ....[0]....
.L_2394:
        /*0090*/ 	.word	0x00006a80


	//   ....[1]....
        /*0094*/ 	.word	0x00006f80


	//   ....[2]....
        /*0098*/ 	.word	0x00007040


	//----- nvinfo : EIATTR_CRS_STACK_SIZE
	.align		4
.L_2395:
        /*009c*/ 	.byte	0x04, 0x1e
        /*009e*/ 	.short	(.L_2397 - .L_2396)
.L_2396:
        /*00a0*/ 	.word	0x00000000


	//----- nvinfo : EIATTR_CBANK_PARAM_SIZE
	.align		4
.L_2397:
        /*00a4*/ 	.byte	0x03, 0x19
        /*00a6*/ 	.short	0x0038


	//----- nvinfo : EIATTR_PARAM_CBANK
	.align		4
        /*00a8*/ 	.byte	0x04, 0x0a
        /*00aa*/ 	.short	(.L_2399 - .L_2398)
	.align		4
.L_2398:
        /*00ac*/ 	.word	index@(.nv.constant0.uncontiguous_reduce_i16)
        /*00b0*/ 	.short	0x0380
        /*00b2*/ 	.short	0x0038


	//----- nvinfo : EIATTR_SW_WAR
	.align		4
.L_2399:
        /*00b4*/ 	.byte	0x04, 0x36
        /*00b6*/ 	.short	(.L_2401 - .L_2400)
.L_2400:
        /*00b8*/ 	.word	0x00000008
.L_2401:


//--------------------- .nv.info.contiguous_reduce2_i16 --------------------------
	.section	.nv.info.contiguous_reduce2_i16,"",@"SHT_CUDA_INFO"
	.sectionflags	@""
	.align	4


	//----- nvinfo : EIATTR_CUDA_API_VERSION
	.align		4
        /*0000*/ 	.byte	0x04, 0x37
        /*0002*/ 	.short	(.L_2403 - .L_2402)
.L_2402:
        /*0004*/ 	.word	0x00000082


	//----- nvinfo : EIATTR_KPARAM_INFO
	.align		4
.L_2403:
        /*0008*/ 	.byte	0x04, 0x17
        /*000a*/ 	.short	(.L_2405 - .L_2404)
.L_2404:
        /*000c*/ 	.word	0x00000000
        /*0010*/ 	.short	0x0004
        /*0012*/ 	.short	0x0020
        /*0014*/ 	.byte	0x00, 0xf0, 0x21, 0x00


	//----- nvinfo : EIATTR_KPARAM_INFO
	.align		4
.L_2405:
        /*0018*/ 	.byte	0x04, 0x17
        /*001a*/ 	.short	(.L_2407 - .L_2406)
.L_2406:
        /*001c*/ 	.word	0x00000000
        /*0020*/ 	.short	0x0003
        /*0022*/ 	.short	0x0018
        /*0024*/ 	.byte	0x00, 0xf5, 0x21, 0x00


	//----- nvinfo : EIATTR_KPARAM_INFO
	.align		4
.L_2407:
        /*0028*/ 	.byte	0x04, 0x17
        /*002a*/ 	.short	(.L_2409 - .L_2408)
.L_2408:
        /*002c*/ 	.word	0x00000000
        /*0030*/ 	.short	0x0002
        /*0032*/ 	.short	0x0010
        /*0034*/ 	.byte	0x00, 0xf5, 0x21, 0x00


	//----- nvinfo : EIATTR_KPARAM_INFO
	.align		4
.L_2409:
        /*0038*/ 	.byte	0x04, 0x17
        /*003a*/ 	.short	(.L_2411 - .L_2410)
.L_2410:
        /*003c*/ 	.word	0x00000000
        /*0040*/ 	.short	0x0001
        /*0042*/ 	.short	0x0008
        /*0044*/ 	.byte	0x00, 0xf5, 0x21, 0x00


	//----- nvinfo : EIATTR_KPARAM_INFO
	.align		4
.L_2411:
        /*0048*/ 	.byte	0x04, 0x17
        /*004a*/ 	.short	(.L_2413 - .L_2412)
.L_2412:
        /*004c*/ 	.word	0x00000000
        /*0050*/ 	.short	0x0000
        /*0052*/ 	.short	0x0000
        /*0054*/ 	.byte	0x00, 0xf5, 0x21, 0x00


	//----- nvinfo : EIATTR_SPARSE_MMA_MASK
	.align		4
.L_2413:
        /*0058*/ 	.byte	0x03, 0x50
        /*005a*/ 	.short	0x0000


	//----- nvinfo : EIATTR_MAXREG_COUNT
	.align		4
        /*005c*/ 	.byte	0x03, 0x1b
        /*005e*/ 	.short	0x00ff


	//----- nvinfo : EIATTR_NUM_BARRIERS
	.align		4
        /*0060*/ 	.byte	0x02, 0x4c
        /*0062*/ 	.byte	0x01
	.zero		1


	//----- nvinfo : EIATTR_MERCURY_ISA_VERSION
	.align		4
        /*0064*/ 	.byte	0x03, 0x5f
        /*0066*/ 	.short	0x0101


	//----- nvinfo : EIATTR_VRC_CTA_INIT_COUNT
	.align		4
        /*0068*/ 	.byte	0x02, 0x4a
	.zero		1
	.zero		1


	//----- nvinfo : EIATTR_EXIT_INSTR_OFFSETS
	.align		4
        /*006c*/ 	.byte	0x04, 0x1c
        /*006e*/ 	.short	(.L_2415 - .L_2414)


	//   ....[0]....
.L_2414:
        /*0070*/ 	.word	0x00000530


	//   ....[1]....
        /*0074*/ 	.word	0x00000a20


	//   ....[2]....
        /*0078*/ 	.word	0x00000ae0


	//----- nvinfo : EIATTR_CRS_STACK_SIZE
	.align		4
.L_2415:
        /*007c*/ 	.byte	0x04, 0x1e
        /*007e*/ 	.short	(.L_2417 - .L_2416)
.L_2416:
        /*0080*/ 	.word	0x00000000


	//----- nvinfo : EIATTR_CBANK_PARAM_SIZE
	.align		4
.L_2417:
        /*0084*/ 	.byte	0x03, 0x19
        /*0086*/ 	.short	0x0028


	//----- nvinfo : EIATTR_PARAM_CBANK
	.align		4
        /*0088*/ 	.byte	0x04, 0x0a
        /*008a*/ 	.short	(.L_2419 - .L_2418)
	.align		4
.L_2418:
        /*008c*/ 	.word	index@(.nv.constant0.contiguous_reduce2_i16)
        /*0090*/ 	.short	0x0380
        /*0092*/ 	.short	0x0028


	//----- nvinfo : EIATTR_SW_WAR
	.align		4
.L_2419:
        /*0094*/ 	.byte	0x04, 0x36
        /*0096*/ 	.short	(.L_2421 - .L_2420)
.L_2420:
        /*0098*/ 	.word	0x00000008
.L_2421:


//--------------------- .nv.info.contiguous_reduce_i16 --------------------------
	.section	.nv.info.contiguous_reduce_i16,"",@"SHT_CUDA_INFO"
	.sectionflags	@""
	.align	4


	//----- nvinfo : EIATTR_CUDA_API_VERSION
	.align		4
        /*0000*/ 	.byte	0x04, 0x37
        /*0002*/ 	.short	(.L_2423 - .L_2422)
.L_2422:
        /*0004*/ 	.word	0x00000082


	//----- nvinfo : EIATTR_KPARAM_INFO
	.align		4
.L_2423:
        /*0008*/ 	.byte	0x04, 0x17
        /*000a*/ 	.short	(.L_2425 - .L_2424)
.L_2424:
        /*000c*/ 	.word	0x00000000
        /*0010*/ 	.short	0x0003
        /*0012*/ 	.short	0x0018
        /*0014*/ 	.byte	0x00, 0xf0, 0x21, 0x00


	//----- nvinfo : EIATTR_KPARAM_INFO
	.align		4
.L_2425:
        /*0018*/ 	.byte	0x04, 0x17
        /*001a*/ 	.short	(.L_2427 - .L_2426)
.L_2426:
        /*001c*/ 	.word	0x00000000
        /*0020*/ 	.short	0x0002
        /*0022*/ 	.short	0x0010
        /*0024*/ 	.byte	0x00, 0xf5, 0x21, 0x00


	//----- nvinfo : EIATTR_KPARAM_INFO
	.align		4
.L_2427:
        /*0028*/ 	.byte	0x04, 0x17
        /*002a*/ 	.short	(.L_2429 - .L_2428)
.L_2428:
        /*002c*/ 	.word	0x00000000
        /*0030*/ 	.short	0x0001
        /*0032*/ 	.short	0x0008
        /*0034*/ 	.byte	0x00, 0xf5, 0x21, 0x00


	//----- nvinfo : EIATTR_KPARAM_INFO
	.align		4
.L_2429:
        /*0038*/ 	.byte	0x04, 0x17
        /*003a*/ 	.short	(.L_2431 - .L_2430)
.L_2430:
        /*003c*/ 	.word	0x00000000
        /*0040*/ 	.short	0x0000
        /*0042*/ 	.short	0x0000
        /*0044*/ 	.byte	0x00, 0xf5, 0x21, 0x00


	//----- nvinfo : EIATTR_SPARSE_MMA_MASK
	.align		4
.L_2431:
        /*0048*/ 	.byte	0x03, 0x50
        /*004a*/ 	.short	0x0000


	//----- nvinfo : EIATTR_MAXREG_COUNT
	.align		4
        /*004c*/ 	.byte	0x03, 0x1b
        /*004e*/ 	.short	0x00ff


	//----- nvinfo : EIATTR_NUM_BARRIERS
	.align		4
        /*0050*/ 	.byte	0x02, 0x4c
        /*0052*/ 	.byte	0x01
	.zero		1


	//----- nvinfo : EIATTR_MERCURY_ISA_VERSION
	.align		4
        /*0054*/ 	.byte	0x03, 0x5f
        /*0056*/ 	.short	0x0101


	//----- nvinfo : EIATTR_VRC_CTA_INIT_COUNT
	.align		4
        /*0058*/ 	.byte	0x02, 0x4a
	.zero		1
	.zero		1


	//----- nvinfo : EIATTR_EXIT_INSTR_OFFSETS
	.align		4
        /*005c*/ 	.byte	0x04, 0x1c
        /*005e*/ 	.short	(.L_2433 - .L_2432)


	//   ....[0]....
.L_2432:
        /*0060*/ 	.word	0x00000470


	//   ....[1]....
        /*0064*/ 	.word	0x00000960


	//   ....[2]....
        /*0068*/ 	.word	0x00000a20


	//----- nvinfo : EIATTR_CRS_STACK_SIZE
	.align		4
.L_2433:
        /*006c*/ 	.byte	0x04, 0x1e
        /*006e*/ 	.short	(.L_2435 - .L_2434)
.L_2434:
        /*0070*/ 	.word	0x00000000


	//----- nvinfo : EIATTR_CBANK_PARAM_SIZE
	.align		4
.L_2435:
        /*0074*/ 	.byte	0x03, 0x19
        /*0076*/ 	.short	0x0020


	//----- nvinfo : EIATTR_PARAM_CBANK
	.align		4
        /*0078*/ 	.byte	0x04, 0x0a
        /*007a*/ 	.short	(.L_2437 - .L_2436)
	.align		4
.L_2436:
        /*007c*/ 	.word	index@(.nv.constant0.contiguous_reduce_i16)
        /*0080*/ 	.short	0x0380
        /*0082*/ 	.short	0x0020


	//----- nvinfo : EIATTR_SW_WAR
	.align		4
.L_2437:
        /*0084*/ 	.byte	0x04, 0x36
        /*0086*/ 	.short	(.L_2439 - .L_2438)
.L_2438:
        /*0088*/ 	.word	0x00000008
.L_2439:


//--------------------- .nv.info.contiguous_reduce44_i8 --------------------------
	.section	.nv.info.contiguous_reduce44_i8,"",@"SHT_CUDA_INFO"
	.sectionflags	@""
	.align	4


	//----- nvinfo : EIATTR_CUDA_API_VERSION
	.align		4
        /*0000*/ 	.byte	0x04, 0x37
        /*0002*/ 	.short	(.L_2441 - .L_2440)
.L_2440:
        /*0004*/ 	.word	0x00000082


	//----- nvinfo : EIATTR_KPARAM_INFO
	.align		4
.L_2441:
        /*0008*/ 	.byte	0x04, 0x17
        /*000a*/ 	.short	(.L_2443 - .L_2442)
.L_2442:
        /*000c*/ 	.word	0x00000000
        /*0010*/ 	.short	0x0006
        /*0012*/ 	.short	0x0030
        /*0014*/ 	.byte	0x00, 0xf0, 0x21, 0x00


	//----- nvinfo : EIATTR_KPARAM_INFO
	.align		4
.L_2443:
        /*0018*/ 	.byte	0x04, 0x17
        /*001a*/ 	.short	(.L_2445 - .L_2444)
.L_2444:
        /*001c*/ 	.word	0x00000000
        /*0020*/ 	.short	0x0005
        /*0022*/ 	.short	0x0028
        /*0024*/ 	.byte	0x00, 0xf0, 0x21, 0x00


	//----- nvinfo : EIATTR_KPARAM_INFO
	.align		4
.L_2445:
        /*0028*/ 	.byte	0x04, 0x17
        /*002a*/ 	.short	(.L_2447 - .L_2446)
.L_2446:
        /*002c*/ 	.word	0x00000000
        /*0030*/ 	.short	0x0004
        /*0032*/ 	.short	0x0020
        /*0034*/ 	.byte	0x00, 0xf0, 0x21, 0x00


	//----- nvinfo : EIATTR_KPARAM_INFO
	.align		4
.L_2447:
        /*0038*/ 	.byte	0x04, 0x17
        /*003a*/ 	.short	(.L_2449 - .L_2448)
.L_2448:
        /*003c*/ 	.word	0x00000000
        /*0040*/ 	.short	0x0003
        /*0042*/ 	.short	0x0018
        /*0044*/ 	.byte	0x00, 0xf5, 0x21, 0x00


	//----- nvinfo : EIATTR_KPARAM_INFO
	.align		4
.L_2449:
        /*0048*/ 	.byte	0x04, 0x17
        /*004a*/ 	.short	(.L_2451 - .L_2450)
.L_2450:
        /*004c*/ 	.word	0x00000000
        /*0050*/ 	.short	0x0002
        /*0052*/ 	.short	0x0010
        /*0054*/ 	.byte	0x00, 0xf5, 0x21, 0x00


	//----- nvinfo : EIATTR_KPARAM_INFO
	.align		4
.L_2451:
        /*0058*/ 	.byte	0x04, 0x17
        /*005a*/ 	.short	(.L_2453 - .L_2452)
.L_2452:
        /*005c*/ 	.word	0x00000000
        /*0060*/ 	.short	0x0001
        /*0062*/ 	.short	0x0008
        /*0064*/ 	.byte	0x00, 0xf5, 0x21, 0x00


	//----- nvinfo : EIATTR_KPARAM_INFO
	.align		4
.L_2453:
        /*0068*/ 	.byte	0x04, 0x17
        /*006a*/ 	.short	(.L_2455 - .L_2454)
.L_2454:
        /*006c*/ 	.word	0x00000000
        /*0070*/ 	.short	0x0000
        /*0072*/ 	.short	0x0000
        /*0074*/ 	.byte	0x00, 0xf5, 0x21, 0x00


	//----- nvinfo : EIATTR_SPARSE_MMA_MASK
	.align		4
.L_2455:
        /*0078*/ 	.byte	0x03, 0x50
        /*007a*/ 	.short	0x0000


	//----- nvinfo : EIATTR_MAXREG_COUNT
	.align		4
        /*007c*/ 	.byte	0x03, 0x1b
        /*007e*/ 	.short	0x00ff


	//----- nvinfo : EIATTR_NUM_BARRIERS
	.align		4
        /*0080*/ 	.byte	0x02, 0x4c
        /*0082*/ 	.byte	0x01
	.zero		1


	//----- nvinfo : EIATTR_MERCURY_ISA_VERSION
	.align		4
        /*0084*/ 	.byte	0x03, 0x5f
        /*0086*/ 	.short	0x0101


	//----- nvinfo : EIATTR_VRC_CTA_INIT_COUNT
	.align		4
        /*0088*/ 	.byte	0x02, 0x4a
	.zero		1
	.zero		1


	//----- nvinfo : EIATTR_EXIT_INSTR_OFFSETS
	.align		4
        /*008c*/ 	.byte	0x04, 0x1c
        /*008e*/ 	.short	(.L_2457 - .L_2456)


	//   ....[0]....
.L_2456:
        /*0090*/ 	.word	0x00000150


	//   ....[1]....
        /*0094*/ 	.word	0x00000250


	//   ....[2]....
        /*0098*/ 	.word	0x000016a0


	//----- nvinfo : EIATTR_CBANK_PARAM_SIZE
	.align		4
.L_2457:
        /*009c*/ 	.byte	0x03, 0x19
        /*009e*/ 	.short	0x0038


	//----- nvinfo : EIATTR_PARAM_CBANK
	.align		4
        /*00a0*/ 	.byte	0x04, 0x0a
        /*00a2*/ 	.short	(.L_2459 - .L_2458)
	.align		4
.L_2458:
        /*00a4*/ 	.word	index@(.nv.constant0.contiguous_reduce44_i8)
        /*00a8*/ 	.short	0x0380
        /*00aa*/ 	.short	0x0038


	//----- nvinfo : EIATTR_SW_WAR
	.align		4
.L_2459:
        /*00ac*/ 	.byte	0x04, 0x36
        /*00ae*/ 	.short	(.L_2461 - .L_2460)
.L_2460:
        /*00b0*/ 	.word	0x00000008
.L_2461:


//--------------------- .nv.info.contiguous_reduce4_i8 --------------------------
	.section	.nv.info.contiguous_reduce4_i8,"",@"SHT_CUDA_INFO"
	.sectionflags	@""
	.align	4


	//----- nvinfo : EIATTR_CUDA_API_VERSION
	.align		4
        /*0000*/ 	.byte	0x04, 0x37
        /*0002*/ 	.short	(.L_2463 - .L_2462)
.L_2462:
        /*0004*/ 	.word	0x00000082


	//----- nvinfo : EIATTR_KPARAM_INFO
	.align		4
.L_2463:
        /*0008*/ 	.byte	0x04, 0x17
        /*000a*/ 	.short	(.L_2465 - .L_2464)
.L_2464:
        /*000c*/ 	.word	0x00000000
        /*0010*/ 	.short	0x0007
        /*0012*/ 	.short	0x0038
        /*0014*/ 	.byte	0x00, 0xf0, 0x21, 0x00


	//----- nvinfo : EIATTR_KPARAM_INFO
	.align		4
.L_2465:
        /*0018*/ 	.byte	0x04, 0x17
        /*001a*/ 	.short	(.L_2467 - .L_2466)
.L_2466:
        /*001c*/ 	.word	0x00000000
        /*0020*/ 	.short	0x0006
        /*0022*/ 	.short	0x0030
        /*0024*/ 	.byte	0x00, 0xf0, 0x21, 0x00


	//----- nvinfo : EIATTR_KPARAM_INFO
	.align		4
.L_2467:
        /*0028*/ 	.byte	0x04, 0x17
        /*002a*/ 	.short	(.L_2469 - .L_2468)
.L_2468:
        /*002c*/ 	.word	0x00000000
        /*0030*/ 	.short	0x0005
        /*0032*/ 	.short	0x0028
        /*0034*/ 	.byte	0x00, 0xf0, 0x21, 0x00


	//----- nvinfo : EIATTR_KPARAM_INFO
	.align		4
.L_2469:
        /*0038*/ 	.byte	0x04, 0x17
        /*003a*/ 	.short	(.L_2471 - .L_2470)
.L_2470:
        /*003c*/ 	.word	0x00000000
        /*0040*/ 	.short	0x0004
        /*0042*/ 	.short	0x0020
        /*0044*/ 	.byte	0x00, 0xf5, 0x21, 0x00


	//----- nvinfo : EIATTR_KPARAM_INFO
	.align		4
.L_2471:
        /*0048*/ 	.byte	0x04, 0x17
        /*004a*/ 	.short	(.L_2473 - .L_2472)
.L_2472:
        /*004c*/ 	.word	0x00000000
        /*0050*/ 	.short	0x0003
        /*0052*/ 	.short	0x0018
        /*0054*/ 	.byte	0x00, 0xf5, 0x21, 0x00


	//----- nvinfo : EIATTR_KPARAM_INFO
	.align		4
.L_2473:
        /*0058*/ 	.byte	0x04, 0x17
        /*005a*/ 	.short	(.L_2475 - .L_2474)
.L_2474:
        /*005c*/ 	.word	0x00000000
        /*0060*/ 	.short	0x0002
        /*0062*/ 	.short	0x0010
        /*0064*/ 	.byte	0x00, 0xf5, 0x21, 0x00


	//----- nvinfo : EIATTR_KPARAM_INFO
	.align		4
.L_2475:
        /*0068*/ 	.byte	0x04, 0x17
        /*006a*/ 	.short	(.L_2477 - .L_2476)
.L_2476:
        /*006c*/ 	.word	0x00000000
        /*0070*/ 	.short	0x0001
        /*0072*/ 	.short	0x0008
        /*0074*/ 	.byte	0x00, 0xf5, 0x21, 0x00


	//----- nvinfo : EIATTR_KPARAM_INFO
	.align		4
.L_2477:
        /*0078*/ 	.byte	0x04, 0x17
        /*007a*/ 	.short	(.L_2479 - .L_2478)
.L_2478:
        /*007c*/ 	.word	0x00000000
        /*0080*/ 	.short	0x0000
        /*0082*/ 	.short	0x0000
        /*0084*/ 	.byte	0x00, 0xf5, 0x21, 0x00


	//----- nvinfo : EIATTR_SPARSE_MMA_MASK
	.align		4
.L_2479:
        /*0088*/ 	.byte	0x03, 0x50
        /*008a*/ 	.short	0x0000


	//----- nvinfo : EIATTR_MAXREG_COUNT
	.align		4
        /*008c*/ 	.byte	0x03, 0x1b
        /*008e*/ 	.short	0x00ff


	//----- nvinfo : EIATTR_NUM_BARRIERS
	.align		4
        /*0090*/ 	.byte	0x02, 0x4c
        /*0092*/ 	.byte	0x01
	.zero		1


	//----- nvinfo : EIATTR_MERCURY_ISA_VERSION
	.align		4
        /*0094*/ 	.byte	0x03, 0x5f
        /*0096*/ 	.short	0x0101


	//----- nvinfo : EIATTR_VRC_CTA_INIT_COUNT
	.align		4
        /*0098*/ 	.byte	0x02, 0x4a
	.zero		1
	.zero		1


	//----- nvinfo : EIATTR_EXIT_INSTR_OFFSETS
	.align		4
        /*009c*/ 	.byte	0x04, 0x1c
        /*009e*/ 	.short	(.L_2481 - .L_2480)


	//   ....[0]....
.L_2480:
        /*00a0*/ 	.word	0x000001a0


	//   ....[1]....
        /*00a4*/ 	.word	0x00003180


	//   ....[2]....
        /*00a8*/ 	.word	0x00004630


	//----- nvinfo : EIATTR_CRS_STACK_SIZE
	.align		4
.L_2481:
        /*00ac*/ 	.byte	0x04, 0x1e
        /*00ae*/ 	.short	(.L_2483 - .L_2482)
.L_2482:
        /*00b0*/ 	.word	0x00000000


	//----- nvinfo : EIATTR_CBANK_PARAM_SIZE
	.align		4
.L_2483:
        /*00b4*/ 	.byte	0x03, 0x19
        /*00b6*/ 	.short	0x0040


	//----- nvinfo : EIATTR_PARAM_CBANK
	.align		4
        /*00b8*/ 	.byte	0x04, 0x0a
        /*00ba*/ 	.short	(.L_2485 - .L_2484)
	.align		4
.L_2484:
        /*00bc*/ 	.word	index@(.nv.constant0.contiguous_reduce4_i8)
        /*00c0*/ 	.short	0x0380
        /*00c2*/ 	.short	0x0040


	//----- nvinfo : EIATTR_SW_WAR
	.align		4
.L_2485:
        /*00c4*/ 	.byte	0x04, 0x36
        /*00c6*/ 	.short	(.L_2487 - .L_2486)
.L_2486:
        /*00c8*/ 	.word	0x00000008
.L_2487:


//--------------------- .nv.info.contiguous_reduce33_i8 --------------------------
	.section	.nv.info.contiguous_reduce33_i8,"",@"SHT_CUDA_INFO"
	.sectionflags	@""
	.align	4


	//----- nvinfo : EIATTR_CUDA_API_VERSION
	.align		4
        /*0000*/ 	.byte	0x04, 0x37
        /*0002*/ 	.short	(.L_2489 - .L_2488)
.L_2488:
        /*0004*/ 	.word	0x00000082


	//----- nvinfo : EIATTR_KPARAM_INFO
	.align		4
.L_2489:
        /*0008*/ 	.byte	0x04, 0x17
        /*000a*/ 	.short	(.L_2491 - .L_2490)
.L_2490:
        /*000c*/ 	.word	0x00000000
        /*0010*/ 	.short	0x0005
        /*0012*/ 	.short	0x0028
        /*0014*/ 	.byte	0x00, 0xf0, 0x21, 0x00


	//----- nvinfo : EIATTR_KPARAM_INFO
	.align		4
.L_2491:
        /*0018*/ 	.byte	0x04, 0x17
        /*001a*/ 	.short	(.L_2493 - .L_2492)
.L_2492:
        /*001c*/ 	.word	0x00000000
        /*0020*/ 	.short	0x0004
        /*0022*/ 	.short	0x0020
        /*0024*/ 	.byte	0x00, 0xf0, 0x21, 0x00


	//----- nvinfo : EIATTR_KPARAM_INFO
	.align		4
.L_2493:
        /*0028*/ 	.byte	0x04, 0x17
        /*002a*/ 	.short	(.L_2495 - .L_2494)
.L_2494:
        /*002c*/ 	.word	0x00000000
        /*0030*/ 	.short	0x0003
        /*0032*/ 	.short	0x0018
        /*0034*/ 	.byte	0x00, 0xf5, 0x21, 0x00


	//----- nvinfo : EIATTR_KPARAM_INFO
	.align		4
.L_2495:
        /*0038*/ 	.byte	0x04, 0x17
        /*003a*/ 	.short	(.L_2497 - .L_2496)
.L_2496:
        /*003c*/ 	.word	0x00000000
        /*0040*/ 	.short	0x0002
        /*0042*/ 	.short	0x0010
        /*0044*/ 	.byte	0x00, 0xf5, 0x21, 0x00


	//----- nvinfo : EIATTR_KPARAM_INFO
	.align		4
.L_2497:
        /*0048*/ 	.byte	0x04, 0x17
        /*004a*/ 	.short	(.L_2499 - .L_2498)
.L_2498:
        /*004c*/ 	.word	0x00000000
        /*0050*/ 	.short	0x0001
        /*0052*/ 	.short	0x0008
        /*0054*/ 	.byte	0x00, 0xf5, 0x21, 0x00


	//----- nvinfo : EIATTR_KPARAM_INFO
	.align		4
.L_2499:
        /*0058*/ 	.byte	0x04, 0x17
        /*005a*/ 	.short	(.L_2501 - .L_2500)
.L_2500:
        /*005c*/ 	.word	0x00000000
        /*0060*/ 	.short	0x0000
        /*0062*/ 	.short	0x0000
        /*0064*/ 	.byte	0x00, 0xf5, 0x21, 0x00


	//----- nvinfo : EIATTR_SPARSE_MMA_MASK
	.align		4
.L_2501:
        /*0068*/ 	.byte	0x03, 0x50
        /*006a*/ 	.short	0x0000


	//----- nvinfo : EIATTR_MAXREG_COUNT
	.align		4
        /*006c*/ 	.byte	0x03, 0x1b
        /*006e*/ 	.short	0x00ff


	//----- nvinfo : EIATTR_NUM_BARRIERS
	.align		4
        /*0070*/ 	.byte	0x02, 0x4c
        /*0072*/ 	.byte	0x01
	.zero		1


	//----- nvinfo : EIATTR_MERCURY_ISA_VERSION
	.align		4
        /*0074*/ 	.byte	0x03, 0x5f
        /*0076*/ 	.short	0x0101


	//----- nvinfo : EIATTR_VRC_CTA_INIT_COUNT
	.align		4
        /*0078*/ 	.byte	0x02, 0x4a
	.zero		1
	.zero		1


	//----- nvinfo : EIATTR_EXIT_INSTR_OFFSETS
	.align		4
        /*007c*/ 	.byte	0x04, 0x1c
        /*007e*/ 	.short	(.L_2503 - .L_2502)


	//   ....[0]....
.L_2502:
        /*0080*/ 	.word	0x000005b0


	//   ....[1]....
        /*0084*/ 	.word	0x00000990


	//   ....[2]....
        /*0088*/ 	.word	0x00000b00


	//----- nvinfo : EIATTR_CRS_STACK_SIZE
	.align		4
.L_2503:
        /*008c*/ 	.byte	0x04, 0x1e
        /*008e*/ 	.short	(.L_2505 - .L_2504)
.L_2504:
        /*0090*/ 	.word	0x00000000


	//----- nvinfo : EIATTR_CBANK_PARAM_SIZE
	.align		4
.L_2505:
        /*0094*/ 	.byte	0x03, 0x19
        /*0096*/ 	.short	0x0030


	//----- nvinfo : EIATTR_PARAM_CBANK
	.align		4
        /*0098*/ 	.byte	0x04, 0x0a
        /*009a*/ 	.short	(.L_2507 - .L_2506)
	.align		4
.L_2506:
        /*009c*/ 	.word	index@(.nv.constant0.contiguous_reduce33_i8)
        /*00a0*/ 	.short	0x0380
        /*00a2*/ 	.short	0x0030


	//----- nvinfo : EIATTR_SW_WAR
	.align		4
.L_2507:
        /*00a4*/ 	.byte	0x04, 0x36
        /*00a6*/ 	.short	(.L_2509 - .L_2508)
.L_2508:
        /*00a8*/ 	.word	0x00000008
.L_2509:


//--------------------- .nv.info.contiguous_reduce3_i8 --------------------------
	.section	.nv.info.contiguous_reduce3_i8,"",@"SHT_CUDA_INFO"
	.sectionflags	@""
	.align	4


	//----- nvinfo : EIATTR_CUDA_API_VERSION
	.align		4
        /*0000*/ 	.byte	0x04, 0x37
        /*0002*/ 	.short	(.L_2511 - .L_2510)
.L_2510:
        /*0004*/ 	.word	0x00000082


	//----- nvinfo : EIATTR_KPARAM_INFO
	.align		4
.L_2511:
        /*0008*/ 	.byte	0x04, 0x17
        /*000a*/ 	.short	(.L_2513 - .L_2512)
.L_2512:
        /*000c*/ 	.word	0x00000000
        /*0010*/ 	.short	0x0007
        /*0012*/ 	.short	0x0038
        /*0014*/ 	.byte	0x00, 0xf0, 0x21, 0x00


	//----- nvinfo : EIATTR_KPARAM_INFO
	.align		4
.L_2513:
        /*0018*/ 	.byte	0x04, 0x17
        /*001a*/ 	.short	(.L_2515 - .L_2514)
.L_2514:
        /*001c*/ 	.word	0x00000000
        /*0020*/ 	.short	0x0006
        /*0022*/ 	.short	0x0030
        /*0024*/ 	.byte	0x00, 0xf0, 0x21, 0x00


	//----- nvinfo : EIATTR_KPARAM_INFO
	.align		4
.L_2515:
        /*0028*/ 	.byte	0x04, 0x17
        /*002a*/ 	.short	(.L_2517 - .L_2516)
.L_2516:
        /*002c*/ 	.word	0x00000000
        /*0030*/ 	.short	0x0005
        /*0032*/ 	.short	0x0028
        /*0034*/ 	.byte	0x00, 0xf0, 0x21, 0x00


	//----- nvinfo : EIATTR_KPARAM_INFO
	.align		4
.L_2517:
        /*0038*/ 	.byte	0x04, 0x17
        /*003a*/ 	.short	(.L_2519 - .L_2518)
.L_2518:
        /*003c*/ 	.word	0x00000000
        /*0040*/ 	.short	0x0004
        /*0042*/ 	.short	0x0020
        /*0044*/ 	.byte	0x00, 0xf5, 0x21, 0x00


	//----- nvinfo : EIATTR_KPARAM_INFO
	.align		4
.L_2519:
        /*0048*/ 	.byte	0x04, 0x17
        /*004a*/ 	.short	(.L_2521 - .L_2520)
.L_2520:
        /*004c*/ 	.word	0x00000000
        /*0050*/ 	.short	0x0003
        /*0052*/ 	.short	0x0018
        /*0054*/ 	.byte	0x00, 0xf5, 0x21, 0x00


	//----- nvinfo : EIATTR_KPARAM_INFO
	.align		4
.L_2521:
        /*0058*/ 	.byte	0x04, 0x17
        /*005a*/ 	.short	(.L_2523 - .L_2522)
.L_2522:
        /*005c*/ 	.word	0x00000000
        /*0060*/ 	.short	0x0002
        /*0062*/ 	.short	0x0010
        /*0064*/ 	.byte	0x00, 0xf5, 0x21, 0x00


	//----- nvinfo : EIATTR_KPARAM_INFO
	.align		4
.L_2523:
        /*0068*/ 	.byte	0x04, 0x17
        /*006a*/ 	.short	(.L_2525 - .L_2524)
.L_2524:
        /*006c*/ 	.word	0x00000000
        /*0070*/ 	.short	0x0001
        /*0072*/ 	.short	0x0008
        /*0074*/ 	.byte	0x00, 0xf5, 0x21, 0x00


	//----- nvinfo : EIATTR_KPARAM_INFO
	.align		4
.L_2525:
        /*0078*/ 	.byte	0x04, 0x17
        /*007a*/ 	.short	(.L_2527 - .L_2526)
.L_2526:
        /*007c*/ 	.word	0x00000000
        /*0080*/ 	.short	0x0000
        /*0082*/ 	.short	0x0000
        /*0084*/ 	.byte	0x00, 0xf5, 0x21, 0x00


	//----- nvinfo : EIATTR_SPARSE_MMA_MASK
	.align		4
.L_2527:
        /*0088*/ 	.byte	0x03, 0x50
        /*008a*/ 	.short	0x0000


	//----- nvinfo : EIATTR_MAXREG_COUNT
	.align		4
        /*008c*/ 	.byte	0x03, 0x1b
        /*008e*/ 	.short	0x00ff


	//----- nvinfo : EIATTR_NUM_BARRIERS
	.align		4
        /*0090*/ 	.byte	0x02, 0x4c
        /*0092*/ 	.byte	0x01
	.zero		1


	//----- nvinfo : EIATTR_MERCURY_ISA_VERSION
	.align		4
        /*0094*/ 	.byte	0x03, 0x5f
        /*0096*/ 	.short	0x0101


	//----- nvinfo : EIATTR_VRC_CTA_INIT_COUNT
	.align		4
        /*0098*/ 	.byte	0x02, 0x4a
	.zero		1
	.zero		1


	//----- nvinfo : EIATTR_EXIT_INSTR_OFFSETS
	.align		4
        /*009c*/ 	.byte	0x04, 0x1c
        /*009e*/ 	.short	(.L_2529 - .L_2528)


	//   ....[0]....
.L_2528:
        /*00a0*/ 	.word	0x000069f0


	//   ....[1]....
        /*00a4*/ 	.word	0x00006dd0


	//   ....[2]....
        /*00a8*/ 	.word	0x00006f40


	//----- nvinfo : EIATTR_CRS_STACK_SIZE
	.align		4
.L_2529:
        /*00ac*/ 	.byte	0x04, 0x1e
        /*00ae*/ 	.short	(.L_2531 - .L_2530)
.L_2530:
        /*00b0*/ 	.word	0x00000000


	//----- nvinfo : EIATTR_CBANK_PARAM_SIZE
	.align		4
.L_2531:
        /*00b4*/ 	.byte	0x03, 0x19
        /*00b6*/ 	.short	0x0040


	//----- nvinfo : EIATTR_PARAM_CBANK
	.align		4
        /*00b8*/ 	.byte	0x04, 0x0a
        /*00ba*/ 	.short	(.L_2533 - .L_2532)
	.align		4
.L_2532:
        /*00bc*/ 	.word	index@(.nv.constant0.contiguous_reduce3_i8)
        /*00c0*/ 	.short	0x0380
        /*00c2*/ 	.short	0x0040


	//----- nvinfo : EIATTR_SW_WAR
	.align		4
.L_2533:
        /*00c4*/ 	.byte	0x04, 0x36
        /*00c6*/ 	.short	(.L_2535 - .L_2534)
.L_2534:
        /*00c8*/ 	.word	0x00000008
.L_2535:


//--------------------- .nv.info.uncontiguous_reduce_i8 --------------------------
	.section	.nv.info.uncontiguous_reduce_i8,"",@"SHT_CUDA_INFO"
	.sectionflags	@""
	.align	4


	//----- nvinfo : EIATTR_CUDA_API_VERSION
	.align		4
        /*0000*/ 	.byte	0x04, 0x37
        /*0002*/ 	.short	(.L_2537 - .L_2536)
.L_2536:
        /*0004*/ 	.word	0x00000082


	//----- nvinfo : EIATTR_KPARAM_INFO
	.align		4
.L_2537:
        /*0008*/ 	.byte	0x04, 0x17
        /*000a*/ 	.short	(.L_2539 - .L_2538)
.L_2538:
        /*000c*/ 	.word	0x00000000
        /*0010*/ 	.short	0x0006
        /*0012*/ 	.short	0x0030
        /*0014*/ 	.byte	0x00, 0xf0, 0x21, 0x00


	//----- nvinfo : EIATTR_KPARAM_INFO
	.align		4
.L_2539:
        /*0018*/ 	.byte	0x04, 0x17
        /*001a*/ 	.short	(.L_2541 - .L_2540)
.L_2540:
        /*001c*/ 	.word	0x00000000
        /*0020*/ 	.short	0x0005
        /*0022*/ 	.short	0x0028
        /*0024*/ 	.byte	0x00, 0xf0, 0x21, 0x00


	//----- nvinfo : EIATTR_KPARAM_INFO
	.align		4
.L_2541:
        /*0028*/ 	.byte	0x04, 0x17
        /*002a*/ 	.short	(.L_2543 - .L_2542)
.L_2542:
        /*002c*/ 	.word	0x00000000
        /*0030*/ 	.short	0x0004
        /*0032*/ 	.short	0x0020
        /*0034*/ 	.byte	0x00, 0xf5, 0x21, 0x00


	//----- nvinfo : EIATTR_KPARAM_INFO
	.align		4
.L_2543:
        /*0038*/ 	.byte	0x04, 0x17
        /*003a*/ 	.short	(.L_2545 - .L_2544)
.L_2544:
        /*003c*/ 	.word	0x00000000
        /*0040*/ 	.short	0x0003
        /*0042*/ 	.short	0x0018
        /*0044*/ 	.byte	0x00, 0xf5, 0x21, 0x00


	//----- nvinfo : EIATTR_KPARAM_INFO
	.align		4
.L_2545:
        /*0048*/ 	.byte	0x04, 0x17
        /*004a*/ 	.short	(.L_2547 - .L_2546)
.L_2546:
        /*004c*/ 	.word	0x00000000
        /*0050*/ 	.short	0x0002
        /*0052*/ 	.short	0x0010
        /*0054*/ 	.byte	0x00, 0xf5, 0x21, 0x00


	//----- nvinfo : EIATTR_KPARAM_INFO
	.align		4
.L_2547:
        /*0058*/ 	.byte	0x04, 0x17
        /*005a*/ 	.short	(.L_2549 - .L_2548)
.L_2548:
        /*005c*/ 	.word	0x00000000
        /*0060*/ 	.short	0x0001
        /*0062*/ 	.short	0x0008
        /*0064*/ 	.byte	0x00, 0xf5, 0x21, 0x00


	//----- nvinfo : EIATTR_KPARAM_INFO
	.align		4
.L_2549:
        /*0068*/ 	.byte	0x04, 0x17
        /*006a*/ 	.short	(.L_2551 - .L_2550)
.L_2550:
        /*006c*/ 	.word	0x00000000
        /*0070*/ 	.short	0x0000
        /*0072*/ 	.short	0x0000
        /*0074*/ 	.byte	0x00, 0xf5, 0x21, 0x00


	//----- nvinfo : EIATTR_SPARSE_MMA_MASK
	.align		4
.L_2551:
        /*0078*/ 	.byte	0x03, 0x50
        /*007a*/ 	.short	0x0000


	//----- nvinfo : EIATTR_MAXREG_COUNT
	.align		4
        /*007c*/ 	.byte	0x03, 0x1b
        /*007e*/ 	.short	0x00ff


	//----- nvinfo : EIATTR_NUM_BARRIERS
	.align		4
        /*0080*/ 	.byte	0x02, 0x4c
        /*0082*/ 	.byte	0x01
	.zero		1


	//----- nvinfo : EIATTR_MERCURY_ISA_VERSION
	.align		4
        /*0084*/ 	.byte	0x03, 0x5f
        /*0086*/ 	.short	0x0101


	//----- nvinfo : EIATTR_VRC_CTA_INIT_COUNT
	.align		4
        /*0088*/ 	.byte	0x02, 0x4a
	.zero		1
	.zero		1


	//----- nvinfo : EIATTR_EXIT_INSTR_OFFSETS
	.align		4
        /*008c*/ 	.byte	0x04, 0x1c
        /*008e*/ 	.short	(.L_2553 - .L_2552)


	//   ....[0]....
.L_2552:
        /*0090*/ 	.word	0x000068a0


	//   ....[1]....
        /*0094*/ 	.word	0x00006c80


	//   ....[2]....
        /*0098*/ 	.word	0x00006d50


	//----- nvinfo : EIATTR_CRS_STACK_SIZE
	.align		4
.L_2553:
        /*009c*/ 	.byte	0x04, 0x1e
        /*009e*/ 	.short	(.L_2555 - .L_2554)
.L_2554:
        /*00a0*/ 	.word	0x00000000


	//----- nvinfo : EIATTR_CBANK_PARAM_SIZE
	.align		4
.L_2555:
        /*00a4*/ 	.byte	0x03, 0x19
        /*00a6*/ 	.short	0x0038


	//----- nvinfo : EIATTR_PARAM_CBANK
	.align		4
        /*00a8*/ 	.byte	0x04, 0x0a
        /*00aa*/ 	.short	(.L_2557 - .L_2556)
	.align		4
.L_2556:
        /*00ac*/ 	.word	index@(.nv.constant0.uncontiguous_reduce_i8)
        /*00b0*/ 	.short	0x0380
        /*00b2*/ 	.short	0x0038


	//----- nvinfo : EIATTR_SW_WAR
	.align		4
.L_2557:
        /*00b4*/ 	.byte	0x04, 0x36
        /*00b6*/ 	.short	(.L_2559 - .L_2558)
.L_2558:
        /*00b8*/ 	.word	0x00000008
.L_2559:


//--------------------- .nv.info.contiguous_reduce2_i8 --------------------------
	.section	.nv.info.contiguous_reduce2_i8,"",@"SHT_CUDA_INFO"
	.sectionflags	@""
	.align	4


	//----- nvinfo : EIATTR_CUDA_API_VERSION
	.align		4
        /*0000*/ 	.byte	0x04, 0x37
        /*0002*/ 	.short	(.L_2561 - .L_2560)
.L_2560:
        /*0004*/ 	.word	0x00000082


	//----- nvinfo : EIATTR_KPARAM_INFO
	.align		4
.L_2561:
        /*0008*/ 	.byte	0x04, 0x17
        /*000a*/ 	.short	(.L_2563 - .L_2562)
.L_2562:
        /*000c*/ 	.word	0x00000000
        /*0010*/ 	.short	0x0004
        /*0012*/ 	.short	0x0020
        /*0014*/ 	.byte	0x00, 0xf0, 0x21, 0x00


	//----- nvinfo : EIATTR_KPARAM_INFO
	.align		4
.L_2563:
        /*0018*/ 	.byte	0x04, 0x17
        /*001a*/ 	.short	(.L_2565 - .L_2564)
.L_2564:
        /*001c*/ 	.word	0x00000000
        /*0020*/ 	.short	0x0003
        /*0022*/ 	.short	0x0018
        /*0024*/ 	.byte	0x00, 0xf5, 0x21, 0x00


	//----- nvinfo : EIATTR_KPARAM_INFO
	.align		4
.L_2565:
        /*0028*/ 	.byte	0x04, 0x17
        /*002a*/ 	.short	(.L_2567 - .L_2566)
.L_2566:
        /*002c*/ 	.word	0x00000000
        /*0030*/ 	.short	0x0002
        /*0032*/ 	.short	0x0010
        /*0034*/ 	.byte	0x00, 0xf5, 0x21, 0x00


	//----- nvinfo : EIATTR_KPARAM_INFO
	.align		4
.L_2567:
        /*0038*/ 	.byte	0x04, 0x17
        /*003a*/ 	.short	(.L_2569 - .L_2568)
.L_2568:
        /*003c*/ 	.word	0x00000000
        /*0040*/ 	.short	0x0001
        /*0042*/ 	.short	0x0008
        /*0044*/ 	.byte	0x00, 0xf5, 0x21, 0x00


	//----- nvinfo : EIATTR_KPARAM_INFO
	.align		4
.L_2569:
        /*0048*/ 	.byte	0x04, 0x17
        /*004a*/ 	.short	(.L_2571 - .L_2570)
.L_2570:
        /*004c*/ 	.word	0x00000000
        /*0050*/ 	.short	0x0000
        /*0052*/ 	.short	0x0000
        /*0054*/ 	.byte	0x00, 0xf5, 0x21, 0x00


	//----- nvinfo : EIATTR_SPARSE_MMA_MASK
	.align		4
.L_2571:
        /*0058*/ 	.byte	0x03, 0x50
        /*005a*/ 	.short	0x0000


	//----- nvinfo : EIATTR_MAXREG_COUNT
	.align		4
        /*005c*/ 	.byte	0x03, 0x1b
        /*005e*/ 	.short	0x00ff


	//----- nvinfo : EIATTR_NUM_BARRIERS
	.align		4
        /*0060*/ 	.byte	0x02, 0x4c
        /*0062*/ 	.byte	0x01
	.zero		1


	//----- nvinfo : EIATTR_MERCURY_ISA_VERSION
	.align		4
        /*0064*/ 	.byte	0x03, 0x5f
        /*0066*/ 	.short	0x0101


	//----- nvinfo : EIATTR_VRC_CTA_INIT_COUNT
	.align		4
        /*0068*/ 	.byte	0x02, 0x4a
	.zero		1
	.zero		1


	//----- nvinfo : EIATTR_EXIT_INSTR_OFFSETS
	.align		4
        /*006c*/ 	.byte	0x04, 0x1c
        /*006e*/ 	.short	(.L_2573 - .L_2572)


	//   ....[0]....
.L_2572:
        /*0070*/ 	.word	0x000004f0


	//   ....[1]....
        /*0074*/ 	.word	0x000008d0


	//   ....[2]....
        /*0078*/ 	.word	0x000009a0


	//----- nvinfo : EIATTR_CRS_STACK_SIZE
	.align		4
.L_2573:
        /*007c*/ 	.byte	0x04, 0x1e
        /*007e*/ 	.short	(.L_2575 - .L_2574)
.L_2574:
        /*0080*/ 	.word	0x00000000


	//----- nvinfo : EIATTR_CBANK_PARAM_SIZE
	.align		4
.L_2575:
        /*0084*/ 	.byte	0x03, 0x19
        /*0086*/ 	.short	0x0028


	//----- nvinfo : EIATTR_PARAM_CBANK
	.align		4
        /*0088*/ 	.byte	0x04, 0x0a
        /*008a*/ 	.short	(.L_2577 - .L_2576)
	.align		4
.L_2576:
        /*008c*/ 	.word	index@(.nv.constant0.contiguous_reduce2_i8)
        /*0090*/ 	.short	0x0380
        /*0092*/ 	.short	0x0028


	//----- nvinfo : EIATTR_SW_WAR
	.align		4
.L_2577:
        /*0094*/ 	.byte	0x04, 0x36
        /*0096*/ 	.short	(.L_2579 - .L_2578)
.L_2578:
        /*0098*/ 	.word	0x00000008
.L_2579:


//--------------------- .nv.info.contiguous_reduce_i8 --------------------------
	.section	.nv.info.contiguous_reduce_i8,"",@"SHT_CUDA_INFO"
	.sectionflags	@""
	.align	4


	//----- nvinfo : EIATTR_CUDA_API_VERSION
	.align		4
        /*0000*/ 	.byte	0x04, 0x37
        /*0002*/ 	.short	(.L_2581 - .L_2580)
.L_2580:
        /*0004*/ 	.word	0x00000082


	//----- nvinfo : EIATTR_KPARAM_INFO
	.align		4
.L_2581:
        /*0008*/ 	.byte	0x04, 0x17
        /*000a*/ 	.short	(.L_2583 - .L_2582)
.L_2582:
        /*000c*/ 	.word	0x00000000
        /*0010*/ 	.short	0x0003
        /*0012*/ 	.short	0x0018
        /*0014*/ 	.byte	0x00, 0xf0, 0x21, 0x00


	//----- nvinfo : EIATTR_KPARAM_INFO
	.align		4
.L_2583:
        /*0018*/ 	.byte	0x04, 0x17
        /*001a*/ 	.short	(.L_2585 - .L_2584)
.L_2584:
        /*001c*/ 	.word	0x00000000
        /*0020*/ 	.short	0x0002
        /*0022*/ 	.short	0x0010
        /*0024*/ 	.byte	0x00, 0xf5, 0x21, 0x00


	//----- nvinfo : EIATTR_KPARAM_INFO
	.align		4
.L_2585:
        /*0028*/ 	.byte	0x04, 0x17
        /*002a*/ 	.short	(.L_2587 - .L_2586)
.L_2586:
        /*002c*/ 	.word	0x00000000
        /*0030*/ 	.short	0x0001
        /*0032*/ 	.short	0x0008
        /*0034*/ 	.byte	0x00, 0xf5, 0x21, 0x00


	//----- nvinfo : EIATTR_KPARAM_INFO
	.align		4
.L_2587:
        /*0038*/ 	.byte	0x04, 0x17
        /*003a*/ 	.short	(.L_2589 - .L_2588)
.L_2588:
        /*003c*/ 	.word	0x00000000
        /*0040*/ 	.short	0x0000
        /*0042*/ 	.short	0x0000
        /*0044*/ 	.byte	0x00, 0xf5, 0x21, 0x00


	//----- nvinfo : EIATTR_SPARSE_MMA_MASK
	.align		4
.L_2589:
        /*0048*/ 	.byte	0x03, 0x50
        /*004a*/ 	.short	0x0000


	//----- nvinfo : EIATTR_MAXREG_COUNT
	.align		4
        /*004c*/ 	.byte	0x03, 0x1b
        /*004e*/ 	.short	0x00ff


	//----- nvinfo : EIATTR_NUM_BARRIERS
	.align		4
        /*0050*/ 	.byte	0x02, 0x4c
        /*0052*/ 	.byte	0x01
	.zero		1


	//----- nvinfo : EIATTR_MERCURY_ISA_VERSION
	.align		4
        /*0054*/ 	.byte	0x03, 0x5f
        /*0056*/ 	.short	0x0101


	//----- nvinfo : EIATTR_VRC_CTA_INIT_COUNT
	.align		4
        /*0058*/ 	.byte	0x02, 0x4a
	.zero		1
	.zero		1


	//----- nvinfo : EIATTR_EXIT_INSTR_OFFSETS
	.align		4
        /*005c*/ 	.byte	0x04, 0x1c
        /*005e*/ 	.short	(.L_2591 - .L_2590)


	//   ....[0]....
.L_2590:
        /*0060*/ 	.word	0x00000430


	//   ....[1]....
        /*0064*/ 	.word	0x00000810


	//   ....[2]....
        /*0068*/ 	.word	0x000008e0


	//----- nvinfo : EIATTR_CRS_STACK_SIZE
	.align		4
.L_2591:
        /*006c*/ 	.byte	0x04, 0x1e
        /*006e*/ 	.short	(.L_2593 - .L_2592)
.L_2592:
        /*0070*/ 	.word	0x00000000


	//----- nvinfo : EIATTR_CBANK_PARAM_SIZE
	.align		4
.L_2593:
        /*0074*/ 	.byte	0x03, 0x19
        /*0076*/ 	.short	0x0020


	//----- nvinfo : EIATTR_PARAM_CBANK
	.align		4
        /*0078*/ 	.byte	0x04, 0x0a
        /*007a*/ 	.short	(.L_2595 - .L_2594)
	.align		4
.L_2594:
        /*007c*/ 	.word	index@(.nv.constant0.contiguous_reduce_i8)
        /*0080*/ 	.short	0x0380
        /*0082*/ 	.short	0x0020


	//----- nvinfo : EIATTR_SW_WAR
	.align		4
.L_2595:
        /*0084*/ 	.byte	0x04, 0x36
        /*0086*/ 	.short	(.L_2597 - .L_2596)
.L_2596:
        /*0088*/ 	.word	0x00000008
.L_2597:


//--------------------- .nv.info.contiguous_reduce44_bool --------------------------
	.section	.nv.info.contiguous_reduce44_bool,"",@"SHT_CUDA_INFO"
	.sectionflags	@""
	.align	4


	//----- nvinfo : EIATTR_CUDA_API_VERSION
	.align		4
        /*0000*/ 	.byte	0x04, 0x37
        /*0002*/ 	.short	(.L_2599 - .L_2598)
.L_2598:
        /*0004*/ 	.word	0x00000082


	//----- nvinfo : EIATTR_KPARAM_INFO
	.align		4
.L_2599:
        /*0008*/ 	.byte	0x04, 0x17
        /*000a*/ 	.short	(.L_2601 - .L_2600)
.L_2600:
        /*000c*/ 	.word	0x00000000
        /*0010*/ 	.short	0x0006
        /*0012*/ 	.short	0x0030
        /*0014*/ 	.byte	0x00, 0xf0, 0x21, 0x00


	//----- nvinfo : EIATTR_KPARAM_INFO
	.align		4
.L_2601:
        /*0018*/ 	.byte	0x04, 0x17
        /*001a*/ 	.short	(.L_2603 - .L_2602)
.L_2602:
        /*001c*/ 	.word	0x00000000
        /*0020*/ 	.short	0x0005
        /*0022*/ 	.short	0x0028
        /*0024*/ 	.byte	0x00, 0xf0, 0x21, 0x00


	//----- nvinfo : EIATTR_KPARAM_INFO
	.align		4
.L_2603:
        /*0028*/ 	.byte	0x04, 0x17
        /*002a*/ 	.short	(.L_2605 - .L_2604)
.L_2604:
        /*002c*/ 	.word	0x00000000
        /*0030*/ 	.short	0x0004
        /*0032*/ 	.short	0x0020
        /*0034*/ 	.byte	0x00, 0xf0, 0x21, 0x00


	//----- nvinfo : EIATTR_KPARAM_INFO
	.align		4
.L_2605:
        /*0038*/ 	.byte	0x04, 0x17
        /*003a*/ 	.short	(.L_2607 - .L_2606)
.L_2606:
        /*003c*/ 	.word	0x00000000
        /*0040*/ 	.short	0x0003
        /*0042*/ 	.short	0x0018
        /*0044*/ 	.byte	0x00, 0xf5, 0x21, 0x00


	//----- nvinfo : EIATTR_KPARAM_INFO
	.align		4
.L_2607:
        /*0048*/ 	.byte	0x04, 0x17
        /*004a*/ 	.short	(.L_2609 - .L_2608)
.L_2608:
        /*004c*/ 	.word	0x00000000
        /*0050*/ 	.short	0x0002
        /*0052*/ 	.short	0x0010
        /*0054*/ 	.byte	0x00, 0xf5, 0x21, 0x00


	//----- nvinfo : EIATTR_KPARAM_INFO
	.align		4
.L_2609:
        /*0058*/ 	.byte	0x04, 0x17
        /*005a*/ 	.short	(.L_2611 - .L_2610)
.L_2610:
        /*005c*/ 	.word	0x00000000
        /*0060*/ 	.short	0x0001
        /*0062*/ 	.short	0x0008
        /*0064*/ 	.byte	0x00, 0xf5, 0x21, 0x00


	//----- nvinfo : EIATTR_KPARAM_INFO
	.align		4
.L_2611:
        /*0068*/ 	.byte	0x04, 0x17
        /*006a*/ 	.short	(.L_2613 - .L_2612)
.L_2612:
        /*006c*/ 	.word	0x00000000
        /*0070*/ 	.short	0x0000
        /*0072*/ 	.short	0x0000
        /*0074*/ 	.byte	0x00, 0xf5, 0x21, 0x00


	//----- nvinfo : EIATTR_SPARSE_MMA_MASK
	.align		4
.L_2613:
        /*0078*/ 	.byte	0x03, 0x50
        /*007a*/ 	.short	0x0000


	//----- nvinfo : EIATTR_MAXREG_COUNT
	.align		4
        /*007c*/ 	.byte	0x03, 0x1b
        /*007e*/ 	.short	0x00ff


	//----- nvinfo : EIATTR_NUM_BARRIERS
	.align		4
        /*0080*/ 	.byte	0x02, 0x4c
        /*0082*/ 	.byte	0x01
	.zero		1


	//----- nvinfo : EIATTR_MERCURY_ISA_VERSION
	.align		4
        /*0084*/ 	.byte	0x03, 0x5f
        /*0086*/ 	.short	0x0101


	//----- nvinfo : EIATTR_VRC_CTA_INIT_COUNT
	.align		4
        /*0088*/ 	.byte	0x02, 0x4a
	.zero		1
	.zero		1


	//----- nvinfo : EIATTR_EXIT_INSTR_OFFSETS
	.align		4
        /*008c*/ 	.byte	0x04, 0x1c
        /*008e*/ 	.short	(.L_2615 - .L_2614)


	//   ....[0]....
.L_2614:
        /*0090*/ 	.word	0x00000140


	//   ....[1]....
        /*0094*/ 	.word	0x00000240


	//   ....[2]....
        /*0098*/ 	.word	0x00001ab0


	//----- nvinfo : EIATTR_CBANK_PARAM_SIZE
	.align		4
.L_2615:
        /*009c*/ 	.byte	0x03, 0x19
        /*009e*/ 	.short	0x0038


	//----- nvinfo : EIATTR_PARAM_CBANK
	.align		4
        /*00a0*/ 	.byte	0x04, 0x0a
        /*00a2*/ 	.short	(.L_2617 - .L_2616)
	.align		4
.L_2616:
        /*00a4*/ 	.word	index@(.nv.constant0.contiguous_reduce44_bool)
        /*00a8*/ 	.short	0x0380
        /*00aa*/ 	.short	0x0038


	//----- nvinfo : EIATTR_SW_WAR
	.align		4
.L_2617:
        /*00ac*/ 	.byte	0x04, 0x36
        /*00ae*/ 	.short	(.L_2619 - .L_2618)
.L_2618:
        /*00b0*/ 	.word	0x00000008
.L_2619:


//--------------------- .nv.info.contiguous_reduce4_bool --------------------------
	.section	.nv.info.contiguous_reduce4_bool,"",@"SHT_CUDA_INFO"
	.sectionflags	@""
	.align	4


	//----- nvinfo : EIATTR_CUDA_API_VERSION
	.align		4
        /*0000*/ 	.byte	0x04, 0x37
        /*0002*/ 	.short	(.L_2621 - .L_2620)
.L_2620:
        /*0004*/ 	.word	0x00000082


	//----- nvinfo : EIATTR_KPARAM_INFO
	.align		4
.L_2621:
        /*0008*/ 	.byte	0x04, 0x17
        /*000a*/ 	.short	(.L_2623 - .L_2622)
.L_2622:
        /*000c*/ 	.word	0x00000000
        /*0010*/ 	.short	0x0007
        /*0012*/ 	.short	0x0038
        /*0014*/ 	.byte	0x00, 0xf0, 0x21, 0x00


	//----- nvinfo : EIATTR_KPARAM_INFO
	.align		4
.L_2623:
        /*0018*/ 	.byte	0x04, 0x17
        /*001a*/ 	.short	(.L_2625 - .L_2624)
.L_2624:
        /*001c*/ 	.word	0x00000000
        /*0020*/ 	.short	0x0006
        /*0022*/ 	.short	0x0030
        /*0024*/ 	.byte	0x00, 0xf0, 0x21, 0x00


	//----- nvinfo : EIATTR_KPARAM_INFO
	.align		4
.L_2625:
        /*0028*/ 	.byte	0x04, 0x17
        /*002a*/ 	.short	(.L_2627 - .L_2626)
.L_2626:
        /*002c*/ 	.word	0x00000000
        /*0030*/ 	.short	0x0005
        /*0032*/ 	.short	0x0028
        /*0034*/ 	.byte	0x00, 0xf0, 0x21, 0x00


	//----- nvinfo : EIATTR_KPARAM_INFO
	.align		4
.L_2627:
        /*0038*/ 	.byte	0x04, 0x17
        /*003a*/ 	.short	(.L_2629 - .L_2628)
.L_2628:
        /*003c*/ 	.word	0x00000000
        /*0040*/ 	.short	0x0004
        /*0042*/ 	.short	0x0020
        /*0044*/ 	.byte	0x00, 0xf5, 0x21, 0x00


	//----- nvinfo : EIATTR_KPARAM_INFO
	.align		4
.L_2629:
        /*0048*/ 	.byte	0x04, 0x17
        /*004a*/ 	.short	(.L_2631 - .L_2630)
.L_2630:
        /*004c*/ 	.word	0x00000000
        /*0050*/ 	.short	0x0003
        /*0052*/ 	.short	0x0018
        /*0054*/ 	.byte	0x00, 0xf5, 0x21, 0x00


	//----- nvinfo : EIATTR_KPARAM_INFO
	.align		4
.L_2631:
        /*0058*/ 	.byte	0x04, 0x17
        /*005a*/ 	.short	(.L_2633 - .L_2632)
.L_2632:
        /*005c*/ 	.word	0x00000000
        /*0060*/ 	.short	0x0002
        /*0062*/ 	.short	0x0010
        /*0064*/ 	.byte	0x00, 0xf5, 0x21, 0x00


	//----- nvinfo : EIATTR_KPARAM_INFO
	.align		4
.L_2633:
        /*0068*/ 	.byte	0x04, 0x17
        /*006a*/ 	.short	(.L_2635 - .L_2634)
.L_2634:
        /*006c*/ 	.word	0x00000000
        /*0070*/ 	.short	0x0001
        /*0072*/ 	.short	0x0008
        /*0074*/ 	.byte	0x00, 0xf5, 0x21, 0x00


	//----- nvinfo : EIATTR_KPARAM_INFO
	.align		4
.L_2635:
        /*0078*/ 	.byte	0x04, 0x17
        /*007a*/ 	.short	(.L_2637 - .L_2636)
.L_2636:
        /*007c*/ 	.word	0x00000000
        /*0080*/ 	.short	0x0000
        /*0082*/ 	.short	0x0000
        /*0084*/ 	.byte	0x00, 0xf5, 0x21, 0x00


	//----- nvinfo : EIATTR_SPARSE_MMA_MASK
	.align		4
.L_2637:
        /*0088*/ 	.byte	0x03, 0x50
        /*008a*/ 	.short	0x0000


	//----- nvinfo : EIATTR_MAXREG_COUNT
	.align		4
        /*008c*/ 	.byte	0x03, 0x1b
        /*008e*/ 	.short	0x00ff


	//----- nvinfo : EIATTR_NUM_BARRIERS
	.align		4
        /*0090*/ 	.byte	0x02, 0x4c
        /*0092*/ 	.byte	0x01
	.zero		1


	//----- nvinfo : EIATTR_MERCURY_ISA_VERSION
	.align		4
        /*0094*/ 	.byte	0x03, 0x5f
        /*0096*/ 	.short	0x0101


	//----- nvinfo : EIATTR_VRC_CTA_INIT_COUNT
	.align		4
        /*0098*/ 	.byte	0x02, 0x4a
	.zero		1
	.zero		1


	//----- nvinfo : EIATTR_EXIT_INSTR_OFFSETS
	.align		4
        /*009c*/ 	.byte	0x04, 0x1c
        /*009e*/ 	.short	(.L_2639 - .L_2638)


	//   ....[0]....
.L_2638:
        /*00a0*/ 	.word	0x00000190


	//   ....[1]....
        /*00a4*/ 	.word	0x00003170


	//   ....[2]....
        /*00a8*/ 	.word	0x00004a40


	//----- nvinfo : EIATTR_CRS_STACK_SIZE
	.align		4
.L_2639:
        /*00ac*/ 	.byte	0x04, 0x1e
        /*00ae*/ 	.short	(.L_2641 - .L_2640)
.L_2640:
        /*00b0*/ 	.word	0x00000000


	//----- nvinfo : EIATTR_CBANK_PARAM_SIZE
	.align		4
.L_2641:
        /*00b4*/ 	.byte	0x03, 0x19
        /*00b6*/ 	.short	0x0040


	//----- nvinfo : EIATTR_PARAM_CBANK
	.align		4
        /*00b8*/ 	.byte	0x04, 0x0a
        /*00ba*/ 	.short	(.L_2643 - .L_2642)
	.align		4
.L_2642:
        /*00bc*/ 	.word	index@(.nv.constant0.contiguous_reduce4_bool)
        /*00c0*/ 	.short	0x0380
        /*00c2*/ 	.short	0x0040


	//----- nvinfo : EIATTR_SW_WAR
	.align		4
.L_2643:
        /*00c4*/ 	.byte	0x04, 0x36
        /*00c6*/ 	.short	(.L_2645 - .L_2644)
.L_2644:
        /*00c8*/ 	.word	0x00000008
.L_2645:


//--------------------- .nv.info.contiguous_reduce33_bool --------------------------
	.section	.nv.info.contiguous_reduce33_bool,"",@"SHT_CUDA_INFO"
	.sectionflags	@""
	.align	4


	//----- nvinfo : EIATTR_CUDA_API_VERSION
	.align		4
        /*0000*/ 	.byte	0x04, 0x37
        /*0002*/ 	.short	(.L_2647 - .L_2646)
.L_2646:
        /*0004*/ 	.word	0x00000082


	//----- nvinfo : EIATTR_KPARAM_INFO
	.align		4
.L_2647:
        /*0008*/ 	.byte	0x04, 0x17
        /*000a*/ 	.short	(.L_2649 - .L_2648)
.L_2648:
        /*000c*/ 	.word	0x00000000
        /*0010*/ 	.short	0x0005
        /*0012*/ 	.short	0x0028
        /*0014*/ 	.byte	0x00, 0xf0, 0x21, 0x00


	//----- nvinfo : EIATTR_KPARAM_INFO
	.align		4
.L_2649:
        /*0018*/ 	.byte	0x04, 0x17
        /*001a*/ 	.short	(.L_2651 - .L_2650)
.L_2650:
        /*001c*/ 	.word	0x00000000
        /*0020*/ 	.short	0x0004
        /*0022*/ 	.short	0x0020
        /*0024*/ 	.byte	0x00, 0xf0, 0x21, 0x00


	//----- nvinfo : EIATTR_KPARAM_INFO
	.align		4
.L_2651:
        /*0028*/ 	.byte	0x04, 0x17
        /*002a*/ 	.short	(.L_2653 - .L_2652)
.L_2652:
        /*002c*/ 	.word	0x00000000
        /*0030*/ 	.short	0x0003
        /*0032*/ 	.short	0x0018
        /*0034*/ 	.byte	0x00, 0xf5, 0x21, 0x00


	//----- nvinfo : EIATTR_KPARAM_INFO
	.align		4
.L_2653:
        /*0038*/ 	.byte	0x04, 0x17
        /*003a*/ 	.short	(.L_2655 - .L_2654)
.L_2654:
        /*003c*/ 	.word	0x00000000
        /*0040*/ 	.short	0x0002
        /*0042*/ 	.short	0x0010
        /*0044*/ 	.byte	0x00, 0xf5, 0x21, 0x00


	//----- nvinfo : EIATTR_KPARAM_INFO
	.align		4
.L_2655:
        /*0048*/ 	.byte	0x04, 0x17
        /*004a*/ 	.short	(.L_2657 - .L_2656)
.L_2656:
        /*004c*/ 	.word	0x00000000
        /*0050*/ 	.short	0x0001
        /*0052*/ 	.short	0x0008
        /*0054*/ 	.byte	0x00, 0xf5, 0x21, 0x00


	//----- nvinfo : EIATTR_KPARAM_INFO
	.align		4
.L_2657:
        /*0058*/ 	.byte	0x04, 0x17
        /*005a*/ 	.short	(.L_2659 - .L_2658)
.L_2658:
        /*005c*/ 	.word	0x00000000
        /*0060*/ 	.short	0x0000
        /*0062*/ 	.short	0x0000
        /*0064*/ 	.byte	0x00, 0xf5, 0x21, 0x00


	//----- nvinfo : EIATTR_SPARSE_MMA_MASK
	.align		4
.L_2659:
        /*0068*/ 	.byte	0x03, 0x50
        /*006a*/ 	.short	0x0000


	//----- nvinfo : EIATTR_MAXREG_COUNT
	.align		4
        /*006c*/ 	.byte	0x03, 0x1b
        /*006e*/ 	.short	0x00ff


	//----- nvinfo : EIATTR_NUM_BARRIERS
	.align		4
        /*0070*/ 	.byte	0x02, 0x4c
        /*0072*/ 	.byte	0x01
	.zero		1


	//----- nvinfo : EIATTR_MERCURY_ISA_VERSION
	.align		4
        /*0074*/ 	.byte	0x03, 0x5f
        /*0076*/ 	.short	0x0101


	//----- nvinfo : EIATTR_VRC_CTA_INIT_COUNT
	.align		4
        /*0078*/ 	.byte	0x02, 0x4a
	.zero		1
	.zero		1


	//----- nvinfo : EIATTR_EXIT_INSTR_OFFSETS
	.align		4
        /*007c*/ 	.byte	0x04, 0x1c
        /*007e*/ 	.short	(.L_2661 - .L_2660)


	//   ....[0]....
.L_2660:
        /*0080*/ 	.word	0x00000600


	//   ....[1]....
        /*0084*/ 	.word	0x000009e0


	//   ....[2]....
        /*0088*/ 	.word	0x00000b50


	//----- nvinfo : EIATTR_CRS_STACK_SIZE
	.align		4
.L_2661:
        /*008c*/ 	.byte	0x04, 0x1e
        /*008e*/ 	.short	(.L_2663 - .L_2662)
.L_2662:
        /*0090*/ 	.word	0x00000000


	//----- nvinfo : EIATTR_CBANK_PARAM_SIZE
	.align		4
.L_2663:
        /*0094*/ 	.byte	0x03, 0x19
        /*0096*/ 	.short	0x0030


	//----- nvinfo : EIATTR_PARAM_CBANK
	.align		4
        /*0098*/ 	.byte	0x04, 0x0a
        /*009a*/ 	.short	(.L_2665 - .L_2664)
	.align		4
.L_2664:
        /*009c*/ 	.word	index@(.nv.constant0.contiguous_reduce33_bool)
        /*00a0*/ 	.short	0x0380
        /*00a2*/ 	.short	0x0030


	//----- nvinfo : EIATTR_SW_WAR
	.align		4
.L_2665:
        /*00a4*/ 	.byte	0x04, 0x36
        /*00a6*/ 	.short	(.L_2667 - .L_2666)
.L_2666:
        /*00a8*/ 	.word	0x00000008
.L_2667:


//--------------------- .nv.info.contiguous_reduce3_bool --------------------------
	.section	.nv.info.contiguous_reduce3_bool,"",@"SHT_CUDA_INFO"
	.sectionflags	@""
	.align	4


	//----- nvinfo : EIATTR_CUDA_API_VERSION
	.align		4
        /*0000*/ 	.byte	0x04, 0x37
        /*0002*/ 	.short	(.L_2669 - .L_2668)
.L_2668:
        /*0004*/ 	.word	0x00000082


	//----- nvinfo : EIATTR_KPARAM_INFO
	.align		4
.L_2669:
        /*0008*/ 	.byte	0x04, 0x17
        /*000a*/ 	.short	(.L_2671 - .L_2670)
.L_2670:
        /*000c*/ 	.word	0x00000000
        /*0010*/ 	.short	0x0007
        /*0012*/ 	.short	0x0038
        /*0014*/ 	.byte	0x00, 0xf0, 0x21, 0x00


	//----- nvinfo : EIATTR_KPARAM_INFO
	.align		4
.L_2671:
        /*0018*/ 	.byte	0x04, 0x17
        /*001a*/ 	.short	(.L_2673 - .L_2672)
.L_2672:
        /*001c*/ 	.word	0x00000000
        /*0020*/ 	.short	0x0006
        /*0022*/ 	.short	0x0030
        /*0024*/ 	.byte	0x00, 0xf0, 0x21, 0x00


	//----- nvinfo : EIATTR_KPARAM_INFO
	.align		4
.L_2673:
        /*0028*/ 	.byte	0x04, 0x17
        /*002a*/ 	.short	(.L_2675 - .L_2674)
.L_2674:
        /*002c*/ 	.word	0x00000000
        /*0030*/ 	.short	0x0005
        /*0032*/ 	.short	0x0028
        /*0034*/ 	.byte	0x00, 0xf0, 0x21, 0x00


	//----- nvinfo : EIATTR_KPARAM_INFO
	.align		4
.L_2675:
        /*0038*/ 	.byte	0x04, 0x17
        /*003a*/ 	.short	(.L_2677 - .L_2676)
.L_2676:
        /*003c*/ 	.word	0x00000000
        /*0040*/ 	.short	0x0004
        /*0042*/ 	.short	0x0020
        /*0044*/ 	.byte	0x00, 0xf5, 0x21, 0x00


	//----- nvinfo : EIATTR_KPARAM_INFO
	.align		4
.L_2677:
        /*0048*/ 	.byte	0x04, 0x17
        /*004a*/ 	.short	(.L_2679 - .L_2678)
.L_2678:
        /*004c*/ 	.word	0x00000000
        /*0050*/ 	.short	0x0003
        /*0052*/ 	.short	0x0018
        /*0054*/ 	.byte	0x00, 0xf5, 0x21, 0x00


	//----- nvinfo : EIATTR_KPARAM_INFO
	.align		4
.L_2679:
        /*0058*/ 	.byte	0x04, 0x17
        /*005a*/ 	.short	(.L_2681 - .L_2680)
.L_2680:
        /*005c*/ 	.word	0x00000000
        /*0060*/ 	.short	0x0002
        /*0062*/ 	.short	0x0010
        /*0064*/ 	.byte	0x00, 0xf5, 0x21, 0x00


	//----- nvinfo : EIATTR_KPARAM_INFO
	.align		4
.L_2681:
        /*0068*/ 	.byte	0x04, 0x17
        /*006a*/ 	.short	(.L_2683 - .L_2682)
.L_2682:
        /*006c*/ 	.word	0x00000000
        /*0070*/ 	.short	0x0001
        /*0072*/ 	.short	0x0008
        /*0074*/ 	.byte	0x00, 0xf5, 0x21, 0x00


	//----- nvinfo : EIATTR_KPARAM_INFO
	.align		4
.L_2683:
        /*0078*/ 	.byte	0x04, 0x17
        /*007a*/ 	.short	(.L_2685 - .L_2684)
.L_2684:
        /*007c*/ 	.word	0x00000000
        /*0080*/ 	.short	0x0000
        /*0082*/ 	.short	0x0000
        /*0084*/ 	.byte	0x00, 0xf5, 0x21, 0x00


	//----- nvinfo : EIATTR_SPARSE_MMA_MASK
	.align		4
.L_2685:
        /*0088*/ 	.byte	0x03, 0x50
        /*008a*/ 	.short	0x0000


	//----- nvinfo : EIATTR_MAXREG_COUNT
	.align		4
        /*008c*/ 	.byte	0x03, 0x1b
        /*008e*/ 	.short	0x00ff


	//----- nvinfo : EIATTR_NUM_BARRIERS
	.align		4
        /*0090*/ 	.byte	0x02, 0x4c
        /*0092*/ 	.byte	0x01
	.zero		1


	//----- nvinfo : EIATTR_MERCURY_ISA_VERSION
	.align		4
        /*0094*/ 	.byte	0x03, 0x5f
        /*0096*/ 	.short	0x0101


	//----- nvinfo : EIATTR_VRC_CTA_INIT_COUNT
	.align		4
        /*0098*/ 	.byte	0x02, 0x4a
	.zero		1
	.zero		1


	//----- nvinfo : EIATTR_EXIT_INSTR_OFFSETS
	.align		4
        /*009c*/ 	.byte	0x04, 0x1c
        /*009e*/ 	.short	(.L_2687 - .L_2686)


	//   ....[0]....
.L_2686:
        /*00a0*/ 	.word	0x00006a40


	//   ....[1]....
        /*00a4*/ 	.word	0x00006e20


	//   ....[2]....
        /*00a8*/ 	.word	0x00006f90


	//----- nvinfo : EIATTR_CRS_STACK_SIZE
	.align		4
.L_2687:
        /*00ac*/ 	.byte	0x04, 0x1e
        /*00ae*/ 	.short	(.L_2689 - .L_2688)
.L_2688:
        /*00b0*/ 	.word	0x00000000


	//----- nvinfo : EIATTR_CBANK_PARAM_SIZE
	.align		4
.L_2689:
        /*00b4*/ 	.byte	0x03, 0x19
        /*00b6*/ 	.short	0x0040


	//----- nvinfo : EIATTR_PARAM_CBANK
	.align		4
        /*00b8*/ 	.byte	0x04, 0x0a
        /*00ba*/ 	.short	(.L_2691 - .L_2690)
	.align		4
.L_2690:
        /*00bc*/ 	.word	index@(.nv.constant0.contiguous_reduce3_bool)
        /*00c0*/ 	.short	0x0380
        /*00c2*/ 	.short	0x0040


	//----- nvinfo : EIATTR_SW_WAR
	.align		4
.L_2691:
        /*00c4*/ 	.byte	0x04, 0x36
        /*00c6*/ 	.short	(.L_2693 - .L_2692)
.L_2692:
        /*00c8*/ 	.word	0x00000008
.L_2693:


//--------------------- .nv.info.uncontiguous_reduce_bool --------------------------
	.section	.nv.info.uncontiguous_reduce_bool,"",@"SHT_CUDA_INFO"
	.sectionflags	@""
	.align	4


	//----- nvinfo : EIATTR_CUDA_API_VERSION
	.align		4
        /*0000*/ 	.byte	0x04, 0x37
        /*0002*/ 	.short	(.L_2695 - .L_2694)
.L_2694:
        /*0004*/ 	.word	0x00000082


	//----- nvinfo : EIATTR_KPARAM_INFO
	.align		4
.L_2695:
        /*0008*/ 	.byte	0x04, 0x17
        /*000a*/ 	.short	(.L_2697 - .L_2696)
.L_2696:
        /*000c*/ 	.word	0x00000000
        /*0010*/ 	.short	0x0006
        /*0012*/ 	.short	0x0030
        /*0014*/ 	.byte	0x00, 0xf0, 0x21, 0x00


	//----- nvinfo : EIATTR_KPARAM_INFO
	.align		4
.L_2697:
        /*0018*/ 	.byte	0x04, 0x17
        /*001a*/ 	.short	(.L_2699 - .L_2698)
.L_2698:
        /*001c*/ 	.word	0x00000000
        /*0020*/ 	.short	0x0005
        /*0022*/ 	.short	0x0028
        /*0024*/ 	.byte	0x00, 0xf0, 0x21, 0x00


	//----- nvinfo : EIATTR_KPARAM_INFO
	.align		4
.L_2699:
        /*0028*/ 	.byte	0x04, 0x17
        /*002a*/ 	.short	(.L_2701 - .L_2700)
.L_2700:
        /*002c*/ 	.word	0x00000000
        /*0030*/ 	.short	0x0004
        /*0032*/ 	.short	0x0020
        /*0034*/ 	.byte	0x00, 0xf5, 0x21, 0x00


	//----- nvinfo : EIATTR_KPARAM_INFO
	.align		4
.L_2701:
        /*0038*/ 	.byte	0x04, 0x17
        /*003a*/ 	.short	(.L_2703 - .L_2702)
.L_2702:
        /*003c*/ 	.word	0x00000000
        /*0040*/ 	.short	0x0003
        /*0042*/ 	.short	0x0018
        /*0044*/ 	.byte	0x00, 0xf5, 0x21, 0x00


	//----- nvinfo : EIATTR_KPARAM_INFO
	.align		4
.L_2703:
        /*0048*/ 	.byte	0x04, 0x17
        /*004a*/ 	.short	(.L_2705 - .L_2704)
.L_2704:
        /*004c*/ 	.word	0x00000000
        /*0050*/ 	.short	0x0002
        /*0052*/ 	.short	0x0010
        /*0054*/ 	.byte	0x00, 0xf5, 0x21, 0x00


	//----- nvinfo : EIATTR_KPARAM_INFO
	.align		4
.L_2705:
        /*0058*/ 	.byte	0x04, 0x17
        /*005a*/ 	.short	(.L_2707 - .L_2706)
.L_2706:
        /*005c*/ 	.word	0x00000000
        /*0060*/ 	.short	0x0001
        /*0062*/ 	.short	0x0008
        /*0064*/ 	.byte	0x00, 0xf5, 0x21, 0x00


	//----- nvinfo : EIATTR_KPARAM_INFO
	.align		4
.L_2707:
        /*0068*/ 	.byte	0x04, 0x17
        /*006a*/ 	.short	(.L_2709 - .L_2708)
.L_2708:
        /*006c*/ 	.word	0x00000000
        /*0070*/ 	.short	0x0000
        /*0072*/ 	.short	0x0000
        /*0074*/ 	.byte	0x00, 0xf5, 0x21, 0x00


	//----- nvinfo : EIATTR_SPARSE_MMA_MASK
	.align		4
.L_2709:
        /*0078*/ 	.byte	0x03, 0x50
        /*007a*/ 	.short	0x0000


	//----- nvinfo : EIATTR_MAXREG_COUNT
	.align		4
        /*007c*/ 	.byte	0x03, 0x1b
        /*007e*/ 	.short	0x00ff


	//----- nvinfo : EIATTR_NUM_BARRIERS
	.align		4
        /*0080*/ 	.byte	0x02, 0x4c
        /*0082*/ 	.byte	0x01
	.zero		1


	//----- nvinfo : EIATTR_MERCURY_ISA_VERSION
	.align		4
        /*0084*/ 	.byte	0x03, 0x5f
        /*0086*/ 	.short	0x0101


	//----- nvinfo : EIATTR_VRC_CTA_INIT_COUNT
	.align		4
        /*0088*/ 	.byte	0x02, 0x4a
	.zero		1
	.zero		1


	//----- nvinfo : EIATTR_EXIT_INSTR_OFFSETS
	.align		4
        /*008c*/ 	.byte	0x04, 0x1c
        /*008e*/ 	.short	(.L_2711 - .L_2710)


	//   ....[0]....
.L_2710:
        /*0090*/ 	.word	0x000068f0


	//   ....[1]....
        /*0094*/ 	.word	0x00006cd0


	//   ....[2]....
        /*0098*/ 	.word	0x00006da0


	//----- nvinfo : EIATTR_CRS_STACK_SIZE
	.align		4
.L_2711:
        /*009c*/ 	.byte	0x04, 0x1e
        /*009e*/ 	.short	(.L_2713 - .L_2712)
.L_2712:
        /*00a0*/ 	.word	0x00000000


	//----- nvinfo : EIATTR_CBANK_PARAM_SIZE
	.align		4
.L_2713:
        /*00a4*/ 	.byte	0x03, 0x19
        /*00a6*/ 	.short	0x0038


	//----- nvinfo : EIATTR_PARAM_CBANK
	.align		4
        /*00a8*/ 	.byte	0x04, 0x0a
        /*00aa*/ 	.short	(.L_2715 - .L_2714)
	.align		4
.L_2714:
        /*00ac*/ 	.word	index@(.nv.constant0.uncontiguous_reduce_bool)
        /*00b0*/ 	.short	0x0380
        /*00b2*/ 	.short	0x0038


	//----- nvinfo : EIATTR_SW_WAR
	.align		4
.L_2715:
        /*00b4*/ 	.byte	0x04, 0x36
        /*00b6*/ 	.short	(.L_2717 - .L_2716)
.L_2716:
        /*00b8*/ 	.word	0x00000008
.L_2717:


//--------------------- .nv.info.contiguous_reduce2_bool --------------------------
	.section	.nv.info.contiguous_reduce2_bool,"",@"SHT_CUDA_INFO"
	.sectionflags	@""
	.align	4


	//----- nvinfo : EIATTR_CUDA_API_VERSION
	.align		4
        /*0000*/ 	.byte	0x04, 0x37
        /*0002*/ 	.short	(.L_2719 - .L_2718)
.L_2718:
        /*0004*/ 	.word	0x00000082


	//----- nvinfo : EIATTR_KPARAM_INFO
	.align		4
.L_2719:
        /*0008*/ 	.byte	0x04, 0x17
        /*000a*/ 	.short	(.L_2721 - .L_2720)
.L_2720:
        /*000c*/ 	.word	0x00000000
        /*0010*/ 	.short	0x0004
        /*0012*/ 	.short	0x0020
        /*0014*/ 	.byte	0x00, 0xf0, 0x21, 0x00


	//----- nvinfo : EIATTR_KPARAM_INFO
	.align		4
.L_2721:
        /*0018*/ 	.byte	0x04, 0x17
        /*001a*/ 	.short	(.L_2723 - .L_2722)
.L_2722:
        /*001c*/ 	.word	0x00000000
        /*0020*/ 	.short	0x0003
        /*0022*/ 	.short	0x0018
        /*0024*/ 	.byte	0x00, 0xf5, 0x21, 0x00


	//----- nvinfo : EIATTR_KPARAM_INFO
	.align		4
.L_2723:
        /*0028*/ 	.byte	0x04, 0x17
        /*002a*/ 	.short	(.L_2725 - .L_2724)
.L_2724:
        /*002c*/ 	.word	0x00000000
        /*0030*/ 	.short	0x0002
        /*0032*/ 	.short	0x0010
        /*0034*/ 	.byte	0x00, 0xf5, 0x21, 0x00


	//----- nvinfo : EIATTR_KPARAM_INFO
	.align		4
.L_2725:
        /*0038*/ 	.byte	0x04, 0x17
        /*003a*/ 	.short	(.L_2727 - .L_2726)
.L_2726:
        /*003c*/ 	.word	0x00000000
        /*0040*/ 	.short	0x0001
        /*0042*/ 	.short	0x0008
        /*0044*/ 	.byte	0x00, 0xf5, 0x21, 0x00


	//----- nvinfo : EIATTR_KPARAM_INFO
	.align		4
.L_2727:
        /*0048*/ 	.byte	0x04, 0x17
        /*004a*/ 	.short	(.L_2729 - .L_2728)
.L_2728:
        /*004c*/ 	.word	0x00000000
        /*0050*/ 	.short	0x0000
        /*0052*/ 	.short	0x0000
        /*0054*/ 	.byte	0x00, 0xf5, 0x21, 0x00


	//----- nvinfo : EIATTR_SPARSE_MMA_MASK
	.align		4
.L_2729:
        /*0058*/ 	.byte	0x03, 0x50
        /*005a*/ 	.short	0x0000


	//----- nvinfo : EIATTR_MAXREG_COUNT
	.align		4
        /*005c*/ 	.byte	0x03, 0x1b
        /*005e*/ 	.short	0x00ff


	//----- nvinfo : EIATTR_NUM_BARRIERS
	.align		4
        /*0060*/ 	.byte	0x02, 0x4c
        /*0062*/ 	.byte	0x01
	.zero		1


	//----- nvinfo : EIATTR_MERCURY_ISA_VERSION
	.align		4
        /*0064*/ 	.byte	0x03, 0x5f
        /*0066*/ 	.short	0x0101


	//----- nvinfo : EIATTR_VRC_CTA_INIT_COUNT
	.align		4
        /*0068*/ 	.byte	0x02, 0x4a
	.zero		1
	.zero		1


	//----- nvinfo : EIATTR_EXIT_INSTR_OFFSETS
	.align		4
        /*006c*/ 	.byte	0x04, 0x1c
        /*006e*/ 	.short	(.L_2731 - .L_2730)


	//   ....[0]....
.L_2730:
        /*0070*/ 	.word	0x00000540


	//   ....[1]....
        /*0074*/ 	.word	0x00000920


	//   ....[2]....
        /*0078*/ 	.word	0x000009f0


	//----- nvinfo : EIATTR_CRS_STACK_SIZE
	.align		4
.L_2731:
        /*007c*/ 	.byte	0x04, 0x1e
        /*007e*/ 	.short	(.L_2733 - .L_2732)
.L_2732:
        /*0080*/ 	.word	0x00000000


	//----- nvinfo : EIATTR_CBANK_PARAM_SIZE
	.align		4
.L_2733:
        /*0084*/ 	.byte	0x03, 0x19
        /*0086*/ 	.short	0x0028


	//----- nvinfo : EIATTR_PARAM_CBANK
	.align		4
        /*0088*/ 	.byte	0x04, 0x0a
        /*008a*/ 	.short	(.L_2735 - .L_2734)
	.align		4
.L_2734:
        /*008c*/ 	.word	index@(.nv.constant0.contiguous_reduce2_bool)
        /*0090*/ 	.short	0x0380
        /*0092*/ 	.short	0x0028


	//----- nvinfo : EIATTR_SW_WAR
	.align		4
.L_2735:
        /*0094*/ 	.byte	0x04, 0x36
        /*0096*/ 	.short	(.L_2737 - .L_2736)
.L_2736:
        /*0098*/ 	.word	0x00000008
.L_2737:


//--------------------- .nv.info.contiguous_reduce_bool --------------------------
	.section	.nv.info.contiguous_reduce_bool,"",@"SHT_CUDA_INFO"
	.sectionflags	@""
	.align	4


	//----- nvinfo : EIATTR_CUDA_API_VERSION
	.align		4
        /*0000*/ 	.byte	0x04, 0x37
        /*0002*/ 	.short	(.L_2739 - .L_2738)
.L_2738:
        /*0004*/ 	.word	0x00000082


	//----- nvinfo : EIATTR_KPARAM_INFO
	.align		4
.L_2739:
        /*0008*/ 	.byte	0x04, 0x17
        /*000a*/ 	.short	(.L_2741 - .L_2740)
.L_2740:
        /*000c*/ 	.word	0x00000000
        /*0010*/ 	.short	0x0003
        /*0012*/ 	.short	0x0018
        /*0014*/ 	.byte	0x00, 0xf0, 0x21, 0x00


	//----- nvinfo : EIATTR_KPARAM_INFO
	.align		4
.L_2741:
        /*0018*/ 	.byte	0x04, 0x17
        /*001a*/ 	.short	(.L_2743 - .L_2742)
.L_2742:
        /*001c*/ 	.word	0x00000000
        /*0020*/ 	.short	0x0002
        /*0022*/ 	.short	0x0010
        /*0024*/ 	.byte	0x00, 0xf5, 0x21, 0x00


	//----- nvinfo : EIATTR_KPARAM_INFO
	.align		4
.L_2743:
        /*0028*/ 	.byte	0x04, 0x17
        /*002a*/ 	.short	(.L_2745 - .L_2744)
.L_2744:
        /*002c*/ 	.word	0x00000000
        /*0030*/ 	.short	0x0001
        /*0032*/ 	.short	0x0008
        /*0034*/ 	.byte	0x00, 0xf5, 0x21, 0x00


	//----- nvinfo : EIATTR_KPARAM_INFO
	.align		4
.L_2745:
        /*0038*/ 	.byte	0x04, 0x17
        /*003a*/ 	.short	(.L_2747 - .L_2746)
.L_2746:
        /*003c*/ 	.word	0x00000000
        /*0040*/ 	.short	0x0000
        /*0042*/ 	.short	0x0000
        /*0044*/ 	.byte	0x00, 0xf5, 0x21, 0x00


	//----- nvinfo : EIATTR_SPARSE_MMA_MASK
	.align		4
.L_2747:
        /*0048*/ 	.byte	0x03, 0x50
        /*004a*/ 	.short	0x0000


	//----- nvinfo : EIATTR_MAXREG_COUNT
	.align		4
        /*004c*/ 	.byte	0x03, 0x1b
        /*004e*/ 	.short	0x00ff


	//----- nvinfo : EIATTR_NUM_BARRIERS
	.align		4
        /*0050*/ 	.byte	0x02, 0x4c
        /*0052*/ 	.byte	0x01
	.zero		1


	//----- nvinfo : EIATTR_MERCURY_ISA_VERSION
	.align		4
        /*0054*/ 	.byte	0x03, 0x5f
        /*0056*/ 	.short	0x0101


	//----- nvinfo : EIATTR_VRC_CTA_INIT_COUNT
	.align		4
        /*0058*/ 	.byte	0x02, 0x4a
	.zero		1
	.zero		1


	//----- nvinfo : EIATTR_EXIT_INSTR_OFFSETS
	.align		4
        /*005c*/ 	.byte	0x04, 0x1c
        /*005e*/ 	.short	(.L_2749 - .L_2748)


	//   ....[0]....
.L_2748:
        /*0060*/ 	.word	0x00000480


	//   ....[1]....
        /*0064*/ 	.word	0x00000860


	//   ....[2]....
        /*0068*/ 	.word	0x00000930


	//----- nvinfo : EIATTR_CRS_STACK_SIZE
	.align		4
.L_2749:
        /*006c*/ 	.byte	0x04, 0x1e
        /*006e*/ 	.short	(.L_2751 - .L_2750)
.L_2750:
        /*0070*/ 	.word	0x00000000


	//----- nvinfo : EIATTR_CBANK_PARAM_SIZE
	.align		4
.L_2751:
        /*0074*/ 	.byte	0x03, 0x19
        /*0076*/ 	.short	0x0020


	//----- nvinfo : EIATTR_PARAM_CBANK
	.align		4
        /*0078*/ 	.byte	0x04, 0x0a
        /*007a*/ 	.short	(.L_2753 - .L_2752)
	.align		4
.L_2752:
        /*007c*/ 	.word	index@(.nv.constant0.contiguous_reduce_bool)
        /*0080*/ 	.short	0x0380
        /*0082*/ 	.short	0x0020


	//----- nvinfo : EIATTR_SW_WAR
	.align		4
.L_2753:
        /*0084*/ 	.byte	0x04, 0x36
        /*0086*/ 	.short	(.L_2755 - .L_2754)
.L_2754:
        /*0088*/ 	.word	0x00000008
.L_2755:


//--------------------- .nv.callgraph             --------------------------
	.section	.nv.callgraph,"",@"SHT_CUDA_CALLGRAPH"
	.align	4
	.sectionentsize	8
	.align		4
        /*0000*/ 	.word	0x00000000
	.align		4
        /*0004*/ 	.word	0xffffffff
	.align		4
        /*0008*/ 	.word	0x00000000
	.align		4
        /*000c*/ 	.word	0xfffffffe
	.align		4
        /*0010*/ 	.word	0x00000000
	.align		4
        /*0014*/ 	.word	0xfffffffd
	.align		4
        /*0018*/ 	.word	0x00000000
	.align		4
        /*001c*/ 	.word	0xfffffffc


//--------------------- .text.contiguous_reduce44_bf16 --------------------------
	.section	.text.contiguous_reduce44_bf16,"ax",@progbits
	.align	128
        .global         contiguous_reduce44_bf16
        .type           contiguous_reduce44_bf16,@function
        .size           contiguous_reduce44_bf16,(.L_x_3757 - contiguous_reduce44_bf16)
        .other          contiguous_reduce44_bf16,@"STO_CUDA_ENTRY STV_DEFAULT"
contiguous_reduce44_bf16:
.text.contiguous_reduce44_bf16:
[----:B------:R-:W-:Y:S01]  /*0000*/  LDC R1, c[0x0][0x37c] ;  /* 0x0000df00ff017b82 */ /* 0x000fe20000000800 */
[----:B------:R-:W0:Y:S01]  /*0010*/  S2R R10, SR_TID.Y ;  /* 0x00000000000a7919 */ /* 0x000e220000002200 */
[----:B------:R-:W1:Y:S06]  /*0020*/  LDCU UR14, c[0x0][0x360] ;  /* 0x00006c00ff0e77ac */ /* 0x000e6c0008000800 */
[----:B------:R-:W2:Y:S01]  /*0030*/  S2UR UR5, SR_CgaCtaId ;  /* 0x00000000000579c3 */ /* 0x000ea20000008800 */
[----:B------:R-:W3:Y:S01]  /*0040*/  I2F.BF16.U32 R6, 0xff80 ;  /* 0x0000ff8000067906 */ /* 0x000ee20000202000 */
[----:B------:R-:W0:Y:S01]  /*0050*/  S2R R5, SR_CTAID.Y ;  /* 0x0000000000057919 */ /* 0x000e220000002600 */
[----:B------:R-:W0:Y:S01]  /*0060*/  LDCU UR15, c[0x0][0x364] ;  /* 0x00006c80ff0f77ac */ /* 0x000e220008000800 */
[----:B------:R-:W1:Y:S01]  /*0070*/  S2R R0, SR_TID.X ;  /* 0x0000000000007919 */ /* 0x000e620000002100 */
[----:B------:R-:W4:Y:S01]  /*0080*/  LDCU.64 UR6, c[0x0][0x3b0] ;  /* 0x00007600ff0677ac */ /* 0x000f220008000a00 */
[----:B------:R-:W5:Y:S01]  /*0090*/  S2R R7, SR_CTAID.X ;  /* 0x0000000000077919 */ /* 0x000f620000002500 */
[----:B------:R-:W3:Y:S01]  /*00a0*/  LDCU.64 UR10, c[0x0][0x3a8] ;  /* 0x00007500ff0a77ac */ /* 0x000ee20008000a00 */
[----:B------:R-:W-:-:S02]  /*00b0*/  UMOV UR4, 0x400 ;  /* 0x0000040000047882 */ /* 0x000fc40000000000 */
[----:B--2---:R-:W-:Y:S01]  /*00c0*/  ULEA UR4, UR5, UR4, 0x18 ;  /* 0x0000000405047291 */ /* 0x004fe2000f8ec0ff */
[----:B0-----:R-:W-:Y:S02]  /*00d0*/  IMAD R3, R5, UR15, R10 ;  /* 0x0000000f05037c24 */ /* 0x001fe4000f8e020a */
[----:B-1----:R-:W-:-:S03]  /*00e0*/  IMAD R4, R10, UR14, R0 ;  /* 0x0000000e0a047c24 */ /* 0x002fc6000f8e0200 */
[----:B----4-:R-:W-:Y:S01]  /*00f0*/  ISETP.GE.U32.AND P0, PT, R3, UR6, PT ;  /* 0x0000000603007c0c */ /* 0x010fe2000bf06070 */
[----:B-----5:R-:W-:-:S03]  /*0100*/  IMAD R2, R7, UR14, R0 ;  /* 0x0000000e07027c24 */ /* 0x020fc6000f8e0200 */
[----:B------:R-:W-:Y:S02]  /*0110*/  ISETP.GE.U32.AND.EX P0, PT, RZ, UR7, PT, P0 ;  /* 0x00000007ff007c0c */ /* 0x000fe4000bf06100 */
[----:B------:R-:W-:Y:S02]  /*0120*/  LEA R11, R4, UR4, 0x1 ;  /* 0x00000004040b7c11 */ /* 0x000fe4000f8e08ff */
[----:B---3--:R-:W-:-:S03]  /*0130*/  ISETP.GE.U32.AND P1, PT, R2, UR10, PT ;  /* 0x0000000a02007c0c */ /* 0x008fc6000bf26070 */
[----:B------:R0:W-:Y:S01]  /*0140*/  STS.U16 [R11], R6 ;  /* 0x000000060b007388 */ /* 0x0001e20000000400 */
[----:B------:R-:W-:-:S13]  /*0150*/  ISETP.GE.U32.OR.EX P0, PT, RZ, UR11, P0, P1 ;  /* 0x0000000bff007c0c */ /* 0x000fda0008706510 */
[----:B0-----:R-:W-:Y:S05]  /*0160*/  @P0 EXIT ;  /* 0x000000000000094d */ /* 0x001fea0003800000 */
[----:B------:R-:W0:Y:S01]  /*0170*/  LDC.64 R6, c[0x0][0x390] ;  /* 0x0000e400ff067b82 */ /* 0x000e220000000a00 */
[----:B------:R-:W1:Y:S01]  /*0180*/  LDCU.64 UR12, c[0x0][0x358] ;  /* 0x00006b00ff0c77ac */ /* 0x000e620008000a00 */
[----:B------:R-:W-:-:S06]  /*0190*/  IMAD R13, R3, UR10, R2 ;  /* 0x0000000a030d7c24 */ /* 0x000fcc000f8e0202 */
[----:B------:R-:W2:Y:S01]  /*01a0*/  LDC.64 R8, c[0x0][0x398] ;  /* 0x0000e600ff087b82 */ /* 0x000ea20000000a00 */
[----:B0-----:R-:W-:-:S06]  /*01b0*/  IMAD.WIDE.U32 R6, R13, 0x2, R6 ;  /* 0x000000020d067825 */ /* 0x001fcc00078e0006 */
[----:B-1----:R-:W3:Y:S01]  /*01c0*/  LDG.E.U16 R6, desc[UR12][R6.64] ;  /* 0x0000000c06067981 */ /* 0x002ee2000c1e1500 */
[----:B--2---:R-:W-:-:S06]  /*01d0*/  IMAD.WIDE.U32 R8, R13, 0x8, R8 ;  /* 0x000000080d087825 */ /* 0x004fcc00078e0008 */
[----:B------:R-:W2:Y:S01]  /*01e0*/  LDG.E.64 R8, desc[UR12][R8.64] ;  /* 0x0000000c08087981 */ /* 0x000ea2000c1e1b00 */
[----:B------:R-:W-:-:S04]  /*01f0*/  UIMAD UR5, UR14, UR15, URZ ;  /* 0x0000000f0e0572a4 */ /* 0x000fc8000f8e02ff */
[----:B------:R-:W-:-:S06]  /*0200*/  ULEA UR8, UR5, UR4, 0x1 ;  /* 0x0000000405087291 */ /* 0x000fcc000f8e08ff */
[----:B------:R-:W-:Y:S02]  /*0210*/  LEA R13, R4, UR8, 0x3 ;  /* 0x00000008040d7c11 */ /* 0x000fe4000f8e18ff */
[----:B------:R-:W-:Y:S01]  /*0220*/  ISETP.NE.AND P0, PT, R10, RZ, PT ;  /* 0x000000ff0a00720c */ /* 0x000fe20003f05270 */
[----:B---3--:R0:W-:Y:S04]  /*0230*/  STS.U16 [R11], R6 ;  /* 0x000000060b007388 */ /* 0x0081e80000000400 */
[----:B--2---:R0:W-:Y:S01]  /*0240*/  STS.64 [R13], R8 ;  /* 0x000000080d007388 */ /* 0x0041e20000000a00 */
[----:B------:R-:W-:Y:S07]  /*0250*/  BAR.SYNC.DEFER_BLOCKING 0x0 ;  /* 0x0000000000007b1d */ /* 0x000fee0000010000 */
[----:B------:R-:W-:Y:S05]  /*0260*/  @P0 EXIT ;  /* 0x000000000000094d */ /* 0x000fea0003800000 */
[----:B------:R-:W-:Y:S01]  /*0270*/  UISETP.GE.U32.AND UP0, UPT, UR15, 0x2, UPT ;  /* 0x000000020f00788c */ /* 0x000fe2000bf06070 */
[C---:B------:R-:W-:Y:S01]  /*0280*/  LEA R4, R0.reuse, UR4, 0x1 ;  /* 0x0000000400047c11 */ /* 0x040fe2000f8e08ff */
[----:B0-----:R-:W-:-:S07]  /*0290*/  IMAD.SHL.U32 R6, R0, 0x8, RZ ;  /* 0x0000000800067824 */ /* 0x001fce00078e00ff */
[----:B------:R-:W-:Y:S05]  /*02a0*/  BRA.U !UP0, `(.L_x_0) ;  /* 0x0000001508247547 */ /* 0x000fea000b800000 */
[----:B------:R-:W-:Y:S01]  /*02b0*/  UIADD3 UR7, UPT, UPT, UR15, -0x2, URZ ;  /* 0xfffffffe0f077890 */ /* 0x000fe2000fffe0ff */
[----:B------:R-:W-:Y:S01]  /*02c0*/  IMAD.MOV.U32 R7, RZ, RZ, 0x1 ;  /* 0x00000001ff077424 */ /* 0x000fe200078e00ff */
[----:B------:R-:W-:Y:S02]  /*02d0*/  UIADD3 UR5, UPT, UPT, UR15, -0x1, URZ ;  /* 0xffffffff0f057890 */ /* 0x000fe4000fffe0ff */
[----:B------:R-:W-:Y:S02]  /*02e0*/  UISETP.GE.U32.AND UP0, UPT, UR7, 0x3, UPT ;  /* 0x000000030700788c */ /* 0x000fe4000bf06070 */
[----:B------:R-:W-:-:S07]  /*02f0*/  ULOP3.LUT UR6, UR5, 0x3, URZ, 0xc0, !UPT ;  /* 0x0000000305067892 */ /* 0x000fce000f8ec0ff */
[----:B------:R-:W-:Y:S05]  /*0300*/  BRA.U !UP0, `(.L_x_1) ;  /* 0x0000001108a87547 */ /* 0x000fea000b800000 */
[----:B------:R-:W0:Y:S01]  /*0310*/  LDC R7, c[0x0][0x360] ;  /* 0x0000d800ff077b82 */ /* 0x000e220000000800 */
[----:B------:R-:W-:Y:S01]  /*0320*/  ULOP3.LUT UR5, UR5, 0xfffffffc, URZ, 0xc0, !UPT ;  /* 0xfffffffc05057892 */ /* 0x000fe2000f8ec0ff */
[----:B------:R-:W-:Y:S01]  /*0330*/  IMAD.MOV.U32 R12, RZ, RZ, RZ ;  /* 0x000000ffff0c7224 */ /* 0x000fe200078e00ff */
[----:B------:R-:W-:Y:S01]  /*0340*/  USHF.L.U32 UR7, UR15, 0x1, URZ ;  /* 0x000000010f077899 */ /* 0x000fe200080006ff */
[----:B------:R-:W-:Y:S01]  /*0350*/  IMAD.MOV.U32 R14, RZ, RZ, R4 ;  /* 0x000000ffff0e7224 */ /* 0x000fe200078e0004 */
[----:B------:R-:W-:Y:S02]  /*0360*/  UIADD3 UR5, UPT, UPT, -UR5, URZ, URZ ;  /* 0x000000ff05057290 */ /* 0x000fe4000fffe1ff */
[----:B------:R-:W-:Y:S02]  /*0370*/  UIADD3 UR9, UPT, UPT, UR7, 0x8, URZ ;  /* 0x0000000807097890 */ /* 0x000fe4000fffe0ff */
[----:B------:R-:W-:Y:S02]  /*0380*/  UISETP.GE.AND UP0, UPT, UR5, URZ, UPT ;  /* 0x000000ff0500728c */ /* 0x000fe4000bf06270 */
[----:B------:R-:W-:-:S02]  /*0390*/  UIADD3 UR10, UPT, UPT, UR7, 0x10, URZ ;  /* 0x00000010070a7890 */ /* 0x000fc4000fffe0ff */
[----:B------:R-:W-:Y:S02]  /*03a0*/  UIADD3 UR11, UPT, UPT, UR7, 0x18, URZ ;  /* 0x00000018070b7890 */ /* 0x000fe4000fffe0ff */
[----:B------:R-:W-:Y:S01]  /*03b0*/  UIADD3 UR7, UPT, UPT, UR7, 0x20, URZ ;  /* 0x0000002007077890 */ /* 0x000fe2000fffe0ff */
[C-C-:B0-----:R-:W-:Y:S02]  /*03c0*/  IMAD R9, R7.reuse, UR9, R6.reuse ;  /* 0x0000000907097c24 */ /* 0x141fe4000f8e0206 */
[C-C-:B------:R-:W-:Y:S02]  /*03d0*/  IMAD R10, R7.reuse, UR10, R6.reuse ;  /* 0x0000000a070a7c24 */ /* 0x140fe4000f8e0206 */
[C-C-:B------:R-:W-:Y:S02]  /*03e0*/  IMAD R11, R7.reuse, UR11, R6.reuse ;  /* 0x0000000b070b7c24 */ /* 0x140fe4000f8e0206 */
[----:B------:R-:W-:Y:S01]  /*03f0*/  IMAD R8, R7, UR7, R6 ;  /* 0x0000000707087c24 */ /* 0x000fe2000f8e0206 */
[----:B------:R-:W-:Y:S06]  /*0400*/  BRA.U UP0, `(.L_x_2) ;  /* 0x0000000d00c07547 */ /* 0x000fec000b800000 */
[----:B------:R-:W-:Y:S02]  /*0410*/  UIADD3 UR7, UPT, UPT, -UR5, URZ, URZ ;  /* 0x000000ff05077290 */ /* 0x000fe4000fffe1ff */
[----:B------:R-:W-:Y:S02]  /*0420*/  UPLOP3.LUT UP0, UPT, UPT, UPT, UPT, 0x80, 0x8 ;  /* 0x000000000008789c */ /* 0x000fe40003f0f070 */
[----:B------:R-:W-:-:S09]  /*0430*/  UISETP.GT.AND UP1, UPT, UR7, 0xc, UPT ;  /* 0x0000000c0700788c */ /* 0x000fd2000bf24270 */
[----:B------:R-:W-:Y:S05]  /*0440*/  BRA.U !UP1, `(.L_x_3) ;  /* 0x0000000909607547 */ /* 0x000fea000b800000 */
[----:B------:R-:W-:-:S11]  /*0450*/  UPLOP3.LUT UP0, UPT, UPT, UPT, UPT, 0x40, 0x4 ;  /* 0x000000000004789c */ /* 0x000fd60003f0e870 */
.L_x_4:
[C-C-:B------:R-:W-:Y:S01]  /*0460*/  IMAD R15, R7.reuse, 0x2, R14.reuse ;  /* 0x00000002070f7824 */ /* 0x140fe200078e020e */
[----:B------:R-:W-:Y:S01]  /*0470*/  LDS.U16 R13, [R4] ;  /* 0x00000000040d7984 */ /* 0x000fe20000000400 */
[C-C-:B------:R-:W-:Y:S01]  /*0480*/  IMAD R20, R7.reuse, 0x4, R14.reuse ;  /* 0x0000000407147824 */ /* 0x140fe200078e020e */
[----:B------:R-:W-:Y:S01]  /*0490*/  UIADD3 UR5, UPT, UPT, UR5, 0x10, URZ ;  /* 0x0000001005057890 */ /* 0x000fe2000fffe0ff */
[C-C-:B------:R-:W-:Y:S01]  /*04a0*/  IMAD R21, R7.reuse, 0x6, R14.reuse ;  /* 0x0000000607157824 */ /* 0x140fe200078e020e */
[----:B0-----:R-:W0:Y:S01]  /*04b0*/  LDS.U16 R19, [R15] ;  /* 0x000000000f137984 */ /* 0x001e220000000400 */
[----:B------:R-:W-:Y:S01]  /*04c0*/  IMAD R14, R7, 0x8, R14 ;  /* 0x00000008070e7824 */ /* 0x000fe200078e020e */
[----:B------:R-:W-:Y:S01]  /*04d0*/  UISETP.GE.AND UP1, UPT, UR5, -0xc, UPT ;  /* 0xfffffff40500788c */ /* 0x000fe2000bf26270 */
[----:B------:R-:W-:Y:S01]  /*04e0*/  VIADD R12, R12, 0x10 ;  /* 0x000000100c0c7836 */ /* 0x000fe20000000000 */
[----:B0-----:R-:W-:-:S04]  /*04f0*/  HMNMX2.BF16_V2 R16, R13.H0_H0, R19.H0_H0, !PT ;  /* 0x200000130d107240 */ /* 0x001fc80007a00800 */
[----:B------:R-:W-:-:S13]  /*0500*/  HSETP2.BF16_V2.NEU.AND P0, PT, R16.H0_H0, R19.H0_H0, PT ;  /* 0x2000001310007234 */ /* 0x000fda0003f0d802 */
[----:B------:R-:W-:Y:S04]  /*0510*/  @!P0 STS.U16 [R4], R19 ;  /* 0x0000001304008388 */ /* 0x000fe80000000400 */
[----:B------:R-:W0:Y:S04]  /*0520*/  @!P0 LDS.64 R16, [R9+UR4] ;  /* 0x0000000409108984 */ /* 0x000e280008000a00 */
[----:B0-----:R-:W-:Y:S04]  /*0530*/  @!P0 STS.64 [R6+UR8], R16 ;  /* 0x0000001006008988 */ /* 0x001fe80008000a08 */
[----:B------:R-:W0:Y:S04]  /*0540*/  @!P0 LDS.U16 R18, [R4] ;  /* 0x0000000004128984 */ /* 0x000e280000000400 */
[----:B------:R-:W1:Y:S01]  /*0550*/  LDS.U16 R20, [R20] ;  /* 0x0000000014147984 */ /* 0x000e620000000400 */
[----:B0-----:R-:W-:-:S05]  /*0560*/  @!P0 PRMT R13, R18, 0x7610, R13 ;  /* 0x00007610120d8816 */ /* 0x001fca000000000d */
[----:B-1----:R-:W-:-:S04]  /*0570*/  HMNMX2.BF16_V2 R15, R13.H0_H0, R20.H0_H0, !PT ;  /* 0x200000140d0f7240 */ /* 0x002fc80007a00800 */
[----:B------:R-:W-:-:S13]  /*0580*/  HSETP2.BF16_V2.NEU.AND P0, PT, R15.H0_H0, R20.H0_H0, PT ;  /* 0x200000140f007234 */ /* 0x000fda0003f0d802 */
[----:B------:R-:W-:Y:S04]  /*0590*/  @!P0 STS.U16 [R4], R20 ;  /* 0x0000001404008388 */ /* 0x000fe80000000400 */
[----:B------:R-:W0:Y:S04]  /*05a0*/  @!P0 LDS.64 R18, [R10+UR4] ;  /* 0x000000040a128984 */ /* 0x000e280008000a00 */
[----:B0-----:R-:W-:Y:S04]  /*05b0*/  @!P0 STS.64 [R6+UR8], R18 ;  /* 0x0000001206008988 */ /* 0x001fe80008000a08 */
[----:B------:R-:W0:Y:S04]  /*05c0*/  @!P0 LDS.U16 R15, [R4] ;  /* 0x00000000040f8984 */ /* 0x000e280000000400 */
[----:B------:R1:W2:Y:S02]  /*05d0*/  LDS.U16 R22, [R21] ;  /* 0x0000000015167984 */ /* 0x0002a40000000400 */
[----:B-1----:R-:W-:Y:S01]  /*05e0*/  IMAD R21, R7, 0x4, R14 ;  /* 0x0000000407157824 */ /* 0x002fe200078e020e */
[----:B0-----:R-:W-:-:S05]  /*05f0*/  @!P0 PRMT R13, R15, 0x7610, R13 ;  /* 0x000076100f0d8816 */ /* 0x001fca000000000d */
[----:B--2---:R-:W-:-:S04]  /*0600*/  HMNMX2.BF16_V2 R15, R13.H0_H0, R22.H0_H0, !PT ;  /* 0x200000160d0f7240 */ /* 0x004fc80007a00800 */
[----:B------:R-:W-:-:S13]  /*0610*/  HSETP2.BF16_V2.NEU.AND P0, PT, R15.H0_H0, R22.H0_H0, PT ;  /* 0x200000160f007234 */ /* 0x000fda0003f0d802 */
[----:B------:R-:W-:Y:S04]  /*0620*/  @!P0 STS.U16 [R4], R22 ;  /* 0x0000001604008388 */ /* 0x000fe80000000400 */
[----:B------:R-:W0:Y:S04]  /*0630*/  @!P0 LDS.64 R16, [R11+UR4] ;  /* 0x000000040b108984 */ /* 0x000e280008000a00 */
[----:B0-----:R-:W-:Y:S04]  /*0640*/  @!P0 STS.64 [R6+UR8], R16 ;  /* 0x0000001006008988 */ /* 0x001fe80008000a08 */
[----:B------:R-:W0:Y:S04]  /*0650*/  @!P0 LDS.U16 R15, [R4] ;  /* 0x00000000040f8984 */ /* 0x000e280000000400 */
[----:B------:R-:W1:Y:S01]  /*0660*/  LDS.U16 R20, [R14] ;  /* 0x000000000e147984 */ /* 0x000e620000000400 */
[----:B0-----:R-:W-:Y:S01]  /*0670*/  @!P0 PRMT R13, R15, 0x7610, R13 ;  /* 0x000076100f0d8816 */ /* 0x001fe2000000000d */
[----:B------:R-:W-:-:S04]  /*0680*/  IMAD R15, R7, 0x2, R14 ;  /* 0x00000002070f7824 */ /* 0x000fc800078e020e */
[----:B-1----:R-:W-:-:S04]  /*0690*/  HMNMX2.BF16_V2 R13, R13.H0_H0, R20.H0_H0, !PT ;  /* 0x200000140d0d7240 */ /* 0x002fc80007a00800 */
[----:B------:R-:W-:-:S13]  /*06a0*/  HSETP2.BF16_V2.NEU.AND P0, PT, R13.H0_H0, R20.H0_H0, PT ;  /* 0x200000140d007234 */ /* 0x000fda0003f0d802 */
[----:B------:R-:W-:Y:S04]  /*06b0*/  @!P0 STS.U16 [R4], R20 ;  /* 0x0000001404008388 */ /* 0x000fe80000000400 */
[----:B------:R-:W0:Y:S01]  /*06c0*/  @!P0 LDS.64 R18, [R8+UR4] ;  /* 0x0000000408128984 */ /* 0x000e220008000a00 */
[----:B------:R-:W-:-:S03]  /*06d0*/  ULEA UR4, UR14, UR4, 0x5 ;  /* 0x000000040e047291 */ /* 0x000fc6000f8e28ff */
[----:B0-----:R-:W-:Y:S04]  /*06e0*/  @!P0 STS.64 [R6+UR8], R18 ;  /* 0x0000001206008988 */ /* 0x001fe80008000a08 */
[----:B------:R-:W-:Y:S04]  /*06f0*/  LDS.U16 R15, [R15] ;  /* 0x000000000f0f7984 */ /* 0x000fe80000000400 */
[----:B------:R-:W0:Y:S02]  /*0700*/  LDS.U16 R13, [R4] ;  /* 0x00000000040d7984 */ /* 0x000e240000000400 */
[----:B0-----:R-:W-:-:S04]  /*0710*/  HMNMX2.BF16_V2 R16, R13.H0_H0, R15.H0_H0, !PT ;  /* 0x2000000f0d107240 */ /* 0x001fc80007a00800 */
[----:B------:R-:W-:-:S13]  /*0720*/  HSETP2.BF16_V2.NEU.AND P0, PT, R16.H0_H0, R15.H0_H0, PT ;  /* 0x2000000f10007234 */ /* 0x000fda0003f0d802 */
[----:B------:R0:W-:Y:S04]  /*0730*/  @!P0 STS.U16 [R4], R15 ;  /* 0x0000000f04008388 */ /* 0x0001e80000000400 */
[----:B------:R-:W1:Y:S01]  /*0740*/  @!P0 LDS.64 R16, [R9+UR4] ;  /* 0x0000000409108984 */ /* 0x000e620008000a00 */
[C-C-:B0-----:R-:W-:Y:S02]  /*0750*/  IMAD R15, R7.reuse, 0x6, R14.reuse ;  /* 0x00000006070f7824 */ /* 0x141fe400078e020e */
[----:B------:R-:W-:Y:S01]  /*0760*/  IMAD R14, R7, 0x8, R14 ;  /* 0x00000008070e7824 */ /* 0x000fe200078e020e */
[----:B-1----:R-:W-:Y:S04]  /*0770*/  @!P0 STS.64 [R6+UR8], R16 ;  /* 0x0000001006008988 */ /* 0x002fe80008000a08 */
[----:B------:R-:W0:Y:S04]  /*0780*/  @!P0 LDS.U16 R20, [R4] ;  /* 0x0000000004148984 */ /* 0x000e280000000400 */
[----:B------:R-:W1:Y:S01]  /*0790*/  LDS.U16 R21, [R21] ;  /* 0x0000000015157984 */ /* 0x000e620000000400 */
[----:B0-----:R-:W-:-:S04]  /*07a0*/  PRMT R20, R20, 0x5410, R13 ;  /* 0x0000541014147816 */ /* 0x001fc8000000000d */
[----:B------:R-:W-:-:S05]  /*07b0*/  @!P0 PRMT R20, R20, 0x5410, R20 ;  /* 0x0000541014148816 */ /* 0x000fca0000000014 */
[----:B-1----:R-:W-:-:S04]  /*07c0*/  HMNMX2.BF16_V2 R13, R20.H1_H1, R21.H0_H0, !PT ;  /* 0x20000015140d7240 */ /* 0x002fc80007a00c00 */
[----:B------:R-:W-:-:S13]  /*07d0*/  HSETP2.BF16_V2.NEU.AND P0, PT, R13.H0_H0, R21.H0_H0, PT ;  /* 0x200000150d007234 */ /* 0x000fda0003f0d802 */
[----:B------:R-:W-:Y:S04]  /*07e0*/  @!P0 STS.U16 [R4], R21 ;  /* 0x0000001504008388 */ /* 0x000fe80000000400 */
[----:B------:R-:W0:Y:S04]  /*07f0*/  @!P0 LDS.64 R18, [R10+UR4] ;  /* 0x000000040a128984 */ /* 0x000e280008000a00 */
[----:B0-----:R-:W-:Y:S04]  /*0800*/  @!P0 STS.64 [R6+UR8], R18 ;  /* 0x0000001206008988 */ /* 0x001fe80008000a08 */
[----:B------:R-:W0:Y:S04]  /*0810*/  @!P0 LDS.U16 R13, [R4] ;  /* 0x00000000040d8984 */ /* 0x000e280000000400 */
[----:B------:R-:W1:Y:S01]  /*0820*/  LDS.U16 R15, [R15] ;  /* 0x000000000f0f7984 */ /* 0x000e620000000400 */
[----:B0-----:R-:W-:-:S05]  /*0830*/  @!P0 PRMT R20, R20, 0x5410, R13 ;  /* 0x0000541014148816 */ /* 0x001fca000000000d */
[----:B-1----:R-:W-:-:S04]  /*0840*/  HMNMX2.BF16_V2 R13, R20.H1_H1, R15.H0_H0, !PT ;  /* 0x2000000f140d7240 */ /* 0x002fc80007a00c00 */
[----:B------:R-:W-:-:S13]  /*0850*/  HSETP2.BF16_V2.NEU.AND P0, PT, R13.H0_H0, R15.H0_H0, PT ;  /* 0x2000000f0d007234 */ /* 0x000fda0003f0d802 */
[----:B------:R0:W-:Y:S04]  /*0860*/  @!P0 STS.U16 [R4], R15 ;  /* 0x0000000f04008388 */ /* 0x0001e80000000400 */
[----:B------:R-:W1:Y:S01]  /*0870*/  @!P0 LDS.64 R16, [R11+UR4] ;  /* 0x000000040b108984 */ /* 0x000e620008000a00 */
[----:B0-----:R-:W-:-:S03]  /*0880*/  IMAD R15, R7, 0x2, R14 ;  /* 0x00000002070f7824 */ /* 0x001fc600078e020e */
[----:B-1----:R-:W-:Y:S04]  /*0890*/  @!P0 STS.64 [R6+UR8], R16 ;  /* 0x0000001006008988 */ /* 0x002fe80008000a08 */
[----:B------:R-:W0:Y:S04]  /*08a0*/  @!P0 LDS.U16 R13, [R4] ;  /* 0x00000000040d8984 */ /* 0x000e280000000400 */
[----:B------:R-:W1:Y:S01]  /*08b0*/  LDS.U16 R21, [R14] ;  /* 0x000000000e157984 */ /* 0x000e620000000400 */
[----:B0-----:R-:W-:-:S05]  /*08c0*/  @!P0 PRMT R20, R20, 0x5410, R13 ;  /* 0x0000541014148816 */ /* 0x001fca000000000d */
[----:B-1----:R-:W-:-:S04]  /*08d0*/  HMNMX2.BF16_V2 R13, R20.H1_H1, R21.H0_H0, !PT ;  /* 0x20000015140d7240 */ /* 0x002fc80007a00c00 */
[----:B------:R-:W-:-:S13]  /*08e0*/  HSETP2.BF16_V2.NEU.AND P0, PT, R13.H0_H0, R21.H0_H0, PT ;  /* 0x200000150d007234 */ /* 0x000fda0003f0d802 */
[----:B------:R0:W-:Y:S04]  /*08f0*/  @!P0 STS.U16 [R4], R21 ;  /* 0x0000001504008388 */ /* 0x0001e80000000400 */
[----:B------:R-:W1:Y:S01]  /*0900*/  @!P0 LDS.64 R18, [R8+UR4] ;  /* 0x0000000408128984 */ /* 0x000e620008000a00 */
[----:B------:R-:W-:Y:S01]  /*0910*/  ULEA UR4, UR14, UR4, 0x5 ;  /* 0x000000040e047291 */ /* 0x000fe2000f8e28ff */
[----:B0-----:R-:W-:Y:S02]  /*0920*/  IMAD R21, R7, 0x4, R14 ;  /* 0x0000000407157824 */ /* 0x001fe400078e020e */
[----:B-1----:R-:W-:Y:S04]  /*0930*/  @!P0 STS.64 [R6+UR8], R18 ;  /* 0x0000001206008988 */ /* 0x002fe80008000a08 */
        /* <DEDUP_REMOVED lines=69> */
[----:B------:R-:W0:Y:S01]  /*0d90*/  @!P0 LDS.64 R18, [R8+UR4] ;  /* 0x0000000408128984 */ /* 0x000e220008000a00 */
[----:B------:R-:W-:-:S03]  /*0da0*/  ULEA UR4, UR14, UR4, 0x5 ;  /* 0x000000040e047291 */ /* 0x000fc6000f8e28ff */
[----:B0-----:R0:W-:Y:S01]  /*0db0*/  @!P0 STS.64 [R6+UR8], R18 ;  /* 0x0000001206008988 */ /* 0x0011e20008000a08 */
[----:B------:R-:W-:Y:S08]  /*0dc0*/  BRA.U !UP1, `(.L_x_4) ;  /* 0xfffffff509a47547 */ /* 0x000ff0000b83ffff */
.L_x_3:
[----:B------:R-:W-:-:S04]  /*0dd0*/  UIADD3 UR7, UPT, UPT, -UR5, URZ, URZ ;  /* 0x000000ff05077290 */ /* 0x000fc8000fffe1ff */
[----:B------:R-:W-:-:S09]  /*0de0*/  UISETP.GT.AND UP1, UPT, UR7, 0x4, UPT ;  /* 0x000000040700788c */ /* 0x000fd2000bf24270 */
[----:B------:R-:W-:Y:S05]  /*0df0*/  BRA.U !UP1, `(.L_x_5) ;  /* 0x00000005093c7547 */ /* 0x000fea000b800000 */
[C-C-:B------:R-:W-:Y:S01]  /*0e00*/  IMAD R15, R7.reuse, 0x2, R14.reuse ;  /* 0x00000002070f7824 */ /* 0x140fe200078e020e */
[----:B------:R-:W1:Y:S01]  /*0e10*/  LDS.U16 R13, [R4] ;  /* 0x00000000040d7984 */ /* 0x000e620000000400 */
[----:B------:R-:W-:Y:S01]  /*0e20*/  IMAD R20, R7, 0x4, R14 ;  /* 0x0000000407147824 */ /* 0x000fe200078e020e */
[----:B------:R-:W-:Y:S01]  /*0e30*/  UIADD3 UR5, UPT, UPT, UR5, 0x4, URZ ;  /* 0x0000000405057890 */ /* 0x000fe2000fffe0ff */
[----:B------:R-:W-:Y:S01]  /*0e40*/  VIADD R12, R12, 0x4 ;  /* 0x000000040c0c7836 */ /* 0x000fe20000000000 */
[----:B------:R-:W-:Y:S01]  /*0e50*/  UPLOP3.LUT UP0, UPT, UPT, UPT, UPT, 0x40, 0x4 ;  /* 0x000000000004789c */ /* 0x000fe20003f0e870 */
[----:B------:R-:W2:Y:S01]  /*0e60*/  LDS.U16 R15, [R15] ;  /* 0x000000000f0f7984 */ /* 0x000ea20000000400 */
[----:B------:R-:W-:Y:S01]  /*0e70*/  UIADD3 UR5, UPT, UPT, UR5, 0x4, URZ ;  /* 0x0000000405057890 */ /* 0x000fe2000fffe0ff */
[----:B------:R-:W-:Y:S01]  /*0e80*/  VIADD R12, R12, 0x4 ;  /* 0x000000040c0c7836 */ /* 0x000fe20000000000 */
[----:B-1----:R-:W-:Y:S02]  /*0e90*/  PRMT R21, R13, 0x7610, R21 ;  /* 0x000076100d157816 */ /* 0x002fe40000000015 */
[----:B--2---:R-:W-:-:S04]  /*0ea0*/  HMNMX2.BF16_V2 R16, R13.H0_H0, R15.H0_H0, !PT ;  /* 0x2000000f0d107240 */ /* 0x004fc80007a00800 */
[----:B------:R-:W-:-:S13]  /*0eb0*/  HSETP2.BF16_V2.NEU.AND P0, PT, R16.H0_H0, R15.H0_H0, PT ;  /* 0x2000000f10007234 */ /* 0x000fda0003f0d802 */
[----:B------:R1:W-:Y:S04]  /*0ec0*/  @!P0 STS.U16 [R4], R15 ;  /* 0x0000000f04008388 */ /* 0x0003e80000000400 */
[----:B------:R-:W2:Y:S01]  /*0ed0*/  @!P0 LDS.64 R16, [R9+UR4] ;  /* 0x0000000409108984 */ /* 0x000ea20008000a00 */
[C-C-:B-1----:R-:W-:Y:S02]  /*0ee0*/  IMAD R15, R7.reuse, 0x6, R14.reuse ;  /* 0x00000006070f7824 */ /* 0x142fe400078e020e */
[----:B------:R-:W-:Y:S01]  /*0ef0*/  IMAD R14, R7, 0x8, R14 ;  /* 0x00000008070e7824 */ /* 0x000fe200078e020e */
[----:B--2---:R-:W-:Y:S04]  /*0f00*/  @!P0 STS.64 [R6+UR8], R16 ;  /* 0x0000001006008988 */ /* 0x004fe80008000a08 */
[----:B0-----:R-:W0:Y:S04]  /*0f10*/  @!P0 LDS.U16 R18, [R4] ;  /* 0x0000000004128984 */ /* 0x001e280000000400 */
        /* <DEDUP_REMOVED lines=18> */
[----:B0-----:R-:W-:-:S05]  /*1040*/  @!P0 PRMT R21, R13, 0x7610, R21 ;  /* 0x000076100d158816 */ /* 0x001fca0000000015 */
[----:B-1----:R-:W-:Y:S01]  /*1050*/  HMNMX2.BF16_V2 R13, R21.H0_H0, R20.H0_H0, !PT ;  /* 0x20000014150d7240 */ /* 0x002fe20007a00800 */
[----:B------:R-:W-:-:S03]  /*1060*/  IMAD R21, R7, 0x4, R14 ;  /* 0x0000000407157824 */ /* 0x000fc600078e020e */
        /* <DEDUP_REMOVED lines=39> */
[----:B0-----:R1:W-:Y:S09]  /*12e0*/  @!P0 STS.64 [R6+UR8], R18 ;  /* 0x0000001206008988 */ /* 0x0013f20008000a08 */
.L_x_5:
[----:B------:R-:W-:-:S09]  /*12f0*/  UISETP.NE.OR UP0, UPT, UR5, URZ, UP0 ;  /* 0x000000ff0500728c */ /* 0x000fd20008705670 */
[----:B------:R-:W-:Y:S05]  /*1300*/  BRA.U !UP0, `(.L_x_6) ;  /* 0x0000000108a47547 */ /* 0x000fea000b800000 */
.L_x_2:
[C-C-:B------:R-:W-:Y:S01]  /*1310*/  IMAD R15, R7.reuse, 0x2, R14.reuse ;  /* 0x00000002070f7824 */ /* 0x140fe200078e020e */
[----:B--2---:R-:W2:Y:S01]  /*1320*/  LDS.U16 R13, [R4] ;  /* 0x00000000040d7984 */ /* 0x004ea20000000400 */
[----:B------:R-:W-:Y:S01]  /*1330*/  IMAD R20, R7, 0x4, R14 ;  /* 0x0000000407147824 */ /* 0x000fe200078e020e */
[----:B------:R-:W-:Y:S01]  /*1340*/  UIADD3 UR5, UPT, UPT, UR5, 0x4, URZ ;  /* 0x0000000405057890 */ /* 0x000fe2000fffe0ff */
[----:B------:R-:W-:Y:S02]  /*1350*/  VIADD R12, R12, 0x4 ;  /* 0x000000040c0c7836 */ /* 0x000fe40000000000 */
[----:B------:R-:W3:Y:S01]  /*1360*/  LDS.U16 R15, [R15] ;  /* 0x000000000f0f7984 */ /* 0x000ee20000000400 */
[----:B------:R-:W-:Y:S01]  /*1370*/  UISETP.NE.AND UP0, UPT, UR5, URZ, UPT ;  /* 0x000000ff0500728c */ /* 0x000fe2000bf05270 */
[----:B--2---:R-:W-:Y:S02]  /*1380*/  PRMT R21, R13, 0x7610, R21 ;  /* 0x000076100d157816 */ /* 0x004fe40000000015 */
[----:B---3--:R-:W-:-:S04]  /*1390*/  HMNMX2.BF16_V2 R16, R13.H0_H0, R15.H0_H0, !PT ;  /* 0x2000000f0d107240 */ /* 0x008fc80007a00800 */
[----:B------:R-:W-:-:S13]  /*13a0*/  HSETP2.BF16_V2.NEU.AND P0, PT, R16.H0_H0, R15.H0_H0, PT ;  /* 0x2000000f10007234 */ /* 0x000fda0003f0d802 */
[----:B------:R2:W-:Y:S04]  /*13b0*/  @!P0 STS.U16 [R4], R15 ;  /* 0x0000000f04008388 */ /* 0x0005e80000000400 */
[----:B------:R-:W3:Y:S01]  /*13c0*/  @!P0 LDS.64 R16, [R9+UR4] ;  /* 0x0000000409108984 */ /* 0x000ee20008000a00 */
[C-C-:B--2---:R-:W-:Y:S02]  /*13d0*/  IMAD R15, R7.reuse, 0x6, R14.reuse ;  /* 0x00000006070f7824 */ /* 0x144fe400078e020e */
[----:B------:R-:W-:Y:S01]  /*13e0*/  IMAD R14, R7, 0x8, R14 ;  /* 0x00000008070e7824 */ /* 0x000fe200078e020e */
[----:B---3--:R-:W-:Y:S04]  /*13f0*/  @!P0 STS.64 [R6+UR8], R16 ;  /* 0x0000001006008988 */ /* 0x008fe80008000a08 */
[----:B01----:R-:W0:Y:S04]  /*1400*/  @!P0 LDS.U16 R18, [R4] ;  /* 0x0000000004128984 */ /* 0x003e280000000400 */
        /* <DEDUP_REMOVED lines=21> */
[----:B------:R-:W0:Y:S01]  /*1560*/  @!P0 LDS.64 R18, [R8+UR4] ;  /* 0x0000000408128984 */ /* 0x000e220008000a00 */
[----:B------:R-:W-:-:S03]  /*1570*/  ULEA UR4, UR14, UR4, 0x5 ;  /* 0x000000040e047291 */ /* 0x000fc6000f8e28ff */
[----:B0-----:R2:W-:Y:S01]  /*1580*/  @!P0 STS.64 [R6+UR8], R18 ;  /* 0x0000001206008988 */ /* 0x0015e20008000a08 */
[----:B------:R-:W-:Y:S08]  /*1590*/  BRA.U UP0, `(.L_x_2) ;  /* 0xfffffffd005c7547 */ /* 0x000ff0000b83ffff */
.L_x_6:
[----:B------:R-:W-:-:S07]  /*15a0*/  VIADD R7, R12, 0x1 ;  /* 0x000000010c077836 */ /* 0x000fce0000000000 */
.L_x_1:
[----:B------:R-:W-:-:S09]  /*15b0*/  UISETP.NE.AND UP0, UPT, UR6, URZ, UPT ;  /* 0x000000ff0600728c */ /* 0x000fd2000bf05270 */
[----:B------:R-:W-:Y:S05]  /*15c0*/  BRA.U !UP0, `(.L_x_0) ;  /* 0x00000001085c7547 */ /* 0x000fea000b800000 */
[----:B------:R-:W3:Y:S01]  /*15d0*/  S2UR UR7, SR_CgaCtaId ;  /* 0x00000000000779c3 */ /* 0x000ee20000008800 */
[C---:B------:R-:W-:Y:S01]  /*15e0*/  LEA R9, R7.reuse, UR15, 0x2 ;  /* 0x0000000f07097c11 */ /* 0x040fe2000f8e10ff */
[----:B------:R-:W-:Y:S01]  /*15f0*/  UMOV UR5, 0x400 ;  /* 0x0000040000057882 */ /* 0x000fe20000000000 */
[----:B------:R-:W-:Y:S01]  /*1600*/  IMAD R7, R7, UR14, R0 ;  /* 0x0000000e07077c24 */ /* 0x000fe2000f8e0200 */
[----:B------:R-:W-:Y:S02]  /*1610*/  UIADD3 UR6, UPT, UPT, -UR6, URZ, URZ ;  /* 0x000000ff06067290 */ /* 0x000fe4000fffe1ff */
[----:B------:R-:W-:-:S04]  /*1620*/  IMAD.SHL.U32 R9, R9, 0x2, RZ ;  /* 0x0000000209097824 */ /* 0x000fc800078e00ff */
[----:B------:R-:W-:Y:S01]  /*1630*/  IMAD R9, R9, UR14, R6 ;  /* 0x0000000e09097c24 */ /* 0x000fe2000f8e0206 */
[----:B---3--:R-:W-:-:S06]  /*1640*/  ULEA UR5, UR7, UR5, 0x18 ;  /* 0x0000000507057291 */ /* 0x008fcc000f8ec0ff */
[----:B------:R-:W-:Y:S01]  /*1650*/  LEA R7, R7, UR5, 0x1 ;  /* 0x0000000507077c11 */ /* 0x000fe2000f8e08ff */
[----:B------:R-:W-:-:S07]  /*1660*/  VIADD R0, R9, UR5 ;  /* 0x0000000509007c36 */ /* 0x000fce0008000000 */
.L_x_7:
[----:B---3--:R-:W-:Y:S01]  /*1670*/  LDS.U16 R8, [R4] ;  /* 0x0000000004087984 */ /* 0x008fe20000000400 */
[----:B------:R-:W3:Y:S01]  /*1680*/  LDC R10, c[0x0][0x360] ;  /* 0x0000d800ff0a7b82 */ /* 0x000ee20000000800 */
[----:B------:R-:W-:Y:S02]  /*1690*/  UIADD3 UR6, UPT, UPT, UR6, 0x1, URZ ;  /* 0x0000000106067890 */ /* 0x000fe4000fffe0ff */
[----:B------:R3:W4:Y:S02]  /*16a0*/  LDS.U16 R11, [R7] ;  /* 0x00000000070b7984 */ /* 0x0007240000000400 */
[----:B------:R-:W-:Y:S01]  /*16b0*/  UISETP.NE.AND UP0, UPT, UR6, URZ, UPT ;  /* 0x000000ff0600728c */ /* 0x000fe2000bf05270 */
[----:B---3--:R-:W-:Y:S01]  /*16c0*/  IMAD R7, R10, 0x2, R7 ;  /* 0x000000020a077824 */ /* 0x008fe200078e0207 */
[----:B----4-:R-:W-:-:S04]  /*16d0*/  HMNMX2.BF16_V2 R8, R8.H0_H0, R11.H0_H0, !PT ;  /* 0x2000000b08087240 */ /* 0x010fc80007a00800 */
[----:B------:R-:W-:-:S13]  /*16e0*/  HSETP2.BF16_V2.NEU.AND P0, PT, R8.H0_H0, R11.H0_H0, PT ;  /* 0x2000000b08007234 */ /* 0x000fda0003f0d802 */
[----:B------:R-:W-:Y:S04]  /*16f0*/  @!P0 STS.U16 [R4], R11 ;  /* 0x0000000b04008388 */ /* 0x000fe80000000400 */
[----:B------:R3:W4:Y:S02]  /*1700*/  @!P0 LDS.64 R8, [R0] ;  /* 0x0000000000088984 */ /* 0x0007240000000a00 */
[----:B---3--:R-:W-:Y:S02]  /*1710*/  IMAD R0, R10, 0x8, R0 ;  /* 0x000000080a007824 */ /* 0x008fe400078e0200 */
[----:B----4-:R3:W-:Y:S01]  /*1720*/  @!P0 STS.64 [R6+UR8], R8 ;  /* 0x0000000806008988 */ /* 0x0107e20008000a08 */
[----:B------:R-:W-:Y:S05]  /*1730*/  BRA.U UP0, `(.L_x_7) ;  /* 0xfffffffd00cc7547 */ /* 0x000fea000b83ffff */
.L_x_0:
[----:B0123--:R-:W0:Y:S01]  /*1740*/  LDS.64 R6, [R6+UR8] ;  /* 0x0000000806067984 */ /* 0x00fe220008000a00 */
[----:B------:R-:W1:Y:S01]  /*1750*/  LDCU.64 UR6, c[0x0][0x3a8] ;  /* 0x00007500ff0677ac */ /* 0x000e620008000a00 */
[----:B------:R-:W-:Y:S02]  /*1760*/  IMAD.MOV.U32 R3, RZ, RZ, RZ ;  /* 0x000000ffff037224 */ /* 0x000fe400078e00ff */
[----:B------:R-:W2:Y:S01]  /*1770*/  LDS.U16 R13, [R4] ;  /* 0x00000000040d7984 */ /* 0x000ea20000000400 */
[----:B------:R-:W3:Y:S01]  /*1780*/  LDCU.128 UR16, c[0x0][0x380] ;  /* 0x00007000ff1077ac */ /* 0x000ee20008000c00 */
[----:B-1----:R-:W-:-:S04]  /*1790*/  IMAD.WIDE.U32 R2, R5, UR6, R2 ;  /* 0x0000000605027c25 */ /* 0x002fc8000f8e0002 */
[----:B------:R-:W-:Y:S01]  /*17a0*/  IMAD R5, R5, UR7, R3 ;  /* 0x0000000705057c24 */ /* 0x000fe2000f8e0203 */
[C---:B---3--:R-:W-:Y:S02]  /*17b0*/  LEA R8, P0, R2.reuse, UR18, 0x3 ;  /* 0x0000001202087c11 */ /* 0x048fe4000f8018ff */
[C---:B------:R-:W-:Y:S02]  /*17c0*/  LEA R10, P1, R2.reuse, UR16, 0x1 ;  /* 0x00000010020a7c11 */ /* 0x040fe4000f8208ff */
[C-C-:B------:R-:W-:Y:S02]  /*17d0*/  LEA.HI.X R9, R2.reuse, UR19, R5.reuse, 0x3, P0 ;  /* 0x0000001302097c11 */ /* 0x140fe400080f1c05 */
[----:B------:R-:W-:-:S03]  /*17e0*/  LEA.HI.X R11, R2, UR17, R5, 0x1, P1 ;  /* 0x00000011020b7c11 */ /* 0x000fc600088f0c05 */
[----:B0-----:R-:W-:Y:S04]  /*17f0*/  STG.E.64 desc[UR12][R8.64], R6 ;  /* 0x0000000608007986 */ /* 0x001fe8000c101b0c */
[----:B--2---:R-:W-:Y:S01]  /*1800*/  STG.E.U16 desc[UR12][R10.64], R13 ;  /* 0x0000000d0a007986 */ /* 0x004fe2000c10150c */
[----:B------:R-:W-:Y:S05]  /*1810*/  EXIT ;  /* 0x000000000000794d */ /* 0x000fea0003800000 */
.L_x_8:
[----:B------:R-:W-:-:S00]  /*1820*/  BRA `(.L_x_8) ;  /* 0xfffffffc00fc7947 */ /* 0x000fc0000383ffff */
[----:B------:R-:W-:-:S00]  /*1830*/  NOP ;  /* 0x0000000000007918 */ /* 0x000fc00000000000 */
        /* <DEDUP_REMOVED lines=12> */
.L_x_3757:


//--------------------- .text.contiguous_reduce4_bf16 --------------------------
	.section	.text.contiguous_reduce4_bf16,"ax",@progbits
	.align	128
        .global         contiguous_reduce4_bf16
        .type           contiguous_reduce4_bf16,@function
        .size           contiguous_reduce4_bf16,(.L_x_3680 - contiguous_reduce4_bf16)
        .other          contiguous_reduce4_bf16,@"STO_CUDA_ENTRY STV_DEFAULT"
contiguous_reduce4_bf16:
.text.contiguous_reduce4_bf16:
[----:B------:R-:W-:Y:S01]  /*0000*/  LDC R1, c[0x0][0x37c] ;  /* 0x0000df00ff017b82 */ /* 0x000fe20000000800 */
[----:B------:R-:W0:Y:S01]  /*0010*/  S2R R7, SR_TID.Y ;  /* 0x0000000000077919 */ /* 0x000e220000002200 */
[----:B------:R-:W1:Y:S06]  /*0020*/  LDCU UR14, c[0x0][0x360] ;  /* 0x00006c00ff0e77ac */ /* 0x000e6c0008000800 */
[----:B------:R-:W2:Y:S01]  /*0030*/  S2UR UR6, SR_CgaCtaId ;  /* 0x00000000000679c3 */ /* 0x000ea20000008800 */
[----:B------:R-:W3:Y:S01]  /*0040*/  I2F.BF16.U32 R11, 0xff80 ;  /* 0x0000ff80000b7906 */ /* 0x000ee20000202000 */
[----:B------:R-:W0:Y:S01]  /*0050*/  S2R R6, SR_CTAID.Y ;  /* 0x0000000000067919 */ /* 0x000e220000002600 */
[----:B------:R-:W1:Y:S01]  /*0060*/  LDCU UR15, c[0x0][0x364] ;  /* 0x00006c80ff0f77ac */ /* 0x000e620008000800 */
[----:B------:R-:W-:Y:S01]  /*0070*/  IMAD.MOV.U32 R17, RZ, RZ, RZ ;  /* 0x000000ffff117224 */ /* 0x000fe200078e00ff */
[----:B------:R-:W4:Y:S01]  /*0080*/  S2R R5, SR_TID.X ;  /* 0x0000000000057919 */ /* 0x000f220000002100 */
[----:B------:R-:W5:Y:S01]  /*0090*/  LDCU.128 UR8, c[0x0][0x3b0] ;  /* 0x00007600ff0877ac */ /* 0x000f620008000c00 */
[----:B------:R-:W3:Y:S01]  /*00a0*/  S2R R16, SR_CTAID.X ;  /* 0x0000000000107919 */ /* 0x000ee20000002500 */
[----:B------:R-:W-:-:S02]  /*00b0*/  UMOV UR4, 0x400 ;  /* 0x0000040000047882 */ /* 0x000fc40000000000 */
[----:B--2---:R-:W-:Y:S02]  /*00c0*/  ULEA UR6, UR6, UR4, 0x18 ;  /* 0x0000000406067291 */ /* 0x004fe4000f8ec0ff */
[----:B-1----:R-:W-:-:S04]  /*00d0*/  UIMAD UR4, UR14, UR15, URZ ;  /* 0x0000000f0e0472a4 */ /* 0x002fc8000f8e02ff */
[----:B------:R-:W-:Y:S01]  /*00e0*/  ULEA UR5, UR4, UR6, 0x1 ;  /* 0x0000000604057291 */ /* 0x000fe2000f8e08ff */
[----:B0-----:R-:W-:Y:S02]  /*00f0*/  IMAD R9, R6, UR15, R7 ;  /* 0x0000000f06097c24 */ /* 0x001fe4000f8e0207 */
[----:B----4-:R-:W-:-:S03]  /*0100*/  IMAD R0, R7, UR14, R5 ;  /* 0x0000000e07007c24 */ /* 0x010fc6000f8e0205 */
[----:B-----5:R-:W-:Y:S01]  /*0110*/  ISETP.GE.U32.AND P0, PT, R9, UR10, PT ;  /* 0x0000000a09007c0c */ /* 0x020fe2000bf06070 */
[----:B---3--:R-:W-:-:S03]  /*0120*/  IMAD R16, R16, UR14, R5 ;  /* 0x0000000e10107c24 */ /* 0x008fc6000f8e0205 */
[----:B------:R-:W-:Y:S02]  /*0130*/  ISETP.GE.U32.AND.EX P0, PT, RZ, UR11, PT, P0 ;  /* 0x0000000bff007c0c */ /* 0x000fe4000bf06100 */
[----:B------:R-:W-:Y:S01]  /*0140*/  LEA R4, R0, UR6, 0x1 ;  /* 0x0000000600047c11 */ /* 0x000fe2000f8e08ff */
[C---:B------:R-:W-:Y:S01]  /*0150*/  IMAD.WIDE.U32 R2, R9.reuse, UR8, R16 ;  /* 0x0000000809027c25 */ /* 0x040fe2000f8e0010 */
[----:B------:R-:W-:Y:S02]  /*0160*/  ISETP.GE.U32.AND P1, PT, R16, UR8, PT ;  /* 0x0000000810007c0c */ /* 0x000fe4000bf26070 */
[----:B------:R-:W-:Y:S01]  /*0170*/  LEA R13, R0, UR5, 0x3 ;  /* 0x00000005000d7c11 */ /* 0x000fe2000f8e18ff */
[----:B------:R-:W-:Y:S01]  /*0180*/  IMAD R3, R9, UR9, R3 ;  /* 0x0000000909037c24 */ /* 0x000fe2000f8e0203 */
[----:B------:R-:W-:Y:S01]  /*0190*/  ISETP.GE.U32.OR.EX P0, PT, RZ, UR9, P0, P1 ;  /* 0x00000009ff007c0c */ /* 0x000fe20008706510 */
[----:B------:R0:W-:Y:S04]  /*01a0*/  STS.U16 [R4], R11 ;  /* 0x0000000b04007388 */ /* 0x0001e80000000400 */
[----:B------:R0:W-:Y:S08]  /*01b0*/  STS.64 [R13], R2 ;  /* 0x000000020d007388 */ /* 0x0001f00000000a00 */
[----:B------:R-:W-:Y:S05]  /*01c0*/  @P0 EXIT ;  /* 0x000000000000094d */ /* 0x000fea0003800000 */
[----:B------:R-:W1:Y:S01]  /*01d0*/  LDCU UR7, c[0x0][0x3a8] ;  /* 0x00007500ff0777ac */ /* 0x000e620008000800 */
[----:B------:R-:W-:Y:S01]  /*01e0*/  IMAD R30, R9, UR8, R16 ;  /* 0x00000008091e7c24 */ /* 0x000fe2000f8e0210 */
[----:B------:R-:W-:Y:S01]  /*01f0*/  CS2R R26, SRZ ;  /* 0x00000000001a7805 */ /* 0x000fe2000001ff00 */
[----:B------:R-:W2:Y:S01]  /*0200*/  LDCU.64 UR10, c[0x0][0x358] ;  /* 0x00006b00ff0a77ac */ /* 0x000ea20008000a00 */
[----:B-1----:R-:W-:-:S04]  /*0210*/  UIADD3 UR4, UPT, UPT, UR7, -0x1, URZ ;  /* 0xffffffff07047890 */ /* 0x002fc8000fffe0ff */
[----:B------:R-:W-:-:S09]  /*0220*/  UISETP.GE.AND UP0, UPT, UR4, URZ, UPT ;  /* 0x000000ff0400728c */ /* 0x000fd2000bf06270 */
[----:B--2---:R-:W-:Y:S05]  /*0230*/  BRA.U !UP0, `(.L_x_9) ;  /* 0x0000002d08bc7547 */ /* 0x004fea000b800000 */
[----:B0-----:R-:W-:Y:S01]  /*0240*/  IMAD.U32 R2, RZ, RZ, UR4 ;  /* 0x00000004ff027e24 */ /* 0x001fe2000f8e00ff */
[----:B------:R-:W-:Y:S01]  /*0250*/  UMOV UR4, URZ ;  /* 0x000000ff00047c82 */ /* 0x000fe20008000000 */
[----:B------:R-:W-:-:S03]  /*0260*/  CS2R R26, SRZ ;  /* 0x00000000001a7805 */ /* 0x000fc6000001ff00 */
[----:B------:R-:W-:-:S13]  /*0270*/  ISETP.GE.U32.AND P0, PT, R2, 0x7, PT ;  /* 0x000000070200780c */ /* 0x000fda0003f06070 */
[----:B------:R-:W-:Y:S05]  /*0280*/  @!P0 BRA `(.L_x_10) ;  /* 0x0000001800388947 */ /* 0x000fea0003800000 */
[----:B------:R-:W0:Y:S01]  /*0290*/  LDC.64 R18, c[0x0][0x398] ;  /* 0x0000e600ff127b82 */ /* 0x000e220000000a00 */
[----:B------:R-:W-:Y:S01]  /*02a0*/  ULOP3.LUT UR8, UR7, 0xfffffff8, URZ, 0xc0, !UPT ;  /* 0xfffffff807087892 */ /* 0x000fe2000f8ec0ff */
[----:B------:R-:W-:Y:S01]  /*02b0*/  CS2R R26, SRZ ;  /* 0x00000000001a7805 */ /* 0x000fe2000001ff00 */
[----:B------:R-:W-:Y:S02]  /*02c0*/  UIADD3 UR7, UPT, UPT, UR7, -0x4, URZ ;  /* 0xfffffffc07077890 */ /* 0x000fe4000fffe0ff */
[----:B------:R-:W-:-:S03]  /*02d0*/  UIADD3 UR8, UPT, UPT, -UR8, URZ, URZ ;  /* 0x000000ff08087290 */ /* 0x000fc6000fffe1ff */
[----:B------:R-:W1:Y:S01]  /*02e0*/  LDC.64 R20, c[0x0][0x3a0] ;  /* 0x0000e800ff147b82 */ /* 0x000e620000000a00 */
[----:B------:R-:W-:-:S08]  /*02f0*/  MOV R2, UR7 ;  /* 0x0000000700027c02 */ /* 0x000fd00008000f00 */
.L_x_27:
[----:B------:R-:W-:-:S04]  /*0300*/  VIADD R15, R2, 0x3 ;  /* 0x00000003020f7836 */ /* 0x000fc80000000000 */
[----:B0-----:R-:W-:-:S06]  /*0310*/  IMAD.WIDE.U32 R32, R15, 0x8, R18 ;  /* 0x000000080f207825 */ /* 0x001fcc00078e0012 */
[----:B------:R-:W2:Y:S02]  /*0320*/  LDG.E.64 R32, desc[UR10][R32.64] ;  /* 0x0000000a20207981 */ /* 0x000ea4000c1e1b00 */
[----:B--2---:R-:W-:-:S13]  /*0330*/  ISETP.NE.U32.AND P0, PT, R33, RZ, PT ;  /* 0x000000ff2100720c */ /* 0x004fda0003f05070 */
[----:B------:R-:W-:Y:S05]  /*0340*/  @P0 BRA `(.L_x_11) ;  /* 0x0000000000580947 */ /* 0x000fea0003800000 */
[----:B------:R-:W0:Y:S01]  /*0350*/  I2F.U32.RP R0, R32 ;  /* 0x0000002000007306 */ /* 0x000e220000209000 */
[----:B------:R-:W-:Y:S02]  /*0360*/  IADD3 R3, PT, PT, RZ, -R32, RZ ;  /* 0x80000020ff037210 */ /* 0x000fe40007ffe0ff */
[----:B------:R-:W-:-:S05]  /*0370*/  ISETP.NE.U32.AND P2, PT, R32, RZ, PT ;  /* 0x000000ff2000720c */ /* 0x000fca0003f45070 */
[----:B0-----:R-:W0:Y:S02]  /*0380*/  MUFU.RCP R0, R0 ;  /* 0x0000000000007308 */ /* 0x001e240000001000 */
[----:B0-----:R-:W-:-:S06]  /*0390*/  VIADD R8, R0, 0xffffffe ;  /* 0x0ffffffe00087836 */ /* 0x001fcc0000000000 */
[----:B------:R0:W2:Y:S02]  /*03a0*/  F2I.FTZ.U32.TRUNC.NTZ R9, R8 ;  /* 0x0000000800097305 */ /* 0x0000a4000021f000 */
[----:B0-----:R-:W-:Y:S02]  /*03b0*/  IMAD.MOV.U32 R8, RZ, RZ, RZ ;  /* 0x000000ffff087224 */ /* 0x001fe400078e00ff */
[----:B--2---:R-:W-:-:S04]  /*03c0*/  IMAD R3, R3, R9, RZ ;  /* 0x0000000903037224 */ /* 0x004fc800078e02ff */
[----:B------:R-:W-:-:S06]  /*03d0*/  IMAD.HI.U32 R9, R9, R3, R8 ;  /* 0x0000000309097227 */ /* 0x000fcc00078e0008 */
[----:B------:R-:W-:-:S04]  /*03e0*/  IMAD.HI.U32 R14, R9, R30, RZ ;  /* 0x0000001e090e7227 */ /* 0x000fc800078e00ff */
[----:B------:R-:W-:-:S04]  /*03f0*/  IMAD.MOV R3, RZ, RZ, -R14 ;  /* 0x000000ffff037224 */ /* 0x000fc800078e0a0e */
[----:B------:R-:W-:-:S05]  /*0400*/  IMAD R3, R32, R3, R30 ;  /* 0x0000000320037224 */ /* 0x000fca00078e021e */
[----:B------:R-:W-:-:S13]  /*0410*/  ISETP.GE.U32.AND P0, PT, R3, R32, PT ;  /* 0x000000200300720c */ /* 0x000fda0003f06070 */
[----:B------:R-:W-:Y:S01]  /*0420*/  @P0 IADD3 R3, PT, PT, -R32, R3, RZ ;  /* 0x0000000320030210 */ /* 0x000fe20007ffe1ff */
[----:B------:R-:W-:-:S03]  /*0430*/  @P0 VIADD R14, R14, 0x1 ;  /* 0x000000010e0e0836 */ /* 0x000fc60000000000 */
[----:B------:R-:W-:Y:S01]  /*0440*/  ISETP.GE.U32.AND P1, PT, R3, R32, PT ;  /* 0x000000200300720c */ /* 0x000fe20003f26070 */
[----:B------:R-:W-:-:S12]  /*0450*/  IMAD.MOV.U32 R3, RZ, RZ, RZ ;  /* 0x000000ffff037224 */ /* 0x000fd800078e00ff */
[----:B------:R-:W-:Y:S01]  /*0460*/  @P1 VIADD R14, R14, 0x1 ;  /* 0x000000010e0e1836 */ /* 0x000fe20000000000 */
[----:B------:R-:W-:-:S04]  /*0470*/  @!P2 LOP3.LUT R14, RZ, R32, RZ, 0x33, !PT ;  /* 0x00000020ff0ea212 */ /* 0x000fc800078e33ff */
[----:B------:R-:W-:-:S05]  /*0480*/  IADD3 R33, PT, PT, -R14, RZ, RZ ;  /* 0x000000ff0e217210 */ /* 0x000fca0007ffe1ff */
[----:B------:R-:W-:Y:S01]  /*0490*/  IMAD R33, R32, R33, R30 ;  /* 0x0000002120217224 */ /* 0x000fe200078e021e */
[----:B------:R-:W-:Y:S06]  /*04a0*/  BRA `(.L_x_12) ;  /* 0x0000000000387947 */ /* 0x000fec0003800000 */
.L_x_11:
[----:B------:R-:W-:Y:S01]  /*04b0*/  IMAD.MOV.U32 R14, RZ, RZ, R30 ;  /* 0x000000ffff0e7224 */ /* 0x000fe200078e001e */
[----:B------:R-:W-:Y:S01]  /*04c0*/  MOV R0, R32 ;  /* 0x0000002000007202 */ /* 0x000fe20000000f00 */
[----:B------:R-:W-:Y:S01]  /*04d0*/  IMAD.MOV.U32 R3, RZ, RZ, R33 ;  /* 0x000000ffff037224 */ /* 0x000fe200078e0021 */
[----:B------:R-:W-:-:S07]  /*04e0*/  MOV R8, 0x500 ;  /* 0x0000050000087802 */ /* 0x000fce0000000f00 */
[----:B-1----:R-:W-:Y:S05]  /*04f0*/  CALL.REL.NOINC `($__internal_0_$__cuda_sm20_div_s64) ;  /* 0x0000004000a47944 */ /* 0x002fea0003c00000 */
[----:B------:R-:W-:Y:S01]  /*0500*/  IADD3 R11, P0, PT, RZ, -R12, RZ ;  /* 0x8000000cff0b7210 */ /* 0x000fe20007f1e0ff */
[----:B------:R-:W-:Y:S02]  /*0510*/  HFMA2 R31, -RZ, RZ, 0, 0 ;  /* 0x00000000ff1f7431 */ /* 0x000fe400000001ff */
[----:B------:R-:W-:Y:S02]  /*0520*/  IMAD.MOV.U32 R14, RZ, RZ, R12 ;  /* 0x000000ffff0e7224 */ /* 0x000fe400078e000c */
[----:B------:R-:W-:-:S04]  /*0530*/  IMAD.X R3, RZ, RZ, ~R0, P0 ;  /* 0x000000ffff037224 */ /* 0x000fc800000e0e00 */
[----:B------:R-:W-:Y:S02]  /*0540*/  IMAD R3, R3, R32, RZ ;  /* 0x0000002003037224 */ /* 0x000fe400078e02ff */
[----:B------:R-:W-:-:S04]  /*0550*/  IMAD.WIDE.U32 R8, R32, R11, R30 ;  /* 0x0000000b20087225 */ /* 0x000fc800078e001e */
[----:B------:R-:W-:Y:S02]  /*0560*/  IMAD R3, R33, R11, R3 ;  /* 0x0000000b21037224 */ /* 0x000fe400078e0203 */
[----:B------:R-:W-:-:S03]  /*0570*/  IMAD.MOV.U32 R33, RZ, RZ, R8 ;  /* 0x000000ffff217224 */ /* 0x000fc600078e0008 */
[----:B------:R-:W-:-:S07]  /*0580*/  IADD3 R3, PT, PT, R9, R3, RZ ;  /* 0x0000000309037210 */ /* 0x000fce0007ffe0ff */
.L_x_12:
[----:B------:R-:W-:Y:S02]  /*0590*/  VIADD R13, R2, 0x2 ;  /* 0x00000002020d7836 */ /* 0x000fe40000000000 */
[----:B-1----:R-:W-:-:S04]  /*05a0*/  IMAD.WIDE.U32 R8, R15, 0x8, R20 ;  /* 0x000000080f087825 */ /* 0x002fc800078e0014 */
[----:B------:R-:W-:Y:S02]  /*05b0*/  IMAD.WIDE.U32 R30, R13, 0x8, R18 ;  /* 0x000000080d1e7825 */ /* 0x000fe400078e0012 */
[----:B------:R-:W2:Y:S04]  /*05c0*/  LDG.E.64 R8, desc[UR10][R8.64] ;  /* 0x0000000a08087981 */ /* 0x000ea8000c1e1b00 */
[----:B------:R-:W3:Y:S01]  /*05d0*/  LDG.E.64 R30, desc[UR10][R30.64] ;  /* 0x0000000a1e1e7981 */ /* 0x000ee2000c1e1b00 */
[-C--:B--2---:R-:W-:Y:S02]  /*05e0*/  IMAD R0, R9, R33.reuse, RZ ;  /* 0x0000002109007224 */ /* 0x084fe400078e02ff */
[----:B------:R-:W-:Y:S01]  /*05f0*/  IMAD.WIDE.U32 R32, R8, R33, R26 ;  /* 0x0000002108207225 */ /* 0x000fe200078e001a */
[----:B---3--:R-:W-:-:S03]  /*0600*/  ISETP.NE.U32.AND P0, PT, R31, RZ, PT ;  /* 0x000000ff1f00720c */ /* 0x008fc60003f05070 */
[----:B------:R-:W-:-:S04]  /*0610*/  IMAD R3, R8, R3, R0 ;  /* 0x0000000308037224 */ /* 0x000fc800078e0200 */
[----:B------:R-:W-:-:S06]  /*0620*/  IMAD.IADD R15, R33, 0x1, R3 ;  /* 0x00000001210f7824 */ /* 0x000fcc00078e0203 */
[----:B------:R-:W-:Y:S05]  /*0630*/  @P0 BRA `(.L_x_13) ;  /* 0x0000000000580947 */ /* 0x000fea0003800000 */
[----:B------:R-:W0:Y:S01]  /*0640*/  I2F.U32.RP R0, R30 ;  /* 0x0000001e00007306 */ /* 0x000e220000209000 */
[----:B------:R-:W-:Y:S01]  /*0650*/  IMAD.MOV R3, RZ, RZ, -R30 ;  /* 0x000000ffff037224 */ /* 0x000fe200078e0a1e */
[----:B------:R-:W-:Y:S02]  /*0660*/  ISETP.NE.U32.AND P2, PT, R30, RZ, PT ;  /* 0x000000ff1e00720c */ /* 0x000fe40003f45070 */
[----:B------:R-:W-:-:S04]  /*0670*/  MOV R11, RZ ;  /* 0x000000ff000b7202 */ /* 0x000fc80000000f00 */
[----:B0-----:R-:W0:Y:S02]  /*0680*/  MUFU.RCP R0, R0 ;  /* 0x0000000000007308 */ /* 0x001e240000001000 */
[----:B0-----:R-:W-:-:S06]  /*0690*/  IADD3 R8, PT, PT, R0, 0xffffffe, RZ ;  /* 0x0ffffffe00087810 */ /* 0x001fcc0007ffe0ff */
[----:B------:R0:W1:Y:S02]  /*06a0*/  F2I.FTZ.U32.TRUNC.NTZ R9, R8 ;  /* 0x0000000800097305 */ /* 0x000064000021f000 */
[----:B0-----:R-:W-:Y:S02]  /*06b0*/  IMAD.MOV.U32 R8, RZ, RZ, RZ ;  /* 0x000000ffff087224 */ /* 0x001fe400078e00ff */
[----:B-1----:R-:W-:-:S04]  /*06c0*/  IMAD R3, R3, R9, RZ ;  /* 0x0000000903037224 */ /* 0x002fc800078e02ff */
[----:B------:R-:W-:-:S06]  /*06d0*/  IMAD.HI.U32 R9, R9, R3, R8 ;  /* 0x0000000309097227 */ /* 0x000fcc00078e0008 */
[----:B------:R-:W-:-:S05]  /*06e0*/  IMAD.HI.U32 R26, R9, R14, RZ ;  /* 0x0000000e091a7227 */ /* 0x000fca00078e00ff */
[----:B------:R-:W-:-:S05]  /*06f0*/  IADD3 R3, PT, PT, -R26, RZ, RZ ;  /* 0x000000ff1a037210 */ /* 0x000fca0007ffe1ff */
[----:B------:R-:W-:-:S05]  /*0700*/  IMAD R3, R30, R3, R14 ;  /* 0x000000031e037224 */ /* 0x000fca00078e020e */
[----:B------:R-:W-:-:S13]  /*0710*/  ISETP.GE.U32.AND P0, PT, R3, R30, PT ;  /* 0x0000001e0300720c */ /* 0x000fda0003f06070 */
[----:B------:R-:W-:Y:S02]  /*0720*/  @P0 IMAD.IADD R3, R3, 0x1, -R30 ;  /* 0x0000000103030824 */ /* 0x000fe400078e0a1e */
[----:B------:R-:W-:-:S03]  /*0730*/  @P0 VIADD R26, R26, 0x1 ;  /* 0x000000011a1a0836 */ /* 0x000fc60000000000 */
[----:B------:R-:W-:-:S13]  /*0740*/  ISETP.GE.U32.AND P1, PT, R3, R30, PT ;  /* 0x0000001e0300720c */ /* 0x000fda0003f26070 */
[----:B------:R-:W-:Y:S02]  /*0750*/  @P1 IADD3 R26, PT, PT, R26, 0x1, RZ ;  /* 0x000000011a1a1810 */ /* 0x000fe40007ffe0ff */
[----:B------:R-:W-:-:S05]  /*0760*/  @!P2 LOP3.LUT R26, RZ, R30, RZ, 0x33, !PT ;  /* 0x0000001eff1aa212 */ /* 0x000fca00078e33ff */
[----:B------:R-:W-:-:S04]  /*0770*/  IMAD.MOV R3, RZ, RZ, -R26 ;  /* 0x000000ffff037224 */ /* 0x000fc800078e0a1a */
[----:B------:R-:W-:Y:S01]  /*0780*/  IMAD R3, R30, R3, R14 ;  /* 0x000000031e037224 */ /* 0x000fe200078e020e */
[----:B------:R-:W-:Y:S06]  /*0790*/  BRA `(.L_x_14) ;  /* 0x0000000000387947 */ /* 0x000fec0003800000 */
.L_x_13:
[----:B------:R-:W-:Y:S01]  /*07a0*/  IMAD.MOV.U32 R0, RZ, RZ, R30 ;  /* 0x000000ffff007224 */ /* 0x000fe200078e001e */
[----:B------:R-:W-:Y:S02]  /*07b0*/  MOV R3, R31 ;  /* 0x0000001f00037202 */ /* 0x000fe40000000f00 */
[----:B------:R-:W-:-:S07]  /*07c0*/  MOV R8, 0x7e0 ;  /* 0x000007e000087802 */ /* 0x000fce0000000f00 */
[----:B------:R-:W-:Y:S05]  /*07d0*/  CALL.REL.NOINC `($__internal_0_$__cuda_sm20_div_s64) ;  /* 0x0000003c00ec7944 */ /* 0x000fea0003c00000 */
[----:B------:R-:W-:Y:S01]  /*07e0*/  IADD3 R11, P0, PT, RZ, -R12, RZ ;  /* 0x8000000cff0b7210 */ /* 0x000fe20007f1e0ff */
[----:B------:R-:W-:Y:S01]  /*07f0*/  IMAD.MOV.U32 R9, RZ, RZ, RZ ;  /* 0x000000ffff097224 */ /* 0x000fe200078e00ff */
[----:B------:R-:W-:Y:S02]  /*0800*/  MOV R8, R14 ;  /* 0x0000000e00087202 */ /* 0x000fe40000000f00 */
[----:B------:R-:W-:Y:S01]  /*0810*/  MOV R26, R12 ;  /* 0x0000000c001a7202 */ /* 0x000fe20000000f00 */
[----:B------:R-:W-:Y:S02]  /*0820*/  IMAD.X R3, RZ, RZ, ~R0, P0 ;  /* 0x000000ffff037224 */ /* 0x000fe400000e0e00 */
[----:B------:R-:W-:-:S04]  /*0830*/  IMAD.WIDE.U32 R8, R30, R11, R8 ;  /* 0x0000000b1e087225 */ /* 0x000fc800078e0008 */
[----:B------:R-:W-:-:S04]  /*0840*/  IMAD R3, R3, R30, RZ ;  /* 0x0000001e03037224 */ /* 0x000fc800078e02ff */
[----:B------:R-:W-:Y:S02]  /*0850*/  IMAD R11, R31, R11, R3 ;  /* 0x0000000b1f0b7224 */ /* 0x000fe400078e0203 */
[----:B------:R-:W-:-:S03]  /*0860*/  IMAD.MOV.U32 R3, RZ, RZ, R8 ;  /* 0x000000ffff037224 */ /* 0x000fc600078e0008 */
[----:B------:R-:W-:-:S07]  /*0870*/  IADD3 R11, PT, PT, R9, R11, RZ ;  /* 0x0000000b090b7210 */ /* 0x000fce0007ffe0ff */
.L_x_14:
[----:B------:R-:W-:Y:S02]  /*0880*/  VIADD R25, R2, 0x1 ;  /* 0x0000000102197836 */ /* 0x000fe40000000000 */
[----:B------:R-:W-:-:S04]  /*0890*/  IMAD.WIDE.U32 R8, R13, 0x8, R20 ;  /* 0x000000080d087825 */ /* 0x000fc800078e0014 */
[----:B------:R-:W-:Y:S02]  /*08a0*/  IMAD.WIDE.U32 R30, R25, 0x8, R18 ;  /* 0x00000008191e7825 */ /* 0x000fe400078e0012 */
[----:B------:R-:W2:Y:S04]  /*08b0*/  LDG.E.64 R8, desc[UR10][R8.64] ;  /* 0x0000000a08087981 */ /* 0x000ea8000c1e1b00 */
[----:B------:R-:W3:Y:S01]  /*08c0*/  LDG.E.64 R30, desc[UR10][R30.64] ;  /* 0x0000000a1e1e7981 */ /* 0x000ee2000c1e1b00 */
[----:B------:R-:W-:Y:S01]  /*08d0*/  MOV R14, R32 ;  /* 0x00000020000e7202 */ /* 0x000fe20000000f00 */
[----:B--2---:R-:W-:-:S04]  /*08e0*/  IMAD R0, R9, R3, RZ ;  /* 0x0000000309007224 */ /* 0x004fc800078e02ff */
        /* <DEDUP_REMOVED lines=12> */
[----:B0-----:R-:W-:Y:S02]  /*09b0*/  HFMA2 R8, -RZ, RZ, 0, 0 ;  /* 0x00000000ff087431 */ /* 0x001fe400000001ff */
[----:B-1----:R-:W-:-:S04]  /*09c0*/  IMAD R3, R3, R9, RZ ;  /* 0x0000000903037224 */ /* 0x002fc800078e02ff */
[----:B------:R-:W-:-:S06]  /*09d0*/  IMAD.HI.U32 R9, R9, R3, R8 ;  /* 0x0000000309097227 */ /* 0x000fcc00078e0008 */
[----:B------:R-:W-:-:S04]  /*09e0*/  IMAD.HI.U32 R14, R9, R26, RZ ;  /* 0x0000001a090e7227 */ /* 0x000fc800078e00ff */
[----:B------:R-:W-:-:S04]  /*09f0*/  IMAD.MOV R3, RZ, RZ, -R14 ;  /* 0x000000ffff037224 */ /* 0x000fc800078e0a0e */
[----:B------:R-:W-:-:S05]  /*0a00*/  IMAD R3, R30, R3, R26 ;  /* 0x000000031e037224 */ /* 0x000fca00078e021a */
[----:B------:R-:W-:-:S13]  /*0a10*/  ISETP.GE.U32.AND P0, PT, R3, R30, PT ;  /* 0x0000001e0300720c */ /* 0x000fda0003f06070 */
[----:B------:R-:W-:Y:S01]  /*0a20*/  @P0 IADD3 R3, PT, PT, -R30, R3, RZ ;  /* 0x000000031e030210 */ /* 0x000fe20007ffe1ff */
[----:B------:R-:W-:-:S03]  /*0a30*/  @P0 VIADD R14, R14, 0x1 ;  /* 0x000000010e0e0836 */ /* 0x000fc60000000000 */
[----:B------:R-:W-:-:S13]  /*0a40*/  ISETP.GE.U32.AND P1, PT, R3, R30, PT ;  /* 0x0000001e0300720c */ /* 0x000fda0003f26070 */
[----:B------:R-:W-:Y:S02]  /*0a50*/  @P1 IADD3 R14, PT, PT, R14, 0x1, RZ ;  /* 0x000000010e0e1810 */ /* 0x000fe40007ffe0ff */
[----:B------:R-:W-:-:S05]  /*0a60*/  @!P2 LOP3.LUT R14, RZ, R30, RZ, 0x33, !PT ;  /* 0x0000001eff0ea212 */ /* 0x000fca00078e33ff */
[----:B------:R-:W-:-:S04]  /*0a70*/  IMAD.MOV R3, RZ, RZ, -R14 ;  /* 0x000000ffff037224 */ /* 0x000fc800078e0a0e */
[----:B------:R-:W-:Y:S01]  /*0a80*/  IMAD R3, R30, R3, R26 ;  /* 0x000000031e037224 */ /* 0x000fe200078e021a */
[----:B------:R-:W-:Y:S06]  /*0a90*/  BRA `(.L_x_16) ;  /* 0x0000000000387947 */ /* 0x000fec0003800000 */
.L_x_15:
[----:B------:R-:W-:Y:S01]  /*0aa0*/  IMAD.MOV.U32 R14, RZ, RZ, R26 ;  /* 0x000000ffff0e7224 */ /* 0x000fe200078e001a */
[----:B------:R-:W-:Y:S01]  /*0ab0*/  MOV R0, R30 ;  /* 0x0000001e00007202 */ /* 0x000fe20000000f00 */
[----:B------:R-:W-:Y:S01]  /*0ac0*/  IMAD.MOV.U32 R3, RZ, RZ, R31 ;  /* 0x000000ffff037224 */ /* 0x000fe200078e001f */
[----:B------:R-:W-:-:S07]  /*0ad0*/  MOV R8, 0xaf0 ;  /* 0x00000af000087802 */ /* 0x000fce0000000f00 */
[----:B------:R-:W-:Y:S05]  /*0ae0*/  CALL.REL.NOINC `($__internal_0_$__cuda_sm20_div_s64) ;  /* 0x0000003c00287944 */ /* 0x000fea0003c00000 */
[-C--:B------:R-:W-:Y:S01]  /*0af0*/  IADD3 R11, P0, PT, RZ, -R12.reuse, RZ ;  /* 0x8000000cff0b7210 */ /* 0x080fe20007f1e0ff */
[----:B------:R-:W-:Y:S01]  /*0b00*/  IMAD.MOV.U32 R27, RZ, RZ, RZ ;  /* 0x000000ffff1b7224 */ /* 0x000fe200078e00ff */
[----:B------:R-:W-:Y:S02]  /*0b10*/  MOV R14, R12 ;  /* 0x0000000c000e7202 */ /* 0x000fe40000000f00 */
[----:B------:R-:W-:Y:S01]  /*0b20*/  IADD3.X R3, PT, PT, RZ, ~R0, RZ, P0, !PT ;  /* 0x80000000ff037210 */ /* 0x000fe200007fe4ff */
[----:B------:R-:W-:-:S04]  /*0b30*/  IMAD.WIDE.U32 R8, R30, R11, R26 ;  /* 0x0000000b1e087225 */ /* 0x000fc800078e001a */
[----:B------:R-:W-:-:S04]  /*0b40*/  IMAD R3, R3, R30, RZ ;  /* 0x0000001e03037224 */ /* 0x000fc800078e02ff */
[----:B------:R-:W-:Y:S02]  /*0b50*/  IMAD R11, R31, R11, R3 ;  /* 0x0000000b1f0b7224 */ /* 0x000fe400078e0203 */
[----:B------:R-:W-:-:S03]  /*0b60*/  IMAD.MOV.U32 R3, RZ, RZ, R8 ;  /* 0x000000ffff037224 */ /* 0x000fc600078e0008 */
[----:B------:R-:W-:-:S07]  /*0b70*/  IADD3 R11, PT, PT, R9, R11, RZ ;  /* 0x0000000b090b7210 */ /* 0x000fce0007ffe0ff */
.L_x_16:
[----:B------:R-:W-:-:S04]  /*0b80*/  IMAD.WIDE.U32 R30, R2, 0x8, R18 ;  /* 0x00000008021e7825 */ /* 0x000fc800078e0012 */
[----:B------:R-:W-:Y:S02]  /*0b90*/  IMAD.WIDE.U32 R8, R25, 0x8, R20 ;  /* 0x0000000819087825 */ /* 0x000fe400078e0014 */
[----:B------:R-:W2:Y:S04]  /*0ba0*/  LDG.E.64 R30, desc[UR10][R30.64] ;  /* 0x0000000a1e1e7981 */ /* 0x000ea8000c1e1b00 */
[----:B------:R-:W3:Y:S01]  /*0bb0*/  LDG.E.64 R8, desc[UR10][R8.64] ;  /* 0x0000000a08087981 */ /* 0x000ee2000c1e1b00 */
[----:B------:R-:W-:Y:S01]  /*0bc0*/  IMAD.MOV.U32 R12, RZ, RZ, R32 ;  /* 0x000000ffff0c7224 */ /* 0x000fe200078e0020 */
[----:B--2---:R-:W-:Y:S01]  /*0bd0*/  ISETP.NE.U32.AND P0, PT, R31, RZ, PT ;  /* 0x000000ff1f00720c */ /* 0x004fe20003f05070 */
[-C--:B---3--:R-:W-:Y:S02]  /*0be0*/  IMAD R0, R9, R3.reuse, RZ ;  /* 0x0000000309007224 */ /* 0x088fe400078e02ff */
[----:B------:R-:W-:-:S04]  /*0bf0*/  IMAD.WIDE.U32 R32, R8, R3, R12 ;  /* 0x0000000308207225 */ /* 0x000fc800078e000c */
[----:B------:R-:W-:Y:S01]  /*0c00*/  IMAD R11, R8, R11, R0 ;  /* 0x0000000b080b7224 */ /* 0x000fe200078e0200 */
[----:B------:R-:W-:-:S03]  /*0c10*/  IADD3 R13, PT, PT, R2, -0x4, RZ ;  /* 0xfffffffc020d7810 */ /* 0x000fc60007ffe0ff */
[----:B------:R-:W-:Y:S02]  /*0c20*/  IMAD.IADD R15, R33, 0x1, R11 ;  /* 0x00000001210f7824 */ /* 0x000fe400078e020b */
        /* <DEDUP_REMOVED lines=23> */
.L_x_17:
        /* <DEDUP_REMOVED lines=14> */
.L_x_18:
[C---:B------:R-:W-:Y:S02]  /*0e80*/  VIADD R25, R2.reuse, 0xffffffff ;  /* 0xffffffff02197836 */ /* 0x040fe40000000000 */
        /* <DEDUP_REMOVED lines=13> */
[----:B------:R-:W-:-:S06]  /*0f60*/  ISETP.NE.U32.AND P2, PT, R30, RZ, PT ;  /* 0x000000ff1e00720c */ /* 0x000fcc0003f45070 */
        /* <DEDUP_REMOVED lines=12> */
[----:B------:R-:W-:Y:S02]  /*1030*/  ISETP.GE.U32.AND P1, PT, R3, R30, PT ;  /* 0x0000001e0300720c */ /* 0x000fe40003f26070 */
[----:B------:R-:W-:-:S11]  /*1040*/  MOV R3, RZ ;  /* 0x000000ff00037202 */ /* 0x000fd60000000f00 */
[----:B------:R-:W-:Y:S02]  /*1050*/  @P1 IADD3 R14, PT, PT, R14, 0x1, RZ ;  /* 0x000000010e0e1810 */ /* 0x000fe40007ffe0ff */
[----:B------:R-:W-:-:S05]  /*1060*/  @!P2 LOP3.LUT R14, RZ, R30, RZ, 0x33, !PT ;  /* 0x0000001eff0ea212 */ /* 0x000fca00078e33ff */
[----:B------:R-:W-:-:S04]  /*1070*/  IMAD.MOV R11, RZ, RZ, -R14 ;  /* 0x000000ffff0b7224 */ /* 0x000fc800078e0a0e */
[----:B------:R-:W-:Y:S01]  /*1080*/  IMAD R11, R30, R11, R26 ;  /* 0x0000000b1e0b7224 */ /* 0x000fe200078e021a */
[----:B------:R-:W-:Y:S06]  /*1090*/  BRA `(.L_x_20) ;  /* 0x00000000003c7947 */ /* 0x000fec0003800000 */
.L_x_19:
[----:B------:R-:W-:Y:S01]  /*10a0*/  IMAD.MOV.U32 R14, RZ, RZ, R26 ;  /* 0x000000ffff0e7224 */ /* 0x000fe200078e001a */
[----:B------:R-:W-:Y:S01]  /*10b0*/  MOV R0, R30 ;  /* 0x0000001e00007202 */ /* 0x000fe20000000f00 */
[----:B------:R-:W-:Y:S01]  /*10c0*/  IMAD.MOV.U32 R3, RZ, RZ, R31 ;  /* 0x000000ffff037224 */ /* 0x000fe200078e001f */
[----:B------:R-:W-:-:S07]  /*10d0*/  MOV R8, 0x10f0 ;  /* 0x000010f000087802 */ /* 0x000fce0000000f00 */
[----:B------:R-:W-:Y:S05]  /*10e0*/  CALL.REL.NOINC `($__internal_0_$__cuda_sm20_div_s64) ;  /* 0x0000003400a87944 */ /* 0x000fea0003c00000 */
[----:B------:R-:W-:Y:S01]  /*10f0*/  IADD3 R11, P0, PT, RZ, -R12, RZ ;  /* 0x8000000cff0b7210 */ /* 0x000fe20007f1e0ff */
[----:B------:R-:W-:Y:S02]  /*1100*/  HFMA2 R9, -RZ, RZ, 0, 0 ;  /* 0x00000000ff097431 */ /* 0x000fe400000001ff */
[----:B------:R-:W-:Y:S01]  /*1110*/  IMAD.MOV.U32 R8, RZ, RZ, R26 ;  /* 0x000000ffff087224 */ /* 0x000fe200078e001a */
[----:B------:R-:W-:Y:S01]  /*1120*/  IADD3.X R3, PT, PT, RZ, ~R0, RZ, P0, !PT ;  /* 0x80000000ff037210 */ /* 0x000fe200007fe4ff */
[----:B------:R-:W-:-:S04]  /*1130*/  IMAD.MOV.U32 R14, RZ, RZ, R12 ;  /* 0x000000ffff0e7224 */ /* 0x000fc800078e000c */
[----:B------:R-:W-:Y:S02]  /*1140*/  IMAD R3, R3, R30, RZ ;  /* 0x0000001e03037224 */ /* 0x000fe400078e02ff */
[----:B------:R-:W-:-:S04]  /*1150*/  IMAD.WIDE.U32 R8, R30, R11, R8 ;  /* 0x0000000b1e087225 */ /* 0x000fc800078e0008 */
[----:B------:R-:W-:Y:S01]  /*1160*/  IMAD R3, R31, R11, R3 ;  /* 0x0000000b1f037224 */ /* 0x000fe200078e0203 */
[----:B------:R-:W-:-:S03]  /*1170*/  MOV R11, R8 ;  /* 0x00000008000b7202 */ /* 0x000fc60000000f00 */
[----:B------:R-:W-:-:S07]  /*1180*/  IMAD.IADD R3, R9, 0x1, R3 ;  /* 0x0000000109037824 */ /* 0x000fce00078e0203 */
.L_x_20:
[----:B------:R-:W-:Y:S01]  /*1190*/  IADD3 R15, PT, PT, R2, -0x2, RZ ;  /* 0xfffffffe020f7810 */ /* 0x000fe20007ffe0ff */
[----:B------:R-:W-:-:S04]  /*11a0*/  IMAD.WIDE.U32 R8, R25, 0x8, R20 ;  /* 0x0000000819087825 */ /* 0x000fc800078e0014 */
[----:B------:R-:W-:Y:S02]  /*11b0*/  IMAD.WIDE.U32 R30, R15, 0x8, R18 ;  /* 0x000000080f1e7825 */ /* 0x000fe400078e0012 */
[----:B------:R-:W2:Y:S04]  /*11c0*/  LDG.E.64 R8, desc[UR10][R8.64] ;  /* 0x0000000a08087981 */ /* 0x000ea8000c1e1b00 */
[----:B------:R-:W3:Y:S01]  /*11d0*/  LDG.E.64 R30, desc[UR10][R30.64] ;  /* 0x0000000a1e1e7981 */ /* 0x000ee2000c1e1b00 */
[----:B------:R-:W-:Y:S02]  /*11e0*/  IMAD.MOV.U32 R26, RZ, RZ, R32 ;  /* 0x000000ffff1a7224 */ /* 0x000fe400078e0020 */
[-C--:B--2---:R-:W-:Y:S02]  /*11f0*/  IMAD R0, R9, R11.reuse, RZ ;  /* 0x0000000b09007224 */ /* 0x084fe400078e02ff */
[----:B------:R-:W-:Y:S01]  /*1200*/  IMAD.WIDE.U32 R32, R8, R11, R26 ;  /* 0x0000000b08207225 */ /* 0x000fe200078e001a */
[----:B---3--:R-:W-:-:S03]  /*1210*/  ISETP.NE.U32.AND P0, PT, R31, RZ, PT ;  /* 0x000000ff1f00720c */ /* 0x008fc60003f05070 */
[----:B------:R-:W-:-:S05]  /*1220*/  IMAD R3, R8, R3, R0 ;  /* 0x0000000308037224 */ /* 0x000fca00078e0200 */
[----:B------:R-:W-:-:S05]  /*1230*/  IADD3 R25, PT, PT, R33, R3, RZ ;  /* 0x0000000321197210 */ /* 0x000fca0007ffe0ff */
[----:B------:R-:W-:Y:S05]  /*1240*/  @P0 BRA `(.L_x_21) ;  /* 0x0000000000580947 */ /* 0x000fea0003800000 */
[----:B------:R-:W0:Y:S01]  /*1250*/  I2F.U32.RP R0, R30 ;  /* 0x0000001e00007306 */ /* 0x000e220000209000 */
[----:B------:R-:W-:Y:S02]  /*1260*/  IADD3 R3, PT, PT, RZ, -R30, RZ ;  /* 0x8000001eff037210 */ /* 0x000fe40007ffe0ff */
[----:B------:R-:W-:-:S05]  /*1270*/  ISETP.NE.U32.AND P2, PT, R30, RZ, PT ;  /* 0x000000ff1e00720c */ /* 0x000fca0003f45070 */
[----:B0-----:R-:W0:Y:S02]  /*1280*/  MUFU.RCP R0, R0 ;  /* 0x0000000000007308 */ /* 0x001e240000001000 */
[----:B0-----:R-:W-:-:S06]  /*1290*/  VIADD R8, R0, 0xffffffe ;  /* 0x0ffffffe00087836 */ /* 0x001fcc0000000000 */
        /* <DEDUP_REMOVED lines=8> */
[----:B------:R-:W-:Y:S01]  /*1320*/  @P0 IMAD.IADD R3, R3, 0x1, -R30 ;  /* 0x0000000103030824 */ /* 0x000fe200078e0a1e */
[----:B------:R-:W-:-:S04]  /*1330*/  @P0 IADD3 R26, PT, PT, R26, 0x1, RZ ;  /* 0x000000011a1a0810 */ /* 0x000fc80007ffe0ff */
[----:B------:R-:W-:Y:S01]  /*1340*/  ISETP.GE.U32.AND P1, PT, R3, R30, PT ;  /* 0x0000001e0300720c */ /* 0x000fe20003f26070 */
[----:B------:R-:W-:-:S12]  /*1350*/  IMAD.MOV.U32 R3, RZ, RZ, RZ ;  /* 0x000000ffff037224 */ /* 0x000fd800078e00ff */
[----:B------:R-:W-:Y:S01]  /*1360*/  @P1 VIADD R26, R26, 0x1 ;  /* 0x000000011a1a1836 */ /* 0x000fe20000000000 */
[----:B------:R-:W-:-:S04]  /*1370*/  @!P2 LOP3.LUT R26, RZ, R30, RZ, 0x33, !PT ;  /* 0x0000001eff1aa212 */ /* 0x000fc800078e33ff */
[----:B------:R-:W-:-:S05]  /*1380*/  IADD3 R11, PT, PT, -R26, RZ, RZ ;  /* 0x000000ff1a0b7210 */ /* 0x000fca0007ffe1ff */
[----:B------:R-:W-:Y:S01]  /*1390*/  IMAD R11, R30, R11, R14 ;  /* 0x0000000b1e0b7224 */ /* 0x000fe200078e020e */
[----:B------:R-:W-:Y:S06]  /*13a0*/  BRA `(.L_x_22) ;  /* 0x0000000000387947 */ /* 0x000fec0003800000 */
.L_x_21:
        /* <DEDUP_REMOVED lines=14> */
.L_x_22:
        /* <DEDUP_REMOVED lines=13> */
[----:B------:R-:W-:Y:S01]  /*1560*/  IADD3 R3, PT, PT, RZ, -R30, RZ ;  /* 0x8000001eff037210 */ /* 0x000fe20007ffe0ff */
[----:B------:R-:W-:Y:S01]  /*1570*/  IMAD.MOV.U32 R11, RZ, RZ, RZ ;  /* 0x000000ffff0b7224 */ /* 0x000fe200078e00ff */
        /* <DEDUP_REMOVED lines=13> */
[----:B------:R-:W-:-:S13]  /*1650*/  ISETP.GE.U32.AND P1, PT, R3, R30, PT ;  /* 0x0000001e0300720c */ /* 0x000fda0003f26070 */
[----:B------:R-:W-:Y:S01]  /*1660*/  @P1 VIADD R14, R14, 0x1 ;  /* 0x000000010e0e1836 */ /* 0x000fe20000000000 */
[----:B------:R-:W-:-:S04]  /*1670*/  @!P2 LOP3.LUT R14, RZ, R30, RZ, 0x33, !PT ;  /* 0x0000001eff0ea212 */ /* 0x000fc800078e33ff */
[----:B------:R-:W-:-:S05]  /*1680*/  IADD3 R3, PT, PT, -R14, RZ, RZ ;  /* 0x000000ff0e037210 */ /* 0x000fca0007ffe1ff */
[----:B------:R-:W-:Y:S01]  /*1690*/  IMAD R3, R30, R3, R26 ;  /* 0x000000031e037224 */ /* 0x000fe200078e021a */
[----:B------:R-:W-:Y:S06]  /*16a0*/  BRA `(.L_x_24) ;  /* 0x00000000003c7947 */ /* 0x000fec0003800000 */
.L_x_23:
[----:B------:R-:W-:Y:S01]  /*16b0*/  MOV R14, R26 ;  /* 0x0000001a000e7202 */ /* 0x000fe20000000f00 */
        /* <DEDUP_REMOVED lines=14> */
.L_x_24:
[----:B------:R-:W-:-:S04]  /*17a0*/  IMAD.WIDE.U32 R8, R27, 0x8, R20 ;  /* 0x000000081b087825 */ /* 0x000fc800078e0014 */
[----:B------:R-:W-:Y:S02]  /*17b0*/  IMAD.WIDE.U32 R26, R13, 0x8, R18 ;  /* 0x000000080d1a7825 */ /* 0x000fe400078e0012 */
[----:B------:R-:W2:Y:S04]  /*17c0*/  LDG.E.64 R8, desc[UR10][R8.64] ;  /* 0x0000000a08087981 */ /* 0x000ea8000c1e1b00 */
[----:B------:R-:W3:Y:S01]  /*17d0*/  LDG.E.64 R26, desc[UR10][R26.64] ;  /* 0x0000000a1a1a7981 */ /* 0x000ee2000c1e1b00 */
[----:B------:R-:W-:Y:S01]  /*17e0*/  MOV R31, R15 ;  /* 0x0000000f001f7202 */ /* 0x000fe20000000f00 */
[----:B------:R-:W-:Y:S02]  /*17f0*/  IMAD.MOV.U32 R30, RZ, RZ, R32 ;  /* 0x000000ffff1e7224 */ /* 0x000fe400078e0020 */
[----:B--2---:R-:W-:-:S02]  /*1800*/  IMAD R0, R9, R3, RZ ;  /* 0x0000000309007224 */ /* 0x004fc400078e02ff */
        /* <DEDUP_REMOVED lines=24> */
[--C-:B------:R-:W-:Y:S02]  /*1990*/  IMAD.MOV R27, RZ, RZ, -R9.reuse ;  /* 0x000000ffff1b7224 */ /* 0x100fe400078e0a09 */
[----:B------:R-:W-:Y:S02]  /*19a0*/  IMAD.MOV.U32 R12, RZ, RZ, R9 ;  /* 0x000000ffff0c7224 */ /* 0x000fe400078e0009 */
[----:B------:R-:W-:Y:S01]  /*19b0*/  IMAD R27, R26, R27, R14 ;  /* 0x0000001b1a1b7224 */ /* 0x000fe200078e020e */
[----:B------:R-:W-:Y:S06]  /*19c0*/  BRA `(.L_x_26) ;  /* 0x0000000000347947 */ /* 0x000fec0003800000 */
.L_x_25:
[----:B------:R-:W-:Y:S01]  /*19d0*/  MOV R0, R26 ;  /* 0x0000001a00007202 */ /* 0x000fe20000000f00 */
[----:B------:R-:W-:Y:S01]  /*19e0*/  IMAD.MOV.U32 R3, RZ, RZ, R27 ;  /* 0x000000ffff037224 */ /* 0x000fe200078e001b */
[----:B------:R-:W-:-:S07]  /*19f0*/  MOV R8, 0x1a10 ;  /* 0x00001a1000087802 */ /* 0x000fce0000000f00 */
[----:B------:R-:W-:Y:S05]  /*1a00*/  CALL.REL.NOINC `($__internal_0_$__cuda_sm20_div_s64) ;  /* 0x0000002c00607944 */ /* 0x000fea0003c00000 */
[----:B------:R-:W-:Y:S01]  /*1a10*/  IADD3 R11, P0, PT, RZ, -R12, RZ ;  /* 0x8000000cff0b7210 */ /* 0x000fe20007f1e0ff */
[----:B------:R-:W-:Y:S02]  /*1a20*/  HFMA2 R9, -RZ, RZ, 0, 0 ;  /* 0x00000000ff097431 */ /* 0x000fe400000001ff */
[----:B------:R-:W-:Y:S01]  /*1a30*/  IMAD.MOV.U32 R8, RZ, RZ, R14 ;  /* 0x000000ffff087224 */ /* 0x000fe200078e000e */
[----:B------:R-:W-:-:S05]  /*1a40*/  IADD3.X R3, PT, PT, RZ, ~R0, RZ, P0, !PT ;  /* 0x80000000ff037210 */ /* 0x000fca00007fe4ff */
[----:B------:R-:W-:Y:S02]  /*1a50*/  IMAD R3, R3, R26, RZ ;  /* 0x0000001a03037224 */ /* 0x000fe400078e02ff */
[----:B------:R-:W-:-:S04]  /*1a60*/  IMAD.WIDE.U32 R8, R26, R11, R8 ;  /* 0x0000000b1a087225 */ /* 0x000fc800078e0008 */
[----:B------:R-:W-:Y:S02]  /*1a70*/  IMAD R3, R27, R11, R3 ;  /* 0x0000000b1b037224 */ /* 0x000fe400078e0203 */
[----:B------:R-:W-:-:S03]  /*1a80*/  IMAD.MOV.U32 R27, RZ, RZ, R8 ;  /* 0x000000ffff1b7224 */ /* 0x000fc600078e0008 */
[----:B------:R-:W-:-:S07]  /*1a90*/  IADD3 R3, PT, PT, R9, R3, RZ ;  /* 0x0000000309037210 */ /* 0x000fce0007ffe0ff */
.L_x_26:
[----:B------:R-:W-:-:S06]  /*1aa0*/  IMAD.WIDE.U32 R8, R13, 0x8, R20 ;  /* 0x000000080d087825 */ /* 0x000fcc00078e0014 */
[----:B------:R-:W2:Y:S01]  /*1ab0*/  LDG.E.64 R8, desc[UR10][R8.64] ;  /* 0x0000000a08087981 */ /* 0x000ea2000c1e1b00 */
[----:B------:R-:W-:Y:S01]  /*1ac0*/  UIADD3 UR8, UPT, UPT, UR8, 0x8, URZ ;  /* 0x0000000808087890 */ /* 0x000fe2000fffe0ff */
[----:B------:R-:W-:Y:S01]  /*1ad0*/  IMAD.MOV.U32 R14, RZ, RZ, R30 ;  /* 0x000000ffff0e7224 */ /* 0x000fe200078e001e */
[----:B------:R-:W-:Y:S01]  /*1ae0*/  MOV R30, R12 ;  /* 0x0000000c001e7202 */ /* 0x000fe20000000f00 */
[----:B------:R-:W-:Y:S01]  /*1af0*/  VIADD R2, R2, 0xfffffff8 ;  /* 0xfffffff802027836 */ /* 0x000fe20000000000 */
[----:B------:R-:W-:Y:S01]  /*1b00*/  UISETP.NE.AND UP0, UPT, UR8, URZ, UPT ;  /* 0x000000ff0800728c */ /* 0x000fe2000bf05270 */
[-C--:B--2---:R-:W-:Y:S02]  /*1b10*/  IMAD R0, R9, R27.reuse, RZ ;  /* 0x0000001b09007224 */ /* 0x084fe400078e02ff */
[----:B------:R-:W-:-:S04]  /*1b20*/  IMAD.WIDE.U32 R26, R8, R27, R14 ;  /* 0x0000001b081a7225 */ /* 0x000fc800078e000e */
[----:B------:R-:W-:-:S05]  /*1b30*/  IMAD R3, R8, R3, R0 ;  /* 0x0000000308037224 */ /* 0x000fca00078e0200 */
[----:B------:R-:W-:Y:S01]  /*1b40*/  IADD3 R27, PT, PT, R27, R3, RZ ;  /* 0x000000031b1b7210 */ /* 0x000fe20007ffe0ff */
[----:B------:R-:W-:Y:S06]  /*1b50*/  BRA.U UP0, `(.L_x_27) ;  /* 0xffffffe500e87547 */ /* 0x000fec000b83ffff */
[----:B------:R-:W-:-:S07]  /*1b60*/  VIADD R2, R2, 0x3 ;  /* 0x0000000302027836 */ /* 0x000fce0000000000 */
.L_x_10:
[----:B------:R-:W0:Y:S02]  /*1b70*/  LDCU UR7, c[0x0][0x3a8] ;  /* 0x00007500ff0777ac */ /* 0x000e240008000800 */
[----:B0-----:R-:W-:-:S09]  /*1b80*/  ULOP3.LUT UP0, UR7, UR7, 0x7, URZ, 0xc0, !UPT ;  /* 0x0000000707077892 */ /* 0x001fd2000f80c0ff */
[----:B------:R-:W-:Y:S05]  /*1b90*/  BRA.U !UP0, `(.L_x_9) ;  /* 0x0000001508647547 */ /* 0x000fea000b800000 */
[----:B------:R-:W-:-:S09]  /*1ba0*/  UISETP.GE.U32.AND UP0, UPT, UR7, 0x4, UPT ;  /* 0x000000040700788c */ /* 0x000fd2000bf06070 */
[----:B------:R-:W-:Y:S05]  /*1bb0*/  BRA.U !UP0, `(.L_x_28) ;  /* 0x0000000d081c7547 */ /* 0x000fea000b800000 */
[----:B------:R-:W0:Y:S02]  /*1bc0*/  LDC.64 R18, c[0x0][0x398] ;  /* 0x0000e600ff127b82 */ /* 0x000e240000000a00 */
[----:B0-----:R-:W-:-:S06]  /*1bd0*/  IMAD.WIDE.U32 R18, R2, 0x8, R18 ;  /* 0x0000000802127825 */ /* 0x001fcc00078e0012 */
[----:B------:R-:W2:Y:S02]  /*1be0*/  LDG.E.64 R18, desc[UR10][R18.64] ;  /* 0x0000000a12127981 */ /* 0x000ea4000c1e1b00 */
[----:B--2---:R-:W-:-:S13]  /*1bf0*/  ISETP.NE.U32.AND P0, PT, R19, RZ, PT ;  /* 0x000000ff1300720c */ /* 0x004fda0003f05070 */
[----:B------:R-:W-:Y:S05]  /*1c00*/  @P0 BRA `(.L_x_29) ;  /* 0x0000000000580947 */ /* 0x000fea0003800000 */
[----:B------:R-:W0:Y:S01]  /*1c10*/  I2F.U32.RP R0, R18 ;  /* 0x0000001200007306 */ /* 0x000e220000209000 */
[----:B------:R-:W-:Y:S01]  /*1c20*/  IMAD.MOV R3, RZ, RZ, -R18 ;  /* 0x000000ffff037224 */ /* 0x000fe200078e0a12 */
[----:B------:R-:W-:Y:S01]  /*1c30*/  ISETP.NE.U32.AND P2, PT, R18, RZ, PT ;  /* 0x000000ff1200720c */ /* 0x000fe20003f45070 */
[----:B------:R-:W-:-:S05]  /*1c40*/  HFMA2 R11, -RZ, RZ, 0, 0 ;  /* 0x00000000ff0b7431 */ /* 0x000fca00000001ff */
[----:B0-----:R-:W0:Y:S02]  /*1c50*/  MUFU.RCP R0, R0 ;  /* 0x0000000000007308 */ /* 0x001e240000001000 */
[----:B0-----:R-:W-:-:S06]  /*1c60*/  IADD3 R8, PT, PT, R0, 0xffffffe, RZ ;  /* 0x0ffffffe00087810 */ /* 0x001fcc0007ffe0ff */
[----:B------:R0:W1:Y:S02]  /*1c70*/  F2I.FTZ.U32.TRUNC.NTZ R9, R8 ;  /* 0x0000000800097305 */ /* 0x000064000021f000 */
[----:B0-----:R-:W-:Y:S01]  /*1c80*/  MOV R8, RZ ;  /* 0x000000ff00087202 */ /* 0x001fe20000000f00 */
        /* <DEDUP_REMOVED lines=14> */
.L_x_29:
        /* <DEDUP_REMOVED lines=14> */
.L_x_30:
[----:B------:R-:W0:Y:S01]  /*1e50*/  LDC.64 R18, c[0x0][0x398] ;  /* 0x0000e600ff127b82 */ /* 0x000e220000000a00 */
[----:B------:R-:W-:-:S07]  /*1e60*/  VIADD R13, R2, 0xffffffff ;  /* 0xffffffff020d7836 */ /* 0x000fce0000000000 */
[----:B------:R-:W1:Y:S01]  /*1e70*/  LDC.64 R8, c[0x0][0x3a0] ;  /* 0x0000e800ff087b82 */ /* 0x000e620000000a00 */
[----:B0-----:R-:W-:-:S06]  /*1e80*/  IMAD.WIDE.U32 R18, R13, 0x8, R18 ;  /* 0x000000080d127825 */ /* 0x001fcc00078e0012 */
[----:B------:R-:W2:Y:S01]  /*1e90*/  LDG.E.64 R18, desc[UR10][R18.64] ;  /* 0x0000000a12127981 */ /* 0x000ea2000c1e1b00 */
[----:B-1----:R-:W-:-:S06]  /*1ea0*/  IMAD.WIDE.U32 R8, R2, 0x8, R8 ;  /* 0x0000000802087825 */ /* 0x002fcc00078e0008 */
[----:B------:R-:W3:Y:S01]  /*1eb0*/  LDG.E.64 R8, desc[UR10][R8.64] ;  /* 0x0000000a08087981 */ /* 0x000ee2000c1e1b00 */
[----:B--2---:R-:W-:Y:S01]  /*1ec0*/  ISETP.NE.U32.AND P0, PT, R19, RZ, PT ;  /* 0x000000ff1300720c */ /* 0x004fe20003f05070 */
[-C--:B---3--:R-:W-:Y:S02]  /*1ed0*/  IMAD R0, R9, R3.reuse, RZ ;  /* 0x0000000309007224 */ /* 0x088fe400078e02ff */
[----:B------:R-:W-:-:S04]  /*1ee0*/  IMAD.WIDE.U32 R26, R8, R3, R26 ;  /* 0x00000003081a7225 */ /* 0x000fc800078e001a */
[----:B------:R-:W-:-:S05]  /*1ef0*/  IMAD R11, R8, R11, R0 ;  /* 0x0000000b080b7224 */ /* 0x000fca00078e0200 */
[----:B------:R-:W-:Y:S01]  /*1f00*/  IADD3 R31, PT, PT, R27, R11, RZ ;  /* 0x0000000b1b1f7210 */ /* 0x000fe20007ffe0ff */
[----:B------:R-:W-:Y:S06]  /*1f10*/  @P0 BRA `(.L_x_31) ;  /* 0x0000000000580947 */ /* 0x000fec0003800000 */
        /* <DEDUP_REMOVED lines=22> */
.L_x_31:
        /* <DEDUP_REMOVED lines=13> */
.L_x_32:
[----:B------:R-:W0:Y:S01]  /*2150*/  LDC.64 R18, c[0x0][0x398] ;  /* 0x0000e600ff127b82 */ /* 0x000e220000000a00 */
[----:B------:R-:W-:-:S07]  /*2160*/  VIADD R15, R2, 0xfffffffe ;  /* 0xfffffffe020f7836 */ /* 0x000fce0000000000 */
[----:B------:R-:W1:Y:S01]  /*2170*/  LDC.64 R8, c[0x0][0x3a0] ;  /* 0x0000e800ff087b82 */ /* 0x000e620000000a00 */
[----:B0-----:R-:W-:-:S06]  /*2180*/  IMAD.WIDE.U32 R18, R15, 0x8, R18 ;  /* 0x000000080f127825 */ /* 0x001fcc00078e0012 */
[----:B------:R-:W2:Y:S01]  /*2190*/  LDG.E.64 R18, desc[UR10][R18.64] ;  /* 0x0000000a12127981 */ /* 0x000ea2000c1e1b00 */
[----:B-1----:R-:W-:-:S06]  /*21a0*/  IMAD.WIDE.U32 R8, R13, 0x8, R8 ;  /* 0x000000080d087825 */ /* 0x002fcc00078e0008 */
[----:B------:R-:W3:Y:S01]  /*21b0*/  LDG.E.64 R8, desc[UR10][R8.64] ;  /* 0x0000000a08087981 */ /* 0x000ee2000c1e1b00 */
[----:B------:R-:W-:Y:S02]  /*21c0*/  MOV R30, R26 ;  /* 0x0000001a001e7202 */ /* 0x000fe40000000f00 */
[----:B--2---:R-:W-:Y:S01]  /*21d0*/  ISETP.NE.U32.AND P0, PT, R19, RZ, PT ;  /* 0x000000ff1300720c */ /* 0x004fe20003f05070 */
[-C--:B---3--:R-:W-:Y:S02]  /*21e0*/  IMAD R0, R9, R3.reuse, RZ ;  /* 0x0000000309007224 */ /* 0x088fe400078e02ff */
[----:B------:R-:W-:-:S04]  /*21f0*/  IMAD.WIDE.U32 R30, R8, R3, R30 ;  /* 0x00000003081e7225 */ /* 0x000fc800078e001e */
[----:B------:R-:W-:-:S04]  /*2200*/  IMAD R11, R8, R11, R0 ;  /* 0x0000000b080b7224 */ /* 0x000fc800078e0200 */
        /* <DEDUP_REMOVED lines=24> */
.L_x_33:
        /* <DEDUP_REMOVED lines=15> */
.L_x_34:
[----:B------:R-:W0:Y:S01]  /*2480*/  LDC.64 R18, c[0x0][0x398] ;  /* 0x0000e600ff127b82 */ /* 0x000e220000000a00 */
[----:B------:R-:W-:-:S07]  /*2490*/  IADD3 R13, PT, PT, R2, -0x3, RZ ;  /* 0xfffffffd020d7810 */ /* 0x000fce0007ffe0ff */
[----:B------:R-:W1:Y:S01]  /*24a0*/  LDC.64 R8, c[0x0][0x3a0] ;  /* 0x0000e800ff087b82 */ /* 0x000e620000000a00 */
[----:B0-----:R-:W-:-:S06]  /*24b0*/  IMAD.WIDE.U32 R18, R13, 0x8, R18 ;  /* 0x000000080d127825 */ /* 0x001fcc00078e0012 */
[----:B------:R-:W2:Y:S01]  /*24c0*/  LDG.E.64 R18, desc[UR10][R18.64] ;  /* 0x0000000a12127981 */ /* 0x000ea2000c1e1b00 */
[----:B-1----:R-:W-:-:S06]  /*24d0*/  IMAD.WIDE.U32 R8, R15, 0x8, R8 ;  /* 0x000000080f087825 */ /* 0x002fcc00078e0008 */
[----:B------:R-:W3:Y:S01]  /*24e0*/  LDG.E.64 R8, desc[UR10][R8.64] ;  /* 0x0000000a08087981 */ /* 0x000ee2000c1e1b00 */
[----:B------:R-:W-:Y:S01]  /*24f0*/  IMAD.MOV.U32 R20, RZ, RZ, R30 ;  /* 0x000000ffff147224 */ /* 0x000fe200078e001e */
[----:B--2---:R-:W-:Y:S01]  /*2500*/  ISETP.NE.U32.AND P0, PT, R19, RZ, PT ;  /* 0x000000ff1300720c */ /* 0x004fe20003f05070 */
[-C--:B---3--:R-:W-:Y:S02]  /*2510*/  IMAD R0, R9, R3.reuse, RZ ;  /* 0x0000000309007224 */ /* 0x088fe400078e02ff */
[----:B------:R-:W-:-:S04]  /*2520*/  IMAD.WIDE.U32 R20, R8, R3, R20 ;  /* 0x0000000308147225 */ /* 0x000fc800078e0014 */
[----:B------:R-:W-:-:S05]  /*2530*/  IMAD R11, R8, R11, R0 ;  /* 0x0000000b080b7224 */ /* 0x000fca00078e0200 */
[----:B------:R-:W-:Y:S01]  /*2540*/  IADD3 R27, PT, PT, R21, R11, RZ ;  /* 0x0000000b151b7210 */ /* 0x000fe20007ffe0ff */
[----:B------:R-:W-:Y:S06]  /*2550*/  @P0 BRA `(.L_x_35) ;  /* 0x00000000005c0947 */ /* 0x000fec0003800000 */
        /* <DEDUP_REMOVED lines=19> */
[----:B------:R-:W-:Y:S02]  /*2690*/  IADD3 R19, PT, PT, -R9, RZ, RZ ;  /* 0x000000ff09137210 */ /* 0x000fe40007ffe1ff */
[----:B------:R-:W-:-:S03]  /*26a0*/  MOV R12, R9 ;  /* 0x00000009000c7202 */ /* 0x000fc60000000f00 */
[----:B------:R-:W-:Y:S01]  /*26b0*/  IMAD R19, R18, R19, R14 ;  /* 0x0000001312137224 */ /* 0x000fe200078e020e */
[----:B------:R-:W-:Y:S06]  /*26c0*/  BRA `(.L_x_36) ;  /* 0x0000000000307947 */ /* 0x000fec0003800000 */
.L_x_35:
[----:B------:R-:W-:Y:S01]  /*26d0*/  IMAD.MOV.U32 R0, RZ, RZ, R18 ;  /* 0x000000ffff007224 */ /* 0x000fe200078e0012 */
[----:B------:R-:W-:Y:S02]  /*26e0*/  MOV R3, R19 ;  /* 0x0000001300037202 */ /* 0x000fe40000000f00 */
[----:B------:R-:W-:-:S07]  /*26f0*/  MOV R8, 0x2710 ;  /* 0x0000271000087802 */ /* 0x000fce0000000f00 */
[----:B------:R-:W-:Y:S05]  /*2700*/  CALL.REL.NOINC `($__internal_0_$__cuda_sm20_div_s64) ;  /* 0x0000002000207944 */ /* 0x000fea0003c00000 */
[----:B------:R-:W-:Y:S01]  /*2710*/  IADD3 R11, P0, PT, RZ, -R12, RZ ;  /* 0x8000000cff0b7210 */ /* 0x000fe20007f1e0ff */
[----:B------:R-:W-:-:S04]  /*2720*/  HFMA2 R15, -RZ, RZ, 0, 0 ;  /* 0x00000000ff0f7431 */ /* 0x000fc800000001ff */
[----:B------:R-:W-:-:S04]  /*2730*/  IMAD.X R3, RZ, RZ, ~R0, P0 ;  /* 0x000000ffff037224 */ /* 0x000fc800000e0e00 */
[----:B------:R-:W-:Y:S02]  /*2740*/  IMAD R3, R3, R18, RZ ;  /* 0x0000001203037224 */ /* 0x000fe400078e02ff */
[----:B------:R-:W-:-:S04]  /*2750*/  IMAD.WIDE.U32 R8, R18, R11, R14 ;  /* 0x0000000b12087225 */ /* 0x000fc800078e000e */
[----:B------:R-:W-:Y:S02]  /*2760*/  IMAD R3, R19, R11, R3 ;  /* 0x0000000b13037224 */ /* 0x000fe400078e0203 */
[----:B------:R-:W-:-:S03]  /*2770*/  IMAD.MOV.U32 R19, RZ, RZ, R8 ;  /* 0x000000ffff137224 */ /* 0x000fc600078e0008 */
[----:B------:R-:W-:-:S07]  /*2780*/  IADD3 R3, PT, PT, R9, R3, RZ ;  /* 0x0000000309037210 */ /* 0x000fce0007ffe0ff */
.L_x_36:
[----:B------:R-:W0:Y:S02]  /*2790*/  LDC.64 R8, c[0x0][0x3a0] ;  /* 0x0000e800ff087b82 */ /* 0x000e240000000a00 */
[----:B0-----:R-:W-:-:S06]  /*27a0*/  IMAD.WIDE.U32 R8, R13, 0x8, R8 ;  /* 0x000000080d087825 */ /* 0x001fcc00078e0008 */
[----:B------:R-:W2:Y:S01]  /*27b0*/  LDG.E.64 R8, desc[UR10][R8.64] ;  /* 0x0000000a08087981 */ /* 0x000ea2000c1e1b00 */
[----:B------:R-:W-:Y:S01]  /*27c0*/  IMAD.MOV.U32 R26, RZ, RZ, R20 ;  /* 0x000000ffff1a7224 */ /* 0x000fe200078e0014 */
[----:B------:R-:W-:Y:S02]  /*27d0*/  IADD3 R2, PT, PT, R2, -0x4, RZ ;  /* 0xfffffffc02027810 */ /* 0x000fe40007ffe0ff */
[----:B------:R-:W-:Y:S01]  /*27e0*/  MOV R30, R12 ;  /* 0x0000000c001e7202 */ /* 0x000fe20000000f00 */
[-C--:B--2---:R-:W-:Y:S02]  /*27f0*/  IMAD R0, R9, R19.reuse, RZ ;  /* 0x0000001309007224 */ /* 0x084fe400078e02ff */
[----:B------:R-:W-:-:S04]  /*2800*/  IMAD.WIDE.U32 R26, R8, R19, R26 ;  /* 0x00000013081a7225 */ /* 0x000fc800078e001a */
[----:B------:R-:W-:-:S04]  /*2810*/  IMAD R3, R8, R3, R0 ;  /* 0x0000000308037224 */ /* 0x000fc800078e0200 */
[----:B------:R-:W-:-:S07]  /*2820*/  IMAD.IADD R27, R27, 0x1, R3 ;  /* 0x000000011b1b7824 */ /* 0x000fce00078e0203 */
.L_x_28:
[----:B------:R-:W0:Y:S02]  /*2830*/  LDCU UR7, c[0x0][0x3a8] ;  /* 0x00007500ff0777ac */ /* 0x000e240008000800 */
[----:B0-----:R-:W-:-:S09]  /*2840*/  ULOP3.LUT UP0, UR7, UR7, 0x3, URZ, 0xc0, !UPT ;  /* 0x0000000307077892 */ /* 0x001fd2000f80c0ff */
[----:B------:R-:W-:Y:S05]  /*2850*/  BRA.U !UP0, `(.L_x_9) ;  /* 0x0000000908347547 */ /* 0x000fea000b800000 */
[----:B------:R-:W-:-:S09]  /*2860*/  UISETP.NE.AND UP0, UPT, UR7, 0x1, UPT ;  /* 0x000000010700788c */ /* 0x000fd2000bf05270 */
[----:B------:R-:W-:Y:S05]  /*2870*/  BRA.U !UP0, `(.L_x_37) ;  /* 0x00000005088c7547 */ /* 0x000fea000b800000 */
[----:B------:R-:W0:Y:S02]  /*2880*/  LDC.64 R8, c[0x0][0x398] ;  /* 0x0000e600ff087b82 */ /* 0x000e240000000a00 */
[----:B0-----:R-:W-:-:S05]  /*2890*/  IMAD.WIDE.U32 R8, R2, 0x8, R8 ;  /* 0x0000000802087825 */ /* 0x001fca00078e0008 */
        /* <DEDUP_REMOVED lines=25> */
.L_x_38:
[----:B------:R-:W-:Y:S01]  /*2a30*/  MOV R14, R30 ;  /* 0x0000001e000e7202 */ /* 0x000fe20000000f00 */
[----:B------:R-:W-:Y:S01]  /*2a40*/  IMAD.MOV.U32 R0, RZ, RZ, R18 ;  /* 0x000000ffff007224 */ /* 0x000fe200078e0012 */
[----:B------:R-:W-:Y:S02]  /*2a50*/  MOV R3, R19 ;  /* 0x0000001300037202 */ /* 0x000fe40000000f00 */
[----:B------:R-:W-:-:S07]  /*2a60*/  MOV R8, 0x2a80 ;  /* 0x00002a8000087802 */ /* 0x000fce0000000f00 */
[----:B------:R-:W-:Y:S05]  /*2a70*/  CALL.REL.NOINC `($__internal_0_$__cuda_sm20_div_s64) ;  /* 0x0000001c00447944 */ /* 0x000fea0003c00000 */
[----:B------:R-:W-:Y:S01]  /*2a80*/  IADD3 R11, P0, PT, RZ, -R12, RZ ;  /* 0x8000000cff0b7210 */ /* 0x000fe20007f1e0ff */
[----:B------:R-:W-:Y:S02]  /*2a90*/  HFMA2 R31, -RZ, RZ, 0, 0 ;  /* 0x00000000ff1f7431 */ /* 0x000fe400000001ff */
[----:B------:R-:W-:Y:S02]  /*2aa0*/  IMAD.MOV.U32 R14, RZ, RZ, R12 ;  /* 0x000000ffff0e7224 */ /* 0x000fe400078e000c */
[----:B------:R-:W-:-:S04]  /*2ab0*/  IMAD.X R3, RZ, RZ, ~R0, P0 ;  /* 0x000000ffff037224 */ /* 0x000fc800000e0e00 */
[----:B------:R-:W-:Y:S02]  /*2ac0*/  IMAD R3, R3, R18, RZ ;  /* 0x0000001203037224 */ /* 0x000fe400078e02ff */
[----:B------:R-:W-:-:S04]  /*2ad0*/  IMAD.WIDE.U32 R8, R18, R11, R30 ;  /* 0x0000000b12087225 */ /* 0x000fc800078e001e */
[----:B------:R-:W-:Y:S01]  /*2ae0*/  IMAD R3, R19, R11, R3 ;  /* 0x0000000b13037224 */ /* 0x000fe200078e0203 */
[----:B------:R-:W-:-:S03]  /*2af0*/  MOV R21, R8 ;  /* 0x0000000800157202 */ /* 0x000fc60000000f00 */
[----:B------:R-:W-:-:S07]  /*2b00*/  IMAD.IADD R3, R9, 0x1, R3 ;  /* 0x0000000109037824 */ /* 0x000fce00078e0203 */
.L_x_39:
[----:B------:R-:W0:Y:S01]  /*2b10*/  LDC.64 R18, c[0x0][0x398] ;  /* 0x0000e600ff127b82 */ /* 0x000e220000000a00 */
[----:B------:R-:W-:-:S07]  /*2b20*/  IADD3 R13, PT, PT, R2, -0x1, RZ ;  /* 0xffffffff020d7810 */ /* 0x000fce0007ffe0ff */
        /* <DEDUP_REMOVED lines=34> */
.L_x_40:
[----:B------:R-:W-:Y:S01]  /*2d50*/  MOV R0, R18 ;  /* 0x0000001200007202 */ /* 0x000fe20000000f00 */
[----:B------:R-:W-:Y:S01]  /*2d60*/  IMAD.MOV.U32 R3, RZ, RZ, R19 ;  /* 0x000000ffff037224 */ /* 0x000fe200078e0013 */
[----:B------:R-:W-:-:S07]  /*2d70*/  MOV R8, 0x2d90 ;  /* 0x00002d9000087802 */ /* 0x000fce0000000f00 */
[----:B------:R-:W-:Y:S05]  /*2d80*/  CALL.REL.NOINC `($__internal_0_$__cuda_sm20_div_s64) ;  /* 0x0000001800807944 */ /* 0x000fea0003c00000 */
[----:B------:R-:W-:Y:S01]  /*2d90*/  IADD3 R11, P0, PT, RZ, -R12, RZ ;  /* 0x8000000cff0b7210 */ /* 0x000fe20007f1e0ff */
[----:B------:R-:W-:-:S03]  /*2da0*/  IMAD.MOV.U32 R15, RZ, RZ, RZ ;  /* 0x000000ffff0f7224 */ /* 0x000fc600078e00ff */
[----:B------:R-:W-:Y:S01]  /*2db0*/  IADD3.X R3, PT, PT, RZ, ~R0, RZ, P0, !PT ;  /* 0x80000000ff037210 */ /* 0x000fe200007fe4ff */
[----:B------:R-:W-:-:S04]  /*2dc0*/  IMAD.WIDE.U32 R8, R18, R11, R14 ;  /* 0x0000000b12087225 */ /* 0x000fc800078e000e */
[----:B------:R-:W-:-:S04]  /*2dd0*/  IMAD R3, R3, R18, RZ ;  /* 0x0000001203037224 */ /* 0x000fc800078e02ff */
[----:B------:R-:W-:Y:S01]  /*2de0*/  IMAD R3, R19, R11, R3 ;  /* 0x0000000b13037224 */ /* 0x000fe200078e0203 */
[----:B------:R-:W-:-:S03]  /*2df0*/  MOV R19, R8 ;  /* 0x0000000800137202 */ /* 0x000fc60000000f00 */
[----:B------:R-:W-:-:S07]  /*2e00*/  IMAD.IADD R3, R9, 0x1, R3 ;  /* 0x0000000109037824 */ /* 0x000fce00078e0203 */
.L_x_41:
[----:B------:R-:W0:Y:S02]  /*2e10*/  LDC.64 R8, c[0x0][0x3a0] ;  /* 0x0000e800ff087b82 */ /* 0x000e240000000a00 */
[----:B0-----:R-:W-:-:S06]  /*2e20*/  IMAD.WIDE.U32 R8, R13, 0x8, R8 ;  /* 0x000000080d087825 */ /* 0x001fcc00078e0008 */
[----:B------:R-:W2:Y:S01]  /*2e30*/  LDG.E.64 R8, desc[UR10][R8.64] ;  /* 0x0000000a08087981 */ /* 0x000ea2000c1e1b00 */
[----:B------:R-:W-:Y:S01]  /*2e40*/  MOV R26, R20 ;  /* 0x00000014001a7202 */ /* 0x000fe20000000f00 */
[----:B------:R-:W-:Y:S02]  /*2e50*/  VIADD R2, R2, 0xfffffffe ;  /* 0xfffffffe02027836 */ /* 0x000fe40000000000 */
[----:B------:R-:W-:Y:S02]  /*2e60*/  IMAD.MOV.U32 R30, RZ, RZ, R12 ;  /* 0x000000ffff1e7224 */ /* 0x000fe400078e000c */
[-C--:B--2---:R-:W-:Y:S02]  /*2e70*/  IMAD R0, R9, R19.reuse, RZ ;  /* 0x0000001309007224 */ /* 0x084fe400078e02ff */
[----:B------:R-:W-:-:S04]  /*2e80*/  IMAD.WIDE.U32 R26, R8, R19, R26 ;  /* 0x00000013081a7225 */ /* 0x000fc800078e001a */
[----:B------:R-:W-:-:S05]  /*2e90*/  IMAD R3, R8, R3, R0 ;  /* 0x0000000308037224 */ /* 0x000fca00078e0200 */
[----:B------:R-:W-:-:S07]  /*2ea0*/  IADD3 R27, PT, PT, R27, R3, RZ ;  /* 0x000000031b1b7210 */ /* 0x000fce0007ffe0ff */
.L_x_37:
[----:B------:R-:W0:Y:S02]  /*2eb0*/  LDCU UR7, c[0x0][0x3a8] ;  /* 0x00007500ff0777ac */ /* 0x000e240008000800 */
[----:B0-----:R-:W-:-:S04]  /*2ec0*/  ULOP3.LUT UR7, UR7, 0x1, URZ, 0xc0, !UPT ;  /* 0x0000000107077892 */ /* 0x001fc8000f8ec0ff */
[----:B------:R-:W-:-:S09]  /*2ed0*/  UISETP.NE.U32.AND UP0, UPT, UR7, 0x1, UPT ;  /* 0x000000010700788c */ /* 0x000fd2000bf05070 */
[----:B------:R-:W-:Y:S05]  /*2ee0*/  BRA.U UP0, `(.L_x_9) ;  /* 0x0000000100907547 */ /* 0x000fea000b800000 */
        /* <DEDUP_REMOVED lines=8> */
[----:B------:R-:W-:-:S05]  /*2f70*/  IMAD.MOV.U32 R9, RZ, RZ, RZ ;  /* 0x000000ffff097224 */ /* 0x000fca00078e00ff */
        /* <DEDUP_REMOVED lines=10> */
[----:B------:R-:W-:-:S04]  /*3020*/  @P0 IADD3 R3, PT, PT, -R8, R3, RZ ;  /* 0x0000000308030210 */ /* 0x000fc80007ffe1ff */
[----:B------:R-:W-:-:S13]  /*3030*/  ISETP.GE.U32.AND P0, PT, R3, R8, PT ;  /* 0x000000080300720c */ /* 0x000fda0003f06070 */
[----:B------:R-:W-:Y:S01]  /*3040*/  @P0 IMAD.IADD R3, R3, 0x1, -R8 ;  /* 0x0000000103030824 */ /* 0x000fe200078e0a08 */
[----:B------:R-:W-:-:S04]  /*3050*/  @!P1 LOP3.LUT R3, RZ, R8, RZ, 0x33, !PT ;  /* 0x00000008ff039212 */ /* 0x000fc800078e33ff */
[----:B------:R-:W-:Y:S01]  /*3060*/  MOV R8, R3 ;  /* 0x0000000300087202 */ /* 0x000fe20000000f00 */
[----:B------:R-:W-:Y:S06]  /*3070*/  BRA `(.L_x_43) ;  /* 0x0000000000107947 */ /* 0x000fec0003800000 */
.L_x_42:
[----:B------:R-:W-:-:S07]  /*3080*/  MOV R0, 0x30a0 ;  /* 0x000030a000007802 */ /* 0x000fce0000000f00 */
[----:B------:R-:W-:Y:S05]  /*3090*/  CALL.REL.NOINC `($__internal_1_$__cuda_sm20_rem_s64) ;  /* 0x0000001c00087944 */ /* 0x000fea0003c00000 */
[----:B------:R-:W-:Y:S01]  /*30a0*/  MOV R8, R3 ;  /* 0x0000000300087202 */ /* 0x000fe20000000f00 */
[----:B------:R-:W-:-:S07]  /*30b0*/  IMAD.MOV.U32 R9, RZ, RZ, R10 ;  /* 0x000000ffff097224 */ /* 0x000fce00078e000a */
.L_x_43:
[----:B------:R-:W0:Y:S02]  /*30c0*/  LDC.64 R10, c[0x0][0x3a0] ;  /* 0x0000e800ff0a7b82 */ /* 0x000e240000000a00 */
[----:B0-----:R-:W-:-:S06]  /*30d0*/  IMAD.WIDE.U32 R2, R2, 0x8, R10 ;  /* 0x0000000802027825 */ /* 0x001fcc00078e000a */
[----:B------:R-:W2:Y:S02]  /*30e0*/  LDG.E.64 R2, desc[UR10][R2.64] ;  /* 0x0000000a02027981 */ /* 0x000ea4000c1e1b00 */
[-C--:B--2---:R-:W-:Y:S02]  /*30f0*/  IMAD R11, R3, R8.reuse, RZ ;  /* 0x00000008030b7224 */ /* 0x084fe400078e02ff */
[----:B------:R-:W-:-:S04]  /*3100*/  IMAD.WIDE.U32 R26, R2, R8, R26 ;  /* 0x00000008021a7225 */ /* 0x000fc800078e001a */
[----:B------:R-:W-:-:S05]  /*3110*/  IMAD R11, R2, R9, R11 ;  /* 0x00000009020b7224 */ /* 0x000fca00078e020b */
[----:B------:R-:W-:-:S07]  /*3120*/  IADD3 R27, PT, PT, R27, R11, RZ ;  /* 0x0000000b1b1b7210 */ /* 0x000fce0007ffe0ff */
.L_x_9:
[----:B------:R-:W0:Y:S02]  /*3130*/  LDCU.64 UR8, c[0x0][0x390] ;  /* 0x00007200ff0877ac */ /* 0x000e240008000a00 */
[----:B0-----:R-:W-:-:S04]  /*3140*/  LEA R2, P0, R26, UR8, 0x1 ;  /* 0x000000081a027c11 */ /* 0x001fc8000f8008ff */
[----:B------:R-:W-:-:S06]  /*3150*/  LEA.HI.X R3, R26, UR9, R27, 0x1, P0 ;  /* 0x000000091a037c11 */ /* 0x000fcc00080f0c1b */
[----:B------:R-:W2:Y:S01]  /*3160*/  LDG.E.U16 R3, desc[UR10][R2.64] ;  /* 0x0000000a02037981 */ /* 0x000ea2000c1e1500 */
[----:B------:R-:W-:-:S03]  /*3170*/  ISETP.NE.AND P0, PT, R7, RZ, PT ;  /* 0x000000ff0700720c */ /* 0x000fc60003f05270 */
[----:B--2---:R0:W-:Y:S01]  /*3180*/  STS.U16 [R4], R3 ;  /* 0x0000000304007388 */ /* 0x0041e20000000400 */
[----:B------:R-:W-:Y:S09]  /*3190*/  BAR.SYNC.DEFER_BLOCKING 0x0 ;  /* 0x0000000000007b1d */ /* 0x000ff20000010000 */
[----:B------:R-:W-:Y:S05]  /*31a0*/  @P0 EXIT ;  /* 0x000000000000094d */ /* 0x000fea0003800000 */
[----:B------:R-:W-:Y:S01]  /*31b0*/  UISETP.GE.U32.AND UP0, UPT, UR15, 0x2, UPT ;  /* 0x000000020f00788c */ /* 0x000fe2000bf06070 */
[C---:B------:R-:W-:Y:S01]  /*31c0*/  IMAD.SHL.U32 R0, R5.reuse, 0x2, RZ ;  /* 0x0000000205007824 */ /* 0x040fe200078e00ff */
[----:B------:R-:W-:-:S03]  /*31d0*/  SHF.L.U32 R5, R5, 0x3, RZ ;  /* 0x0000000305057819 */ /* 0x000fc600000006ff */
[----:B------:R-:W-:-:S04]  /*31e0*/  VIADD R2, R0, UR6 ;  /* 0x0000000600027c36 */ /* 0x000fc80008000000 */
[----:B------:R-:W-:Y:S05]  /*31f0*/  BRA.U !UP0, `(.L_x_44) ;  /* 0x0000001508287547 */ /* 0x000fea000b800000 */
[----:B------:R-:W-:Y:S01]  /*3200*/  UIADD3 UR8, UPT, UPT, UR15, -0x2, URZ ;  /* 0xfffffffe0f087890 */ /* 0x000fe2000fffe0ff */
[----:B------:R-:W-:Y:S01]  /*3210*/  HFMA2 R10, -RZ, RZ, 0, 5.9604644775390625e-08 ;  /* 0x00000001ff0a7431 */ /* 0x000fe200000001ff */
[----:B------:R-:W-:Y:S02]  /*3220*/  UIADD3 UR4, UPT, UPT, UR15, -0x1, URZ ;  /* 0xffffffff0f047890 */ /* 0x000fe4000fffe0ff */
[----:B------:R-:W-:Y:S02]  /*3230*/  UISETP.GE.U32.AND UP0, UPT, UR8, 0x3, UPT ;  /* 0x000000030800788c */ /* 0x000fe4000bf06070 */
[----:B------:R-:W-:-:S07]  /*3240*/  ULOP3.LUT UR7, UR4, 0x3, URZ, 0xc0, !UPT ;  /* 0x0000000304077892 */ /* 0x000fce000f8ec0ff */
[----:B------:R-:W-:Y:S05]  /*3250*/  BRA.U !UP0, `(.L_x_45) ;  /* 0x0000001108a87547 */ /* 0x000fea000b800000 */
[----:B0-----:R-:W0:Y:S01]  /*3260*/  LDC R4, c[0x0][0x360] ;  /* 0x0000d800ff047b82 */ /* 0x001e220000000800 */
[----:B------:R-:W-:Y:S01]  /*3270*/  ULOP3.LUT UR4, UR4, 0xfffffffc, URZ, 0xc0, !UPT ;  /* 0xfffffffc04047892 */ /* 0x000fe2000f8ec0ff */
[----:B------:R-:W-:Y:S01]  /*3280*/  IMAD.MOV.U32 R10, RZ, RZ, RZ ;  /* 0x000000ffff0a7224 */ /* 0x000fe200078e00ff */
[----:B------:R-:W-:Y:S01]  /*3290*/  USHF.L.U32 UR8, UR15, 0x1, URZ ;  /* 0x000000010f087899 */ /* 0x000fe200080006ff */
[----:B------:R-:W-:Y:S01]  /*32a0*/  MOV R11, R2 ;  /* 0x00000002000b7202 */ /* 0x000fe20000000f00 */
        /* <DEDUP_REMOVED lines=16> */
.L_x_48:
[C-C-:B0-----:R-:W-:Y:S01]  /*33b0*/  IMAD R14, R4.reuse, 0x2, R11.reuse ;  /* 0x00000002040e7824 */ /* 0x141fe200078e020b */
[----:B------:R-:W-:Y:S01]  /*33c0*/  LDS.U16 R18, [R2] ;  /* 0x0000000002127984 */ /* 0x000fe20000000400 */
[C---:B------:R-:W-:Y:S01]  /*33d0*/  LEA R19, R4.reuse, R11, 0x2 ;  /* 0x0000000b04137211 */ /* 0x040fe200078e10ff */
[C-C-:B------:R-:W-:Y:S01]  /*33e0*/  IMAD R20, R4.reuse, 0x6, R11.reuse ;  /* 0x0000000604147824 */ /* 0x140fe200078e020b */
[----:B------:R-:W-:Y:S01]  /*33f0*/  UIADD3 UR4, UPT, UPT, UR4, 0x10, URZ ;  /* 0x0000001004047890 */ /* 0x000fe2000fffe0ff */
[----:B------:R-:W0:Y:S01]  /*3400*/  LDS.U16 R21, [R14] ;  /* 0x000000000e157984 */ /* 0x000e220000000400 */
[----:B------:R-:W-:Y:S02]  /*3410*/  IMAD R11, R4, 0x8, R11 ;  /* 0x00000008040b7824 */ /* 0x000fe400078e020b */
        /* <DEDUP_REMOVED lines=20> */
[----:B------:R0:W-:Y:S04]  /*3560*/  @!P0 STS.U16 [R2], R21 ;  /* 0x0000001502008388 */ /* 0x0001e80000000400 */
[----:B------:R-:W1:Y:S01]  /*3570*/  @!P0 LDS.64 R12, [R9+UR6] ;  /* 0x00000006090c8984 */ /* 0x000e620008000a00 */
[----:B0-----:R-:W-:-:S03]  /*3580*/  IMAD R21, R4, 0x4, R11 ;  /* 0x0000000404157824 */ /* 0x001fc600078e020b */
[----:B-1----:R-:W-:Y:S04]  /*3590*/  @!P0 STS.64 [R5+UR5], R12 ;  /* 0x0000000c05008988 */ /* 0x002fe80008000a05 */
[----:B------:R-:W0:Y:S04]  /*35a0*/  @!P0 LDS.U16 R19, [R2] ;  /* 0x0000000002138984 */ /* 0x000e280000000400 */
[----:B------:R-:W1:Y:S01]  /*35b0*/  LDS.U16 R23, [R11] ;  /* 0x000000000b177984 */ /* 0x000e620000000400 */
[----:B0-----:R-:W-:Y:S02]  /*35c0*/  @!P0 PRMT R18, R19, 0x7610, R18 ;  /* 0x0000761013128816 */ /* 0x001fe40000000012 */
[----:B------:R-:W-:-:S03]  /*35d0*/  LEA R19, R4, R11, 0x1 ;  /* 0x0000000b04137211 */ /* 0x000fc600078e08ff */
        /* <DEDUP_REMOVED lines=10> */
[----:B------:R-:W-:Y:S04]  /*3680*/  @!P0 STS.U16 [R2], R19 ;  /* 0x0000001302008388 */ /* 0x000fe80000000400 */
[----:B------:R-:W0:Y:S04]  /*3690*/  @!P0 LDS.64 R12, [R7+UR6] ;  /* 0x00000006070c8984 */ /* 0x000e280008000a00 */
[----:B0-----:R-:W-:Y:S04]  /*36a0*/  @!P0 STS.64 [R5+UR5], R12 ;  /* 0x0000000c05008988 */ /* 0x001fe80008000a05 */
[----:B------:R-:W0:Y:S04]  /*36b0*/  @!P0 LDS.U16 R20, [R2] ;  /* 0x0000000002148984 */ /* 0x000e280000000400 */
[----:B------:R-:W1:Y:S01]  /*36c0*/  LDS.U16 R21, [R21] ;  /* 0x0000000015157984 */ /* 0x000e620000000400 */
[----:B0-----:R-:W-:Y:S01]  /*36d0*/  PRMT R20, R20, 0x5410, R18 ;  /* 0x0000541014147816 */ /* 0x001fe20000000012 */
[C---:B------:R-:W-:Y:S01]  /*36e0*/  IMAD R18, R4.reuse, 0x6, R11 ;  /* 0x0000000604127824 */ /* 0x040fe200078e020b */
[----:B------:R-:W-:-:S02]  /*36f0*/  LEA R11, R4, R11, 0x3 ;  /* 0x0000000b040b7211 */ /* 0x000fc400078e18ff */
        /* <DEDUP_REMOVED lines=18> */
[----:B-1----:R-:W-:-:S04]  /*3820*/  HMNMX2.BF16_V2 R13, R20.H1_H1, R21.H0_H0, !PT ;  /* 0x20000015140d7240 */ /* 0x002fc80007a00c00 */
[----:B------:R-:W-:-:S13]  /*3830*/  HSETP2.BF16_V2.NEU.AND P0, PT, R13.H0_H0, R21.H0_H0, PT ;  /* 0x200000150d007234 */ /* 0x000fda0003f0d802 */
[----:B------:R0:W-:Y:S04]  /*3840*/  @!P0 STS.U16 [R2], R21 ;  /* 0x0000001502008388 */ /* 0x0001e80000000400 */
[----:B------:R-:W1:Y:S01]  /*3850*/  @!P0 LDS.64 R14, [R3+UR6] ;  /* 0x00000006030e8984 */ /* 0x000e620008000a00 */
[----:B------:R-:W-:Y:S01]  /*3860*/  ULEA UR6, UR14, UR6, 0x5 ;  /* 0x000000060e067291 */ /* 0x000fe2000f8e28ff */
[----:B0-----:R-:W-:Y:S02]  /*3870*/  LEA R21, R4, R11, 0x2 ;  /* 0x0000000b04157211 */ /* 0x001fe400078e10ff */
[----:B-1----:R-:W-:Y:S04]  /*3880*/  @!P0 STS.64 [R5+UR5], R14 ;  /* 0x0000000e05008988 */ /* 0x002fe80008000a05 */
        /* <DEDUP_REMOVED lines=10> */
[----:B------:R-:W-:-:S02]  /*3930*/  IMAD R18, R4, 0x6, R11 ;  /* 0x0000000604127824 */ /* 0x000fc400078e020b */
[----:B------:R-:W-:Y:S01]  /*3940*/  IMAD R11, R4, 0x8, R11 ;  /* 0x00000008040b7824 */ /* 0x000fe200078e020b */
        /* <DEDUP_REMOVED lines=16> */
[----:B0-----:R-:W-:-:S02]  /*3a50*/  @!P0 PRMT R20, R20, 0x5410, R19 ;  /* 0x0000541014148816 */ /* 0x001fc40000000013 */
[----:B------:R-:W-:-:S03]  /*3a60*/  LEA R19, R4, R11, 0x1 ;  /* 0x0000000b04137211 */ /* 0x000fc600078e08ff */
        /* <DEDUP_REMOVED lines=43> */
.L_x_47:
[----:B------:R-:W-:-:S04]  /*3d20*/  UIADD3 UR8, UPT, UPT, -UR4, URZ, URZ ;  /* 0x000000ff04087290 */ /* 0x000fc8000fffe1ff */
[----:B------:R-:W-:-:S09]  /*3d30*/  UISETP.GT.AND UP1, UPT, UR8, 0x4, UPT ;  /* 0x000000040800788c */ /* 0x000fd2000bf24270 */
[----:B------:R-:W-:Y:S05]  /*3d40*/  BRA.U !UP1, `(.L_x_49) ;  /* 0x00000005093c7547 */ /* 0x000fea000b800000 */
[C---:B0-----:R-:W-:Y:S01]  /*3d50*/  LEA R15, R4.reuse, R11, 0x1 ;  /* 0x0000000b040f7211 */ /* 0x041fe200078e08ff */
[----:B------:R-:W0:Y:S01]  /*3d60*/  LDS.U16 R14, [R2] ;  /* 0x00000000020e7984 */ /* 0x000e220000000400 */
[----:B------:R-:W-:Y:S01]  /*3d70*/  IMAD R19, R4, 0x4, R11 ;  /* 0x0000000404137824 */ /* 0x000fe200078e020b */
[----:B------:R-:W-:Y:S01]  /*3d80*/  IADD3 R10, PT, PT, R10, 0x4, RZ ;  /* 0x000000040a0a7810 */ /* 0x000fe20007ffe0ff */
[----:B------:R-:W-:Y:S02]  /*3d90*/  UIADD3 UR4, UPT, UPT, UR4, 0x4, URZ ;  /* 0x0000000404047890 */ /* 0x000fe4000fffe0ff */
[----:B------:R-:W1:Y:S01]  /*3da0*/  LDS.U16 R15, [R15] ;  /* 0x000000000f0f7984 */ /* 0x000e620000000400 */
[----:B------:R-:W-:Y:S01]  /*3db0*/  UPLOP3.LUT UP0, UPT, UPT, UPT, UPT, 0x40, 0x4 ;  /* 0x000000000004789c */ /* 0x000fe20003f0e870 */
[----:B------:R-:W-:Y:S01]  /*3dc0*/  VIADD R10, R10, 0x4 ;  /* 0x000000040a0a7836 */ /* 0x000fe20000000000 */
[----:B------:R-:W-:Y:S01]  /*3dd0*/  UIADD3 UR4, UPT, UPT, UR4, 0x4, URZ ;  /* 0x0000000404047890 */ /* 0x000fe2000fffe0ff */
[----:B0-----:R-:W-:-:S02]  /*3de0*/  PRMT R20, R14, 0x7610, R20 ;  /* 0x000076100e147816 */ /* 0x001fc40000000014 */
[----:B-1----:R-:W-:-:S04]  /*3df0*/  HMNMX2.BF16_V2 R12, R14.H0_H0, R15.H0_H0, !PT ;  /* 0x2000000f0e0c7240 */ /* 0x002fc80007a00800 */
[----:B------:R-:W-:-:S13]  /*3e00*/  HSETP2.BF16_V2.NEU.AND P0, PT, R12.H0_H0, R15.H0_H0, PT ;  /* 0x2000000f0c007234 */ /* 0x000fda0003f0d802 */
[----:B------:R-:W-:Y:S04]  /*3e10*/  @!P0 STS.U16 [R2], R15 ;  /* 0x0000000f02008388 */ /* 0x000fe80000000400 */
[----:B------:R-:W0:Y:S04]  /*3e20*/  @!P0 LDS.64 R12, [R7+UR6] ;  /* 0x00000006070c8984 */ /* 0x000e280008000a00 */
[----:B0-----:R-:W-:Y:S04]  /*3e30*/  @!P0 STS.64 [R5+UR5], R12 ;  /* 0x0000000c05008988 */ /* 0x001fe80008000a05 */
[----:B------:R-:W0:Y:S04]  /*3e40*/  @!P0 LDS.U16 R18, [R2] ;  /* 0x0000000002128984 */ /* 0x000e280000000400 */
[----:B------:R-:W1:Y:S01]  /*3e50*/  LDS.U16 R19, [R19] ;  /* 0x0000000013137984 */ /* 0x000e620000000400 */
[----:B0-----:R-:W-:Y:S01]  /*3e60*/  @!P0 PRMT R20, R18, 0x7610, R20 ;  /* 0x0000761012148816 */ /* 0x001fe20000000014 */
[C---:B------:R-:W-:Y:S01]  /*3e70*/  IMAD R18, R4.reuse, 0x6, R11 ;  /* 0x0000000604127824 */ /* 0x040fe200078e020b */
[----:B------:R-:W-:-:S03]  /*3e80*/  LEA R11, R4, R11, 0x3 ;  /* 0x0000000b040b7211 */ /* 0x000fc600078e18ff */
        /* <DEDUP_REMOVED lines=12> */
[----:B0-----:R-:W-:-:S03]  /*3f50*/  LEA R21, R4, R11, 0x2 ;  /* 0x0000000b04157211 */ /* 0x001fc600078e10ff */
[----:B-1----:R-:W-:Y:S04]  /*3f60*/  @!P0 STS.64 [R5+UR5], R12 ;  /* 0x0000000c05008988 */ /* 0x002fe80008000a05 */
        /* <DEDUP_REMOVED lines=45> */
.L_x_49:
[----:B------:R-:W-:-:S09]  /*4240*/  UISETP.NE.OR UP0, UPT, UR4, URZ, UP0 ;  /* 0x000000ff0400728c */ /* 0x000fd20008705670 */
[----:B------:R-:W-:Y:S05]  /*4250*/  BRA.U !UP0, `(.L_x_50) ;  /* 0x0000000108a47547 */ /* 0x000fea000b800000 */
.L_x_46:
[C---:B012---:R-:W-:Y:S01]  /*4260*/  LEA R15, R4.reuse, R11, 0x1 ;  /* 0x0000000b040f7211 */ /* 0x047fe200078e08ff */
[----:B------:R-:W0:Y:S01]  /*4270*/  LDS.U16 R14, [R2] ;  /* 0x00000000020e7984 */ /* 0x000e220000000400 */
[----:B------:R-:W-:Y:S01]  /*4280*/  IMAD R19, R4, 0x4, R11 ;  /* 0x0000000404137824 */ /* 0x000fe200078e020b */
[----:B------:R-:W-:Y:S01]  /*4290*/  UIADD3 UR4, UPT, UPT, UR4, 0x4, URZ ;  /* 0x0000000404047890 */ /* 0x000fe2000fffe0ff */
[----:B------:R-:W-:Y:S02]  /*42a0*/  VIADD R10, R10, 0x4 ;  /* 0x000000040a0a7836 */ /* 0x000fe40000000000 */
[----:B------:R-:W1:Y:S01]  /*42b0*/  LDS.U16 R15, [R15] ;  /* 0x000000000f0f7984 */ /* 0x000e620000000400 */
[----:B------:R-:W-:Y:S01]  /*42c0*/  UISETP.NE.AND UP0, UPT, UR4, URZ, UPT ;  /* 0x000000ff0400728c */ /* 0x000fe2000bf05270 */
[----:B0-----:R-:W-:Y:S02]  /*42d0*/  PRMT R20, R14, 0x7610, R20 ;  /* 0x000076100e147816 */ /* 0x001fe40000000014 */
        /* <DEDUP_REMOVED lines=33> */
.L_x_50:
[----:B------:R-:W-:-:S07]  /*44f0*/  IADD3 R10, PT, PT, R10, 0x1, RZ ;  /* 0x000000010a0a7810 */ /* 0x000fce0007ffe0ff */
.L_x_45:
[----:B------:R-:W-:-:S09]  /*4500*/  UISETP.NE.AND UP0, UPT, UR7, URZ, UPT ;  /* 0x000000ff0700728c */ /* 0x000fd2000bf05270 */
[----:B------:R-:W-:Y:S05]  /*4510*/  BRA.U !UP0, `(.L_x_44) ;  /* 0x0000000108607547 */ /* 0x000fea000b800000 */
[----:B------:R-:W3:Y:S01]  /*4520*/  S2UR UR8, SR_CgaCtaId ;  /* 0x00000000000879c3 */ /* 0x000ee20000008800 */
[C---:B0-----:R-:W-:Y:S01]  /*4530*/  LEA R4, R10.reuse, UR15, 0x2 ;  /* 0x0000000f0a047c11 */ /* 0x041fe2000f8e10ff */
[----:B------:R-:W-:Y:S01]  /*4540*/  IMAD R3, R10, UR14, RZ ;  /* 0x0000000e0a037c24 */ /* 0x000fe2000f8e02ff */
[----:B------:R-:W-:Y:S01]  /*4550*/  UMOV UR4, 0x400 ;  /* 0x0000040000047882 */ /* 0x000fe20000000000 */
[----:B------:R-:W-:Y:S02]  /*4560*/  UIADD3 UR7, UPT, UPT, -UR7, URZ, URZ ;  /* 0x000000ff07077290 */ /* 0x000fe4000fffe1ff */
[----:B------:R-:W-:Y:S01]  /*4570*/  IMAD.SHL.U32 R4, R4, 0x2, RZ ;  /* 0x0000000204047824 */ /* 0x000fe200078e00ff */
[----:B------:R-:W-:-:S03]  /*4580*/  LEA R3, R3, R0, 0x1 ;  /* 0x0000000003037211 */ /* 0x000fc600078e08ff */
[----:B------:R-:W-:Y:S01]  /*4590*/  IMAD R4, R4, UR14, R5 ;  /* 0x0000000e04047c24 */ /* 0x000fe2000f8e0205 */
[----:B---3--:R-:W-:-:S06]  /*45a0*/  ULEA UR4, UR8, UR4, 0x18 ;  /* 0x0000000408047291 */ /* 0x008fcc000f8ec0ff */
[----:B------:R-:W-:Y:S01]  /*45b0*/  VIADD R3, R3, UR4 ;  /* 0x0000000403037c36 */ /* 0x000fe20008000000 */
[----:B------:R-:W-:-:S07]  /*45c0*/  IADD3 R4, PT, PT, R4, UR4, RZ ;  /* 0x0000000404047c10 */ /* 0x000fce000fffe0ff */
.L_x_51:
[----:B------:R-:W-:Y:S01]  /*45d0*/  LDS.U16 R0, [R2] ;  /* 0x0000000002007984 */ /* 0x000fe20000000400 */
[----:B------:R-:W-:-:S03]  /*45e0*/  UIADD3 UR7, UPT, UPT, UR7, 0x1, URZ ;  /* 0x0000000107077890 */ /* 0x000fc6000fffe0ff */
[----:B------:R-:W0:Y:S01]  /*45f0*/  LDS.U16 R7, [R3] ;  /* 0x0000000003077984 */ /* 0x000e220000000400 */
[----:B------:R-:W-:Y:S01]  /*4600*/  UISETP.NE.AND UP0, UPT, UR7, URZ, UPT ;  /* 0x000000ff0700728c */ /* 0x000fe2000bf05270 */
[----:B0-----:R-:W-:-:S04]  /*4610*/  HMNMX2.BF16_V2 R0, R0.H0_H0, R7.H0_H0, !PT ;  /* 0x2000000700007240 */ /* 0x001fc80007a00800 */
[----:B------:R-:W-:Y:S02]  /*4620*/  HSETP2.BF16_V2.NEU.AND P0, PT, R0.H0_H0, R7.H0_H0, PT ;  /* 0x2000000700007234 */ /* 0x000fe40003f0d802 */
[----:B------:R-:W0:Y:S11]  /*4630*/  LDC R0, c[0x0][0x360] ;  /* 0x0000d800ff007b82 */ /* 0x000e360000000800 */
[----:B------:R-:W-:Y:S04]  /*4640*/  @!P0 STS.U16 [R2], R7 ;  /* 0x0000000702008388 */ /* 0x000fe80000000400 */
[----:B---3--:R3:W4:Y:S01]  /*4650*/  @!P0 LDS.64 R8, [R4] ;  /* 0x0000000004088984 */ /* 0x0087220000000a00 */
[C---:B0-----:R-:W-:Y:S01]  /*4660*/  IMAD R3, R0.reuse, 0x2, R3 ;  /* 0x0000000200037824 */ /* 0x041fe200078e0203 */
[----:B---3--:R-:W-:-:S02]  /*4670*/  LEA R4, R0, R4, 0x3 ;  /* 0x0000000400047211 */ /* 0x008fc400078e18ff */
[----:B----4-:R3:W-:Y:S01]  /*4680*/  @!P0 STS.64 [R5+UR5], R8 ;  /* 0x0000000805008988 */ /* 0x0107e20008000a05 */
[----:B------:R-:W-:Y:S05]  /*4690*/  BRA.U UP0, `(.L_x_51) ;  /* 0xfffffffd00cc7547 */ /* 0x000fea000b83ffff */
.L_x_44:
[----:B0123--:R-:W0:Y:S01]  /*46a0*/  LDS.64 R4, [R5+UR5] ;  /* 0x0000000505047984 */ /* 0x00fe220008000a00 */
[----:B------:R-:W1:Y:S01]  /*46b0*/  LDCU.64 UR8, c[0x0][0x3b0] ;  /* 0x00007600ff0877ac */ /* 0x000e620008000a00 */
[----:B------:R-:W-:Y:S02]  /*46c0*/  HFMA2 R9, -RZ, RZ, 0, 0 ;  /* 0x00000000ff097431 */ /* 0x000fe400000001ff */
[----:B------:R-:W-:Y:S01]  /*46d0*/  IMAD.MOV.U32 R8, RZ, RZ, R16 ;  /* 0x000000ffff087224 */ /* 0x000fe200078e0010 */
[----:B------:R-:W2:Y:S01]  /*46e0*/  LDS.U16 R3, [R2] ;  /* 0x0000000002037984 */ /* 0x000ea20000000400 */
[----:B------:R-:W3:Y:S02]  /*46f0*/  LDCU.128 UR16, c[0x0][0x380] ;  /* 0x00007000ff1077ac */ /* 0x000ee40008000c00 */
        /* <DEDUP_REMOVED lines=9> */
        .weak           $__internal_0_$__cuda_sm20_div_s64
        .type           $__internal_0_$__cuda_sm20_div_s64,@function
        .size           $__internal_0_$__cuda_sm20_div_s64,($__internal_1_$__cuda_sm20_rem_s64 - $__internal_0_$__cuda_sm20_div_s64)
$__internal_0_$__cuda_sm20_div_s64:
[-C--:B------:R-:W-:Y:S02]  /*4790*/  IADD3 R23, P1, PT, RZ, -R0.reuse, RZ ;  /* 0x80000000ff177210 */ /* 0x080fe40007f3e0ff */
[----:B------:R-:W-:Y:S02]  /*47a0*/  ISETP.GE.AND P0, PT, R3, RZ, PT ;  /* 0x000000ff0300720c */ /* 0x000fe40003f06270 */
[----:B------:R-:W-:Y:S01]  /*47b0*/  ISETP.LE.AND P2, PT, RZ, UR4, PT ;  /* 0x00000004ff007c0c */ /* 0x000fe2000bf43270 */
[----:B------:R-:W-:Y:S01]  /*47c0*/  IMAD.X R10, RZ, RZ, ~R3, P1 ;  /* 0x000000ffff0a7224 */ /* 0x000fe200008e0e03 */
[----:B------:R-:W-:-:S04]  /*47d0*/  SEL R22, R23, R0, !P0 ;  /* 0x0000000017167207 */ /* 0x000fc80004000000 */
[----:B------:R-:W-:-:S04]  /*47e0*/  SEL R23, R10, R3, !P0 ;  /* 0x000000030a177207 */ /* 0x000fc80004000000 */
[----:B------:R-:W0:Y:S08]  /*47f0*/  I2F.U64.RP R12, R22 ;  /* 0x00000016000c7312 */ /* 0x000e300000309000 */
[----:B0-----:R-:W0:Y:S02]  /*4800*/  MUFU.RCP R11, R12 ;  /* 0x0000000c000b7308 */ /* 0x001e240000001000 */
[----:B0-----:R-:W-:-:S06]  /*4810*/  IADD3 R11, PT, PT, R11, 0x1ffffffe, RZ ;  /* 0x1ffffffe0b0b7810 */ /* 0x001fcc0007ffe0ff */
[----:B------:R-:W0:Y:S02]  /*4820*/  F2I.U64.TRUNC R28, R11 ;  /* 0x0000000b001c7311 */ /* 0x000e24000020d800 */
[----:B0-----:R-:W-:-:S04]  /*4830*/  IMAD.WIDE.U32 R34, R28, R22, RZ ;  /* 0x000000161c227225 */ /* 0x001fc800078e00ff */
[C---:B------:R-:W-:Y:S01]  /*4840*/  IMAD R9, R28.reuse, R23, R35 ;  /* 0x000000171c097224 */ /* 0x040fe200078e0223 */
[----:B------:R-:W-:Y:S02]  /*4850*/  IADD3 R10, P0, PT, RZ, -R34, RZ ;  /* 0x80000022ff0a7210 */ /* 0x000fe40007f1e0ff */
[----:B------:R-:W-:Y:S01]  /*4860*/  MOV R35, R28 ;  /* 0x0000001c00237202 */ /* 0x000fe20000000f00 */
[----:B------:R-:W-:Y:S02]  /*4870*/  IMAD R9, R29, R22, R9 ;  /* 0x000000161d097224 */ /* 0x000fe400078e0209 */
[----:B------:R-:W-:-:S04]  /*4880*/  IMAD.HI.U32 R34, R28, R10, RZ ;  /* 0x0000000a1c227227 */ /* 0x000fc800078e00ff */
[----:B------:R-:W-:-:S04]  /*4890*/  IMAD.X R9, RZ, RZ, ~R9, P0 ;  /* 0x000000ffff097224 */ /* 0x000fc800000e0e09 */
[----:B------:R-:W-:-:S04]  /*48a0*/  IMAD.WIDE.U32 R34, P0, R28, R9, R34 ;  /* 0x000000091c227225 */ /* 0x000fc80007800022 */
[----:B------:R-:W-:-:S04]  /*48b0*/  IMAD.HI.U32 R12, R29, R9, RZ ;  /* 0x000000091d0c7227 */ /* 0x000fc800078e00ff */
[----:B------:R-:W-:-:S04]  /*48c0*/  IMAD.HI.U32 R10, P1, R29, R10, R34 ;  /* 0x0000000a1d0a7227 */ /* 0x000fc80007820022 */
[----:B------:R-:W-:Y:S02]  /*48d0*/  IMAD R9, R29, R9, RZ ;  /* 0x000000091d097224 */ /* 0x000fe400078e02ff */
[----:B------:R-:W-:Y:S02]  /*48e0*/  IMAD.X R12, R12, 0x1, R29, P0 ;  /* 0x000000010c0c7824 */ /* 0x000fe400000e061d */
[----:B------:R-:W-:Y:S01]  /*48f0*/  IMAD.MOV.U32 R35, RZ, RZ, RZ ;  /* 0x000000ffff237224 */ /* 0x000fe200078e00ff */
[----:B------:R-:W-:-:S04]  /*4900*/  IADD3 R29, P0, PT, R9, R10, RZ ;  /* 0x0000000a091d7210 */ /* 0x000fc80007f1e0ff */
[----:B------:R-:W-:Y:S01]  /*4910*/  IADD3.X R12, PT, PT, RZ, RZ, R12, P0, P1 ;  /* 0x000000ffff0c7210 */ /* 0x000fe200007e240c */
[----:B------:R-:W-:-:S04]  /*4920*/  IMAD.WIDE.U32 R10, R29, R22, RZ ;  /* 0x000000161d0a7225 */ /* 0x000fc800078e00ff */
[----:B------:R-:W-:Y:S01]  /*4930*/  IMAD R9, R29, R23, R11 ;  /* 0x000000171d097224 */ /* 0x000fe200078e020b */
[----:B------:R-:W-:-:S03]  /*4940*/  IADD3 R11, P0, PT, RZ, -R10, RZ ;  /* 0x8000000aff0b7210 */ /* 0x000fc60007f1e0ff */
[----:B------:R-:W-:Y:S02]  /*4950*/  IMAD R9, R12, R22, R9 ;  /* 0x000000160c097224 */ /* 0x000fe400078e0209 */
[----:B------:R-:W-:-:S03]  /*4960*/  IMAD.HI.U32 R28, R29, R11, RZ ;  /* 0x0000000b1d1c7227 */ /* 0x000fc600078e00ff */
[----:B------:R-:W-:-:S05]  /*4970*/  IADD3.X R9, PT, PT, RZ, ~R9, RZ, P0, !PT ;  /* 0x80000009ff097210 */ /* 0x000fca00007fe4ff */
[----:B------:R-:W-:-:S04]  /*4980*/  IMAD.WIDE.U32 R28, P1, R29, R9, R28 ;  /* 0x000000091d1c7225 */ /* 0x000fc8000782001c */
[----:B------:R-:W-:Y:S01]  /*4990*/  IMAD.HI.U32 R10, P0, R12, R11, R28 ;  /* 0x0000000b0c0a7227 */ /* 0x000fe2000780001c */
[----:B------:R-:W-:-:S03]  /*49a0*/  IADD3 R29, P3, PT, RZ, -R14, RZ ;  /* 0x8000000eff1d7210 */ /* 0x000fc60007f7e0ff */
[----:B------:R-:W-:Y:S01]  /*49b0*/  IMAD.HI.U32 R11, R12, R9, RZ ;  /* 0x000000090c0b7227 */ /* 0x000fe200078e00ff */
[----:B------:R-:W-:-:S03]  /*49c0*/  SEL R29, R29, R14, !P2 ;  /* 0x0000000e1d1d7207 */ /* 0x000fc60005000000 */
[----:B------:R-:W-:Y:S02]  /*49d0*/  IMAD R9, R12, R9, RZ ;  /* 0x000000090c097224 */ /* 0x000fe400078e02ff */
[----:B------:R-:W-:-:S03]  /*49e0*/  IMAD.X R24, R11, 0x1, R12, P1 ;  /* 0x000000010b187824 */ /* 0x000fc600008e060c */
[----:B------:R-:W-:Y:S02]  /*49f0*/  IADD3 R10, P1, PT, R9, R10, RZ ;  /* 0x0000000a090a7210 */ /* 0x000fe40007f3e0ff */
[----:B------:R-:W-:Y:S02]  /*4a00*/  IADD3.X R9, PT, PT, RZ, ~UR4, RZ, P3, !PT ;  /* 0x80000004ff097c10 */ /* 0x000fe40009ffe4ff */
[----:B------:R-:W-:Y:S01]  /*4a10*/  IADD3.X R24, PT, PT, RZ, RZ, R24, P1, P0 ;  /* 0x000000ffff187210 */ /* 0x000fe20000fe0418 */
[----:B------:R-:W-:Y:S01]  /*4a20*/  IMAD.HI.U32 R34, R10, R29, RZ ;  /* 0x0000001d0a227227 */ /* 0x000fe200078e00ff */
[----:B------:R-:W-:-:S05]  /*4a30*/  SEL R9, R9, UR4, !P2 ;  /* 0x0000000409097c07 */ /* 0x000fca000d000000 */
[----:B------:R-:W-:-:S04]  /*4a40*/  IMAD.WIDE.U32 R10, R10, R9, R34 ;  /* 0x000000090a0a7225 */ /* 0x000fc800078e0022 */
[----:B------:R-:W-:-:S04]  /*4a50*/  IMAD.HI.U32 R10, P0, R24, R29, R10 ;  /* 0x0000001d180a7227 */ /* 0x000fc8000780000a */
[CC--:B------:R-:W-:Y:S02]  /*4a60*/  IMAD R11, R24.reuse, R9.reuse, RZ ;  /* 0x00000009180b7224 */ /* 0x0c0fe400078e02ff */
[----:B------:R-:W-:-:S03]  /*4a70*/  IMAD.HI.U32 R24, R24, R9, RZ ;  /* 0x0000000918187227 */ /* 0x000fc600078e00ff */
[----:B------:R-:W-:Y:S02]  /*4a80*/  IADD3 R10, P1, PT, R11, R10, RZ ;  /* 0x0000000a0b0a7210 */ /* 0x000fe40007f3e0ff */
[----:B------:R-:W-:-:S03]  /*4a90*/  IADD3.X R24, PT, PT, R24, RZ, RZ, P0, !PT ;  /* 0x000000ff18187210 */ /* 0x000fc600007fe4ff */
[----:B------:R-:W-:-:S04]  /*4aa0*/  IMAD.WIDE.U32 R34, R10, R22, RZ ;  /* 0x000000160a227225 */ /* 0x000fc800078e00ff */
[----:B------:R-:W-:Y:S01]  /*4ab0*/  IMAD R11, R10, R23, R35 ;  /* 0x000000170a0b7224 */ /* 0x000fe200078e0223 */
[----:B------:R-:W-:Y:S01]  /*4ac0*/  IADD3 R12, P2, PT, -R34, R29, RZ ;  /* 0x0000001d220c7210 */ /* 0x000fe20007f5e1ff */
[----:B------:R-:W-:-:S03]  /*4ad0*/  IMAD.X R24, RZ, RZ, R24, P1 ;  /* 0x000000ffff187224 */ /* 0x000fc600008e0618 */
[-C--:B------:R-:W-:Y:S01]  /*4ae0*/  ISETP.GE.U32.AND P0, PT, R12, R22.reuse, PT ;  /* 0x000000160c00720c */ /* 0x080fe20003f06070 */
[----:B------:R-:W-:-:S05]  /*4af0*/  IMAD R28, R24, R22, R11 ;  /* 0x00000016181c7224 */ /* 0x000fca00078e020b */
[----:B------:R-:W-:Y:S02]  /*4b00*/  IADD3.X R9, PT, PT, ~R28, R9, RZ, P2, !PT ;  /* 0x000000091c097210 */ /* 0x000fe400017fe5ff */
[----:B------:R-:W-:Y:S02]  /*4b10*/  IADD3 R11, P2, PT, R12, -R22, RZ ;  /* 0x800000160c0b7210 */ /* 0x000fe40007f5e0ff */
[----:B------:R-:W-:-:S04]  /*4b20*/  ISETP.GE.U32.AND.EX P0, PT, R9, R23, PT, P0 ;  /* 0x000000170900720c */ /* 0x000fc80003f06100 */
[----:B------:R-:W-:Y:S01]  /*4b30*/  SEL R11, R11, R12, P0 ;  /* 0x0000000c0b0b7207 */ /* 0x000fe20000000000 */
[----:B------:R-:W-:-:S03]  /*4b40*/  IMAD.X R12, R9, 0x1, ~R23, P2 ;  /* 0x00000001090c7824 */ /* 0x000fc600010e0e17 */
[----:B------:R-:W-:Y:S02]  /*4b50*/  ISETP.GE.U32.AND P1, PT, R11, R22, PT ;  /* 0x000000160b00720c */ /* 0x000fe40003f26070 */
[----:B------:R-:W-:Y:S02]  /*4b60*/  IADD3 R11, P2, PT, R10, 0x1, RZ ;  /* 0x000000010a0b7810 */ /* 0x000fe40007f5e0ff */
[----:B------:R-:W-:Y:S02]  /*4b70*/  SEL R9, R12, R9, P0 ;  /* 0x000000090c097207 */ /* 0x000fe40000000000 */
[----:B------:R-:W-:Y:S02]  /*4b80*/  SEL R10, R11, R10, P0 ;  /* 0x0000000a0b0a7207 */ /* 0x000fe40000000000 */
[----:B------:R-:W-:-:S04]  /*4b90*/  IADD3.X R11, PT, PT, RZ, R24, RZ, P2, !PT ;  /* 0x00000018ff0b7210 */ /* 0x000fc800017fe4ff */
[----:B------:R-:W-:Y:S02]  /*4ba0*/  SEL R11, R11, R24, P0 ;  /* 0x000000180b0b7207 */ /* 0x000fe40000000000 */
[----:B------:R-:W-:Y:S02]  /*4bb0*/  ISETP.GE.U32.AND.EX P0, PT, R9, R23, PT, P1 ;  /* 0x000000170900720c */ /* 0x000fe40003f06110 */
[----:B------:R-:W-:-:S04]  /*4bc0*/  IADD3 R9, P1, PT, R10, 0x1, RZ ;  /* 0x000000010a097810 */ /* 0x000fc80007f3e0ff */
[----:B------:R-:W-:Y:S01]  /*4bd0*/  SEL R9, R9, R10, P0 ;  /* 0x0000000a09097207 */ /* 0x000fe20000000000 */
[----:B------:R-:W-:Y:S01]  /*4be0*/  IMAD.X R12, RZ, RZ, R11, P1 ;  /* 0x000000ffff0c7224 */ /* 0x000fe200008e060b */
[----:B------:R-:W-:-:S04]  /*4bf0*/  LOP3.LUT R10, R3, UR4, RZ, 0x3c, !PT ;  /* 0x00000004030a7c12 */ /* 0x000fc8000f8e3cff */
[----:B------:R-:W-:Y:S02]  /*4c00*/  SEL R11, R12, R11, P0 ;  /* 0x0000000b0c0b7207 */ /* 0x000fe40000000000 */
[----:B------:R-:W-:Y:S02]  /*4c10*/  IADD3 R12, P2, PT, RZ, -R9, RZ ;  /* 0x80000009ff0c7210 */ /* 0x000fe40007f5e0ff */
[----:B------:R-:W-:Y:S02]  /*4c20*/  ISETP.GE.AND P1, PT, R10, RZ, PT ;  /* 0x000000ff0a00720c */ /* 0x000fe40003f26270 */
[----:B------:R-:W-:Y:S02]  /*4c30*/  ISETP.NE.U32.AND P0, PT, R0, RZ, PT ;  /* 0x000000ff0000720c */ /* 0x000fe40003f05070 */
[----:B------:R-:W-:Y:S02]  /*4c40*/  IADD3.X R0, PT, PT, RZ, ~R11, RZ, P2, !PT ;  /* 0x8000000bff007210 */ /* 0x000fe400017fe4ff */
[----:B------:R-:W-:Y:S01]  /*4c50*/  SEL R12, R12, R9, !P1 ;  /* 0x000000090c0c7207 */ /* 0x000fe20004800000 */
[----:B------:R-:W-:Y:S01]  /*4c60*/  IMAD.MOV.U32 R9, RZ, RZ, 0x0 ;  /* 0x00000000ff097424 */ /* 0x000fe200078e00ff */
[----:B------:R-:W-:-:S02]  /*4c70*/  ISETP.NE.AND.EX P0, PT, R3, RZ, PT, P0 ;  /* 0x000000ff0300720c */ /* 0x000fc40003f05300 */
[----:B------:R-:W-:Y:S02]  /*4c80*/  SEL R0, R0, R11, !P1 ;  /* 0x0000000b00007207 */ /* 0x000fe40004800000 */
[----:B------:R-:W-:Y:S02]  /*4c90*/  SEL R12, R12, 0xffffffff, P0 ;  /* 0xffffffff0c0c7807 */ /* 0x000fe40000000000 */
[----:B------:R-:W-:Y:S01]  /*4ca0*/  SEL R0, R0, 0xffffffff, P0 ;  /* 0xffffffff00007807 */ /* 0x000fe20000000000 */
[----:B------:R-:W-:Y:S06]  /*4cb0*/  RET.REL.NODEC R8 `(contiguous_reduce4_bf16) ;  /* 0xffffffb008d07950 */ /* 0x000fec0003c3ffff */
        .weak           $__internal_1_$__cuda_sm20_rem_s64
        .type           $__internal_1_$__cuda_sm20_rem_s64,@function
        .size           $__internal_1_$__cuda_sm20_rem_s64,(.L_x_3680 - $__internal_1_$__cuda_sm20_rem_s64)
$__internal_1_$__cuda_sm20_rem_s64:
[-C--:B------:R-:W-:Y:S02]  /*4cc0*/  IADD3 R11, P1, PT, RZ, -R8.reuse, RZ ;  /* 0x80000008ff0b7210 */ /* 0x080fe40007f3e0ff */
[----:B------:R-:W-:Y:S02]  /*4cd0*/  ISETP.GE.AND P0, PT, R9, RZ, PT ;  /* 0x000000ff0900720c */ /* 0x000fe40003f06270 */
[-C--:B------:R-:W-:Y:S02]  /*4ce0*/  IADD3.X R3, PT, PT, RZ, ~R9.reuse, RZ, P1, !PT ;  /* 0x80000009ff037210 */ /* 0x080fe40000ffe4ff */
[----:B------:R-:W-:Y:S02]  /*4cf0*/  SEL R10, R11, R8, !P0 ;  /* 0x000000080b0a7207 */ /* 0x000fe40004000000 */
[----:B------:R-:W-:-:S04]  /*4d00*/  SEL R11, R3, R9, !P0 ;  /* 0x00000009030b7207 */ /* 0x000fc80004000000 */
[----:B------:R-:W0:Y:S08]  /*4d10*/  I2F.U64.RP R3, R10 ;  /* 0x0000000a00037312 */ /* 0x000e300000309000 */
[----:B0-----:R-:W0:Y:S02]  /*4d20*/  MUFU.RCP R3, R3 ;  /* 0x0000000300037308 */ /* 0x001e240000001000 */
[----:B0-----:R-:W-:-:S06]  /*4d30*/  VIADD R12, R3, 0x1ffffffe ;  /* 0x1ffffffe030c7836 */ /* 0x001fcc0000000000 */
[----:B------:R-:W0:Y:S02]  /*4d40*/  F2I.U64.TRUNC R12, R12 ;  /* 0x0000000c000c7311 */ /* 0x000e24000020d800 */
[----:B0-----:R-:W-:-:S04]  /*4d50*/  IMAD.WIDE.U32 R14, R12, R10, RZ ;  /* 0x0000000a0c0e7225 */ /* 0x001fc800078e00ff */
[----:B------:R-:W-:Y:S01]  /*4d60*/  IMAD R15, R12, R11, R15 ;  /* 0x0000000b0c0f7224 */ /* 0x000fe200078e020f */
[----:B------:R-:W-:-:S03]  /*4d70*/  IADD3 R19, P0, PT, RZ, -R14, RZ ;  /* 0x8000000eff137210 */ /* 0x000fc60007f1e0ff */
[----:B------:R-:W-:Y:S02]  /*4d80*/  IMAD R15, R13, R10, R15 ;  /* 0x0000000a0d0f7224 */ /* 0x000fe400078e020f */
[----:B------:R-:W-:-:S03]  /*4d90*/  IMAD.HI.U32 R14, R12, R19, RZ ;  /* 0x000000130c0e7227 */ /* 0x000fc600078e00ff */
[----:B------:R-:W-:Y:S01]  /*4da0*/  IADD3.X R21, PT, PT, RZ, ~R15, RZ, P0, !PT ;  /* 0x8000000fff157210 */ /* 0x000fe200007fe4ff */
[----:B------:R-:W-:-:S04]  /*4db0*/  IMAD.MOV.U32 R15, RZ, RZ, R12 ;  /* 0x000000ffff0f7224 */ /* 0x000fc800078e000c */
[----:B------:R-:W-:-:S04]  /*4dc0*/  IMAD.WIDE.U32 R14, P0, R12, R21, R14 ;  /* 0x000000150c0e7225 */ /* 0x000fc8000780000e */
[C---:B------:R-:W-:Y:S02]  /*4dd0*/  IMAD R23, R13.reuse, R21, RZ ;  /* 0x000000150d177224 */ /* 0x040fe400078e02ff */
[----:B------:R-:W-:-:S04]  /*4de0*/  IMAD.HI.U32 R14, P1, R13, R19, R14 ;  /* 0x000000130d0e7227 */ /* 0x000fc8000782000e */
[----:B------:R-:W-:Y:S01]  /*4df0*/  IMAD.HI.U32 R3, R13, R21, RZ ;  /* 0x000000150d037227 */ /* 0x000fe200078e00ff */
[----:B------:R-:W-:-:S04]  /*4e00*/  IADD3 R15, P2, PT, R23, R14, RZ ;  /* 0x0000000e170f7210 */ /* 0x000fc80007f5e0ff */
[----:B------:R-:W-:Y:S01]  /*4e10*/  IADD3.X R3, PT, PT, R3, R13, RZ, P0, !PT ;  /* 0x0000000d03037210 */ /* 0x000fe200007fe4ff */
[----:B------:R-:W-:-:S03]  /*4e20*/  IMAD.WIDE.U32 R12, R15, R10, RZ ;  /* 0x0000000a0f0c7225 */ /* 0x000fc600078e00ff */
[----:B------:R-:W-:Y:S01]  /*4e30*/  IADD3.X R3, PT, PT, RZ, RZ, R3, P2, P1 ;  /* 0x000000ffff037210 */ /* 0x000fe200017e2403 */
[----:B------:R-:W-:Y:S01]  /*4e40*/  IMAD R13, R15, R11, R13 ;  /* 0x0000000b0f0d7224 */ /* 0x000fe200078e020d */
[----:B------:R-:W-:-:S03]  /*4e50*/  IADD3 R19, P0, PT, RZ, -R12, RZ ;  /* 0x8000000cff137210 */ /* 0x000fc60007f1e0ff */
[----:B------:R-:W-:Y:S02]  /*4e60*/  IMAD R13, R3, R10, R13 ;  /* 0x0000000a030d7224 */ /* 0x000fe400078e020d */
[----:B------:R-:W-:-:S04]  /*4e70*/  IMAD.HI.U32 R14, R15, R19, RZ ;  /* 0x000000130f0e7227 */ /* 0x000fc800078e00ff */
[----:B------:R-:W-:Y:S02]  /*4e80*/  IMAD.X R12, RZ, RZ, ~R13, P0 ;  /* 0x000000ffff0c7224 */ /* 0x000fe400000e0e0d */
[----:B------:R-:W-:Y:S02]  /*4e90*/  IMAD.MOV.U32 R13, RZ, RZ, RZ ;  /* 0x000000ffff0d7224 */ /* 0x000fe400078e00ff */
[----:B------:R-:W-:-:S04]  /*4ea0*/  IMAD.WIDE.U32 R14, P0, R15, R12, R14 ;  /* 0x0000000c0f0e7225 */ /* 0x000fc8000780000e */
[C---:B------:R-:W-:Y:S02]  /*4eb0*/  IMAD R18, R3.reuse, R12, RZ ;  /* 0x0000000c03127224 */ /* 0x040fe400078e02ff */
[----:B------:R-:W-:-:S04]  /*4ec0*/  IMAD.HI.U32 R15, P1, R3, R19, R14 ;  /* 0x00000013030f7227 */ /* 0x000fc8000782000e */
[----:B------:R-:W-:Y:S01]  /*4ed0*/  IMAD.HI.U32 R14, R3, R12, RZ ;  /* 0x0000000c030e7227 */ /* 0x000fe200078e00ff */
[----:B------:R-:W-:-:S04]  /*4ee0*/  IADD3 R15, P2, PT, R18, R15, RZ ;  /* 0x0000000f120f7210 */ /* 0x000fc80007f5e0ff */
[----:B------:R-:W-:Y:S01]  /*4ef0*/  IADD3.X R3, PT, PT, R14, R3, RZ, P0, !PT ;  /* 0x000000030e037210 */ /* 0x000fe200007fe4ff */
[----:B------:R-:W-:-:S03]  /*4f00*/  IMAD.HI.U32 R12, R15, R30, RZ ;  /* 0x0000001e0f0c7227 */ /* 0x000fc600078e00ff */
[----:B------:R-:W-:Y:S01]  /*4f10*/  IADD3.X R3, PT, PT, RZ, RZ, R3, P2, P1 ;  /* 0x000000ffff037210 */ /* 0x000fe200017e2403 */
[----:B------:R-:W-:-:S04]  /*4f20*/  IMAD.WIDE.U32 R12, RZ, R15, R12 ;  /* 0x0000000fff0c7225 */ /* 0x000fc800078e000c */
[----:B------:R-:W-:-:S05]  /*4f30*/  IMAD.HI.U32 R3, P0, R3, R30, R12 ;  /* 0x0000001e03037227 */ /* 0x000fca000780000c */
[----:B------:R-:W-:Y:S02]  /*4f40*/  IADD3 R15, P1, PT, RZ, R3, RZ ;  /* 0x00000003ff0f7210 */ /* 0x000fe40007f3e0ff */
[----:B------:R-:W-:-:S03]  /*4f50*/  IADD3.X R3, PT, PT, RZ, RZ, RZ, P0, !PT ;  /* 0x000000ffff037210 */ /* 0x000fc600007fe4ff */
[----:B------:R-:W-:-:S04]  /*4f60*/  IMAD.WIDE.U32 R12, R15, R10, RZ ;  /* 0x0000000a0f0c7225 */ /* 0x000fc800078e00ff */
[----:B------:R-:W-:Y:S01]  /*4f70*/  IMAD.X R3, RZ, RZ, R3, P1 ;  /* 0x000000ffff037224 */ /* 0x000fe200008e0603 */
[----:B------:R-:W-:Y:S01]  /*4f80*/  IADD3 R19, P1, PT, -R12, R30, RZ ;  /* 0x0000001e0c137210 */ /* 0x000fe20007f3e1ff */
[----:B------:R-:W-:-:S03]  /*4f90*/  IMAD R15, R15, R11, R13 ;  /* 0x0000000b0f0f7224 */ /* 0x000fc600078e020d */
[-C--:B------:R-:W-:Y:S01]  /*4fa0*/  ISETP.GE.U32.AND P0, PT, R19, R10.reuse, PT ;  /* 0x0000000a1300720c */ /* 0x080fe20003f06070 */
[----:B------:R-:W-:-:S05]  /*4fb0*/  IMAD R3, R3, R10, R15 ;  /* 0x0000000a03037224 */ /* 0x000fca00078e020f */
[----:B------:R-:W-:Y:S02]  /*4fc0*/  IADD3.X R3, PT, PT, RZ, ~R3, RZ, P1, !PT ;  /* 0x80000003ff037210 */ /* 0x000fe40000ffe4ff */
[----:B------:R-:W-:Y:S02]  /*4fd0*/  IADD3 R13, P1, PT, R19, -R10, RZ ;  /* 0x8000000a130d7210 */ /* 0x000fe40007f3e0ff */
[----:B------:R-:W-:-:S03]  /*4fe0*/  ISETP.GE.U32.AND.EX P0, PT, R3, R11, PT, P0 ;  /* 0x0000000b0300720c */ /* 0x000fc60003f06100 */
[----:B------:R-:W-:Y:S01]  /*4ff0*/  IMAD.X R15, R3, 0x1, ~R11, P1 ;  /* 0x00000001030f7824 */ /* 0x000fe200008e0e0b */
[----:B------:R-:W-:Y:S02]  /*5000*/  SEL R13, R13, R19, P0 ;  /* 0x000000130d0d7207 */ /* 0x000fe40000000000 */
[----:B------:R-:W-:Y:S01]  /*5010*/  ISETP.NE.U32.AND P1, PT, R8, RZ, PT ;  /* 0x000000ff0800720c */ /* 0x000fe20003f25070 */
[----:B------:R-:W-:Y:S01]  /*5020*/  IMAD.MOV.U32 R8, RZ, RZ, R0 ;  /* 0x000000ffff087224 */ /* 0x000fe200078e0000 */
[----:B------:R-:W-:Y:S02]  /*5030*/  SEL R15, R15, R3, P0 ;  /* 0x000000030f0f7207 */ /* 0x000fe40000000000 */
[CC--:B------:R-:W-:Y:S02]  /*5040*/  ISETP.GE.U32.AND P0, PT, R13.reuse, R10.reuse, PT ;  /* 0x0000000a0d00720c */ /* 0x0c0fe40003f06070 */
[----:B------:R-:W-:Y:S02]  /*5050*/  IADD3 R3, P2, PT, R13, -R10, RZ ;  /* 0x8000000a0d037210 */ /* 0x000fe40007f5e0ff */
[----:B------:R-:W-:Y:S01]  /*5060*/  ISETP.NE.AND.EX P1, PT, R9, RZ, PT, P1 ;  /* 0x000000ff0900720c */ /* 0x000fe20003f25310 */
[----:B------:R-:W-:Y:S01]  /*5070*/  HFMA2 R9, -RZ, RZ, 0, 0 ;  /* 0x00000000ff097431 */ /* 0x000fe200000001ff */
[----:B------:R-:W-:-:S02]  /*5080*/  ISETP.GE.U32.AND.EX P0, PT, R15, R11, PT, P0 ;  /* 0x0000000b0f00720c */ /* 0x000fc40003f06100 */
[----:B------:R-:W-:Y:S02]  /*5090*/  IADD3.X R10, PT, PT, R15, ~R11, RZ, P2, !PT ;  /* 0x8000000b0f0a7210 */ /* 0x000fe400017fe4ff */
[----:B------:R-:W-:Y:S02]  /*50a0*/  SEL R3, R3, R13, P0 ;  /* 0x0000000d03037207 */ /* 0x000fe40000000000 */
[----:B------:R-:W-:Y:S02]  /*50b0*/  SEL R10, R10, R15, P0 ;  /* 0x0000000f0a0a7207 */ /* 0x000fe40000000000 */
[----:B------:R-:W-:Y:S02]  /*50c0*/  SEL R3, R3, 0xffffffff, P1 ;  /* 0xffffffff03037807 */ /* 0x000fe40000800000 */
[----:B------:R-:W-:Y:S01]  /*50d0*/  SEL R10, R10, 0xffffffff, P1 ;  /* 0xffffffff0a0a7807 */ /* 0x000fe20000800000 */
[----:B------:R-:W-:Y:S06]  /*50e0*/  RET.REL.NODEC R8 `(contiguous_reduce4_bf16) ;  /* 0xffffffac08c47950 */ /* 0x000fec0003c3ffff */
.L_x_52:
        /* <DEDUP_REMOVED lines=9> */
.L_x_3680:


//--------------------- .text.contiguous_reduce33_bf16 --------------------------
	.section	.text.contiguous_reduce33_bf16,"ax",@progbits
	.align	128
        .global         contiguous_reduce33_bf16
        .type           contiguous_reduce33_bf16,@function
        .size           contiguous_reduce33_bf16,(.L_x_3759 - contiguous_reduce33_bf16)
        .other          contiguous_reduce33_bf16,@"STO_CUDA_ENTRY STV_DEFAULT"
contiguous_reduce33_bf16:
.text.contiguous_reduce33_bf16:
[----:B------:R-:W-:Y:S01]  /*0000*/  LDC R1, c[0x0][0x37c] ;  /* 0x0000df00ff017b82 */ /* 0x000fe20000000800 */
[----:B------:R-:W0:Y:S07]  /*0010*/  S2R R2, SR_CTAID.X ;  /* 0x0000000000027919 */ /* 0x000e2e0000002500 */
[----:B------:R-:W1:Y:S01]  /*0020*/  S2UR UR6, SR_CgaCtaId ;  /* 0x00000000000679c3 */ /* 0x000e620000008800 */
[----:B------:R-:W2:Y:S01]  /*0030*/  LDCU UR5, c[0x0][0x360] ;  /* 0x00006c00ff0577ac */ /* 0x000ea20008000800 */
[----:B------:R-:W3:Y:S01]  /*0040*/  I2F.BF16.U32 R5, 0xff80 ;  /* 0x0000ff8000057906 */ /* 0x000ee20000202000 */
[----:B------:R-:W4:Y:S01]  /*0050*/  S2R R3, SR_TID.X ;  /* 0x0000000000037919 */ /* 0x000f220000002100 */
[----:B------:R-:W-:Y:S01]  /*0060*/  IMAD.MOV.U32 R10, RZ, RZ, 0x0 ;  /* 0x00000000ff0a7424 */ /* 0x000fe200078e00ff */
[----:B------:R-:W-:Y:S01]  /*0070*/  UMOV UR4, 0x400 ;  /* 0x0000040000047882 */ /* 0x000fe20000000000 */
[----:B------:R-:W5:Y:S01]  /*0080*/  LDCU.64 UR10, c[0x0][0x3a0] ;  /* 0x00007400ff0a77ac */ /* 0x000f620008000a00 */
[----:B------:R-:W-:Y:S01]  /*0090*/  IMAD.MOV.U32 R11, RZ, RZ, -0x80000000 ;  /* 0x80000000ff0b7424 */ /* 0x000fe200078e00ff */
[----:B------:R-:W-:Y:S01]  /*00a0*/  BSSY.RECONVERGENT B0, `(.L_x_53) ;  /* 0x000003b000007945 */ /* 0x000fe20003800200 */
[----:B------:R-:W0:Y:S01]  /*00b0*/  LDCU.64 UR8, c[0x0][0x358] ;  /* 0x00006b00ff0877ac */ /* 0x000e220008000a00 */
[----:B-1----:R-:W-:-:S04]  /*00c0*/  ULEA UR4, UR6, UR4, 0x18 ;  /* 0x0000000406047291 */ /* 0x002fc8000f8ec0ff */
[----:B--2---:R-:W-:Y:S02]  /*00d0*/  ULEA UR6, UR5, UR4, 0x1 ;  /* 0x0000000405067291 */ /* 0x004fe4000f8e08ff */
[----:B0-----:R-:W-:-:S04]  /*00e0*/  IMAD R6, R2, UR5, RZ ;  /* 0x0000000502067c24 */ /* 0x001fc8000f8e02ff */
[----:B----4-:R-:W-:Y:S01]  /*00f0*/  IMAD R6, R6, 0x2, R3 ;  /* 0x0000000206067824 */ /* 0x010fe200078e0203 */
[C---:B------:R-:W-:Y:S02]  /*0100*/  LEA R4, R3.reuse, UR4, 0x1 ;  /* 0x0000000403047c11 */ /* 0x040fe4000f8e08ff */
[----:B------:R-:W-:Y:S01]  /*0110*/  LEA R0, R3, UR6, 0x3 ;  /* 0x0000000603007c11 */ /* 0x000fe2000f8e18ff */
[----:B------:R-:W-:Y:S02]  /*0120*/  VIADD R8, R6, UR5 ;  /* 0x0000000506087c36 */ /* 0x000fe40008000000 */
[----:B---3--:R0:W-:Y:S03]  /*0130*/  STS.U16 [R4], R5 ;  /* 0x0000000504007388 */ /* 0x0081e60000000400 */
[----:B-----5:R-:W-:Y:S01]  /*0140*/  ISETP.GE.U32.AND P0, PT, R8, UR10, PT ;  /* 0x0000000a08007c0c */ /* 0x020fe2000bf06070 */
[----:B------:R0:W-:Y:S03]  /*0150*/  STS.64 [R0], R10 ;  /* 0x0000000a00007388 */ /* 0x0001e60000000a00 */
[----:B------:R-:W-:-:S13]  /*0160*/  ISETP.GE.U32.AND.EX P0, PT, RZ, UR11, PT, P0 ;  /* 0x0000000bff007c0c */ /* 0x000fda000bf06100 */
[----:B0-----:R-:W-:Y:S05]  /*0170*/  @P0 BRA `(.L_x_54) ;  /* 0x0000000000740947 */ /* 0x001fea0003800000 */
[----:B------:R-:W0:Y:S01]  /*0180*/  S2R R5, SR_CTAID.Y ;  /* 0x0000000000057919 */ /* 0x000e220000002600 */
[----:B------:R-:W1:Y:S01]  /*0190*/  LDCU.64 UR12, c[0x0][0x390] ;  /* 0x00007200ff0c77ac */ /* 0x000e620008000a00 */
[----:B------:R-:W-:Y:S02]  /*01a0*/  IMAD.MOV.U32 R7, RZ, RZ, RZ ;  /* 0x000000ffff077224 */ /* 0x000fe400078e00ff */
[----:B------:R-:W-:Y:S02]  /*01b0*/  IMAD.MOV.U32 R9, RZ, RZ, RZ ;  /* 0x000000ffff097224 */ /* 0x000fe400078e00ff */
[----:B0-----:R-:W-:-:S04]  /*01c0*/  IMAD.WIDE.U32 R6, R5, UR10, R6 ;  /* 0x0000000a05067c25 */ /* 0x001fc8000f8e0006 */
[C---:B------:R-:W-:Y:S01]  /*01d0*/  IMAD R11, R5.reuse, UR11, RZ ;  /* 0x0000000b050b7c24 */ /* 0x040fe2000f8e02ff */
[----:B-1----:R-:W-:Y:S01]  /*01e0*/  LEA R10, P0, R6, UR12, 0x1 ;  /* 0x0000000c060a7c11 */ /* 0x002fe2000f8008ff */
[----:B------:R-:W-:-:S04]  /*01f0*/  IMAD.WIDE.U32 R8, R5, UR10, R8 ;  /* 0x0000000a05087c25 */ /* 0x000fc8000f8e0008 */
[----:B------:R-:W-:Y:S01]  /*0200*/  IMAD.IADD R15, R7, 0x1, R11 ;  /* 0x00000001070f7824 */ /* 0x000fe200078e020b */
[----:B------:R-:W-:Y:S01]  /*0210*/  LEA R12, P1, R8, UR12, 0x1 ;  /* 0x0000000c080c7c11 */ /* 0x000fe2000f8208ff */
[----:B------:R-:W-:-:S03]  /*0220*/  IMAD.IADD R7, R11, 0x1, R9 ;  /* 0x000000010b077824 */ /* 0x000fc600078e0209 */
[----:B------:R-:W-:Y:S02]  /*0230*/  LEA.HI.X R11, R6, UR13, R15, 0x1, P0 ;  /* 0x0000000d060b7c11 */ /* 0x000fe400080f0c0f */
[----:B------:R-:W-:Y:S01]  /*0240*/  LEA.HI.X R13, R8, UR13, R7, 0x1, P1 ;  /* 0x0000000d080d7c11 */ /* 0x000fe200088f0c07 */
[----:B------:R-:W0:Y:S03]  /*0250*/  LDCU.64 UR12, c[0x0][0x398] ;  /* 0x00007300ff0c77ac */ /* 0x000e260008000a00 */
[----:B------:R-:W2:Y:S04]  /*0260*/  LDG.E.U16 R11, desc[UR8][R10.64] ;  /* 0x000000080a0b7981 */ /* 0x000ea8000c1e1500 */
[----:B------:R-:W2:Y:S02]  /*0270*/  LDG.E.U16 R13, desc[UR8][R12.64] ;  /* 0x000000080c0d7981 */ /* 0x000ea4000c1e1500 */
[----:B--2---:R-:W-:-:S04]  /*0280*/  HMNMX2.BF16_V2 R5, R11.H0_H0, R13.H0_H0, !PT ;  /* 0x2000000d0b057240 */ /* 0x004fc80007a00800 */
[----:B------:R-:W-:-:S13]  /*0290*/  HSETP2.BF16_V2.NEU.AND P0, PT, R5.H0_H0, R13.H0_H0, PT ;  /* 0x2000000d05007234 */ /* 0x000fda0003f0d802 */
[----:B0-----:R-:W-:Y:S02]  /*02a0*/  @!P0 LEA R14, P1, R6, UR12, 0x3 ;  /* 0x0000000c060e8c11 */ /* 0x001fe4000f8218ff */
[----:B------:R-:W-:Y:S02]  /*02b0*/  @P0 LEA R16, P2, R8, UR12, 0x3 ;  /* 0x0000000c08100c11 */ /* 0x000fe4000f8418ff */
[----:B------:R-:W-:Y:S02]  /*02c0*/  @!P0 LEA.HI.X R15, R6, UR13, R15, 0x3, P1 ;  /* 0x0000000d060f8c11 */ /* 0x000fe400088f1c0f */
[----:B------:R-:W-:-:S03]  /*02d0*/  @P0 LEA.HI.X R17, R8, UR13, R7, 0x3, P2 ;  /* 0x0000000d08110c11 */ /* 0x000fc600090f1c07 */
[----:B------:R-:W2:Y:S04]  /*02e0*/  @!P0 LDG.E.64 R6, desc[UR8][R14.64] ;  /* 0x000000080e068981 */ /* 0x000ea8000c1e1b00 */
[----:B------:R-:W3:Y:S04]  /*02f0*/  @P0 LDG.E.64 R8, desc[UR8][R16.64] ;  /* 0x0000000810080981 */ /* 0x000ee8000c1e1b00 */
[----:B------:R1:W-:Y:S04]  /*0300*/  @!P0 STS.U16 [R4], R11 ;  /* 0x0000000b04008388 */ /* 0x0003e80000000400 */
[----:B--2---:R1:W-:Y:S04]  /*0310*/  @!P0 STS.64 [R0], R6 ;  /* 0x0000000600008388 */ /* 0x0043e80000000a00 */
[----:B------:R1:W-:Y:S04]  /*0320*/  @P0 STS.U16 [R4], R13 ;  /* 0x0000000d04000388 */ /* 0x0003e80000000400 */
[----:B---3--:R1:W-:Y:S01]  /*0330*/  @P0 STS.64 [R0], R8 ;  /* 0x0000000800000388 */ /* 0x0083e20000000a00 */
[----:B------:R-:W-:Y:S05]  /*0340*/  BRA `(.L_x_55) ;  /* 0x0000000000407947 */ /* 0x000fea0003800000 */
.L_x_54:
[----:B------:R-:W-:-:S04]  /*0350*/  ISETP.GE.U32.AND P0, PT, R6, UR10, PT ;  /* 0x0000000a06007c0c */ /* 0x000fc8000bf06070 */
[----:B------:R-:W-:-:S13]  /*0360*/  ISETP.GE.U32.AND.EX P0, PT, RZ, UR11, PT, P0 ;  /* 0x0000000bff007c0c */ /* 0x000fda000bf06100 */
[----:B------:R-:W-:Y:S05]  /*0370*/  @P0 BRA `(.L_x_55) ;  /* 0x0000000000340947 */ /* 0x000fea0003800000 */
[----:B------:R-:W0:Y:S01]  /*0380*/  S2R R5, SR_CTAID.Y ;  /* 0x0000000000057919 */ /* 0x000e220000002600 */
[----:B------:R-:W1:Y:S01]  /*0390*/  LDCU.128 UR12, c[0x0][0x390] ;  /* 0x00007200ff0c77ac */ /* 0x000e620008000c00 */
[----:B------:R-:W-:Y:S02]  /*03a0*/  IMAD.MOV.U32 R7, RZ, RZ, RZ ;  /* 0x000000ffff077224 */ /* 0x000fe400078e00ff */
[----:B0-----:R-:W-:-:S04]  /*03b0*/  IMAD.WIDE.U32 R6, R5, UR10, R6 ;  /* 0x0000000a05067c25 */ /* 0x001fc8000f8e0006 */
[----:B------:R-:W-:Y:S01]  /*03c0*/  IMAD R5, R5, UR11, R7 ;  /* 0x0000000b05057c24 */ /* 0x000fe2000f8e0207 */
[C---:B-1----:R-:W-:Y:S02]  /*03d0*/  LEA R8, P0, R6.reuse, UR12, 0x1 ;  /* 0x0000000c06087c11 */ /* 0x042fe4000f8008ff */
[C---:B------:R-:W-:Y:S02]  /*03e0*/  LEA R10, P1, R6.reuse, UR14, 0x3 ;  /* 0x0000000e060a7c11 */ /* 0x040fe4000f8218ff */
[C-C-:B------:R-:W-:Y:S02]  /*03f0*/  LEA.HI.X R9, R6.reuse, UR13, R5.reuse, 0x1, P0 ;  /* 0x0000000d06097c11 */ /* 0x140fe400080f0c05 */
[----:B------:R-:W-:-:S04]  /*0400*/  LEA.HI.X R11, R6, UR15, R5, 0x3, P1 ;  /* 0x0000000f060b7c11 */ /* 0x000fc800088f1c05 */
[----:B------:R-:W2:Y:S04]  /*0410*/  LDG.E.U16 R9, desc[UR8][R8.64] ;  /* 0x0000000808097981 */ /* 0x000ea8000c1e1500 */
[----:B------:R-:W3:Y:S04]  /*0420*/  LDG.E.64 R10, desc[UR8][R10.64] ;  /* 0x000000080a0a7981 */ /* 0x000ee8000c1e1b00 */
[----:B--2---:R0:W-:Y:S04]  /*0430*/  STS.U16 [R4], R9 ;  /* 0x0000000904007388 */ /* 0x0041e80000000400 */
[----:B---3--:R0:W-:Y:S02]  /*0440*/  STS.64 [R0], R10 ;  /* 0x0000000a00007388 */ /* 0x0081e40000000a00 */
.L_x_55:
[----:B------:R-:W-:Y:S05]  /*0450*/  BSYNC.RECONVERGENT B0 ;  /* 0x0000000000007941 */ /* 0x000fea0003800200 */
.L_x_53:
[----:B------:R-:W-:Y:S01]  /*0460*/  BAR.SYNC.DEFER_BLOCKING 0x0 ;  /* 0x0000000000007b1d */ /* 0x000fe20000010000 */
[----:B------:R-:W-:-:S09]  /*0470*/  UISETP.GE.U32.AND UP0, UPT, UR5, 0x42, UPT ;  /* 0x000000420500788c */ /* 0x000fd2000bf06070 */
[----:B------:R-:W-:Y:S05]  /*0480*/  BRA.U !UP0, `(.L_x_56) ;  /* 0x00000001084c7547 */ /* 0x000fea000b800000 */
.L_x_59:
[----:B------:R-:W-:Y:S01]  /*0490*/  UMOV UR4, UR5 ;  /* 0x0000000500047c82 */ /* 0x000fe20008000000 */
[----:B------:R-:W-:Y:S01]  /*04a0*/  USHF.R.U32.HI UR5, URZ, 0x1, UR5 ;  /* 0x00000001ff057899 */ /* 0x000fe20008011605 */
[----:B------:R-:W-:Y:S05]  /*04b0*/  BSSY.RECONVERGENT B0, `(.L_x_57) ;  /* 0x000000d000007945 */ /* 0x000fea0003800200 */
[----:B------:R-:W-:-:S13]  /*04c0*/  ISETP.GE.U32.AND P0, PT, R3, UR5, PT ;  /* 0x0000000503007c0c */ /* 0x000fda000bf06070 */
[----:B--2---:R-:W-:Y:S05]  /*04d0*/  @P0 BRA `(.L_x_58) ;  /* 0x0000000000280947 */ /* 0x004fea0003800000 */
[----:B------:R-:W-:Y:S01]  /*04e0*/  ULOP3.LUT UR7, UR4, 0x7fe, URZ, 0xc0, !UPT ;  /* 0x000007fe04077892 */ /* 0x000fe2000f8ec0ff */
[----:B------:R-:W-:Y:S08]  /*04f0*/  LDS.U16 R5, [R4] ;  /* 0x0000000004057984 */ /* 0x000ff00000000400 */
[----:B-1----:R-:W1:Y:S02]  /*0500*/  LDS.U16 R8, [R4+UR7] ;  /* 0x0000000704087984 */ /* 0x002e640008000400 */
[----:B-1----:R-:W-:-:S04]  /*0510*/  HMNMX2.BF16_V2 R5, R5.H0_H0, R8.H0_H0, !PT ;  /* 0x2000000805057240 */ /* 0x002fc80007a00800 */
[----:B------:R-:W-:Y:S01]  /*0520*/  HSETP2.BF16_V2.NEU.AND P0, PT, R5.H0_H0, R8.H0_H0, PT ;  /* 0x2000000805007234 */ /* 0x000fe20003f0d802 */
[----:B------:R-:W-:-:S12]  /*0530*/  IMAD.U32 R5, RZ, RZ, UR5 ;  /* 0x00000005ff057e24 */ /* 0x000fd8000f8e00ff */
[----:B------:R-:W-:Y:S01]  /*0540*/  @!P0 IMAD R6, R5, 0x8, R0 ;  /* 0x0000000805068824 */ /* 0x000fe200078e0200 */
[----:B------:R-:W-:Y:S05]  /*0550*/  @!P0 STS.U16 [R4], R8 ;  /* 0x0000000804008388 */ /* 0x000fea0000000400 */
[----:B------:R-:W1:Y:S04]  /*0560*/  @!P0 LDS.64 R6, [R6] ;  /* 0x0000000006068984 */ /* 0x000e680000000a00 */
[----:B-1----:R2:W-:Y:S02]  /*0570*/  @!P0 STS.64 [R0], R6 ;  /* 0x0000000600008388 */ /* 0x0025e40000000a00 */
.L_x_58:
[----:B------:R-:W-:Y:S05]  /*0580*/  BSYNC.RECONVERGENT B0 ;  /* 0x0000000000007941 */ /* 0x000fea0003800200 */
.L_x_57:
[----:B------:R-:W-:Y:S01]  /*0590*/  BAR.SYNC.DEFER_BLOCKING 0x0 ;  /* 0x0000000000007b1d */ /* 0x000fe20000010000 */
[----:B------:R-:W-:-:S09]  /*05a0*/  UISETP.GT.U32.AND UP0, UPT, UR4, 0x83, UPT ;  /* 0x000000830400788c */ /* 0x000fd2000bf04070 */
[----:B------:R-:W-:Y:S05]  /*05b0*/  BRA.U UP0, `(.L_x_59) ;  /* 0xfffffffd00b47547 */ /* 0x000fea000b83ffff */
.L_x_56:
[----:B------:R-:W-:-:S13]  /*05c0*/  ISETP.GT.U32.AND P0, PT, R3, 0x1f, PT ;  /* 0x0000001f0300780c */ /* 0x000fda0003f04070 */
[----:B------:R-:W-:Y:S05]  /*05d0*/  @P0 EXIT ;  /* 0x000000000000094d */ /* 0x000fea0003800000 */
[----:B------:R-:W-:Y:S04]  /*05e0*/  LDS.U16 R5, [R4] ;  /* 0x0000000004057984 */ /* 0x000fe80000000400 */
[----:B-12---:R-:W1:Y:S02]  /*05f0*/  LDS.U16 R6, [R4+0x40] ;  /* 0x0000400004067984 */ /* 0x006e640000000400 */
[----:B-1----:R-:W-:-:S04]  /*0600*/  HMNMX2.BF16_V2 R7, R5.H0_H0, R6.H0_H0, !PT ;  /* 0x2000000605077240 */ /* 0x002fc80007a00800 */
[----:B------:R-:W-:-:S13]  /*0610*/  HSETP2.BF16_V2.NEU.AND P0, PT, R7.H0_H0, R6.H0_H0, PT ;  /* 0x2000000607007234 */ /* 0x000fda0003f0d802 */
[----:B------:R-:W1:Y:S04]  /*0620*/  @!P0 LDS.64 R6, [R0+0x100] ;  /* 0x0001000000068984 */ /* 0x000e680000000a00 */
[----:B-1----:R-:W-:Y:S04]  /*0630*/  @!P0 STS.64 [R0], R6 ;  /* 0x0000000600008388 */ /* 0x002fe80000000a00 */
[----:B0-----:R-:W0:Y:S04]  /*0640*/  @!P0 LDS.U16 R11, [R4+0x40] ;  /* 0x00004000040b8984 */ /* 0x001e280000000400 */
[----:B------:R-:W1:Y:S01]  /*0650*/  LDS.U16 R8, [R4+0x20] ;  /* 0x0000200004087984 */ /* 0x000e620000000400 */
[----:B0-----:R-:W-:-:S03]  /*0660*/  @!P0 PRMT R5, R11, 0x7610, R5 ;  /* 0x000076100b058816 */ /* 0x001fc60000000005 */
[----:B------:R-:W-:Y:S02]  /*0670*/  @!P0 STS.U16 [R4], R11 ;  /* 0x0000000b04008388 */ /* 0x000fe40000000400 */
[----:B-1----:R-:W-:-:S04]  /*0680*/  HMNMX2.BF16_V2 R7, R5.H0_H0, R8.H0_H0, !PT ;  /* 0x2000000805077240 */ /* 0x002fc80007a00800 */
[----:B------:R-:W-:-:S13]  /*0690*/  HSETP2.BF16_V2.NEU.AND P1, PT, R7.H0_H0, R8.H0_H0, PT ;  /* 0x2000000807007234 */ /* 0x000fda0003f2d802 */
[----:B------:R-:W0:Y:S04]  /*06a0*/  @!P1 LDS.64 R8, [R0+0x80] ;  /* 0x0000800000089984 */ /* 0x000e280000000a00 */
[----:B0-----:R-:W-:Y:S04]  /*06b0*/  @!P1 STS.64 [R0], R8 ;  /* 0x0000000800009388 */ /* 0x001fe80000000a00 */
[----:B------:R-:W0:Y:S04]  /*06c0*/  @!P1 LDS.U16 R13, [R4+0x20] ;  /* 0x00002000040d9984 */ /* 0x000e280000000400 */
        /* <DEDUP_REMOVED lines=26> */
[----:B------:R-:W-:Y:S01]  /*0870*/  @!P0 STS.U16 [R4], R11 ;  /* 0x0000000b04008388 */ /* 0x000fe20000000400 */
[----:B------:R-:W-:Y:S02]  /*0880*/  ISETP.NE.AND P0, PT, R3, RZ, PT ;  /* 0x000000ff0300720c */ /* 0x000fe40003f05270 */
[----:B-1----:R-:W-:-:S04]  /*0890*/  HMNMX2.BF16_V2 R5, R5.H0_H0, R10.H0_H0, !PT ;  /* 0x2000000a05057240 */ /* 0x002fc80007a00800 */
[----:B------:R-:W-:-:S13]  /*08a0*/  HSETP2.BF16_V2.NEU.AND P1, PT, R5.H0_H0, R10.H0_H0, PT ;  /* 0x2000000a05007234 */ /* 0x000fda0003f2d802 */
[----:B------:R-:W0:Y:S04]  /*08b0*/  @!P1 LDS.64 R8, [R0+0x8] ;  /* 0x0000080000089984 */ /* 0x000e280000000a00 */
[----:B0-----:R-:W-:Y:S04]  /*08c0*/  @!P1 STS.64 [R0], R8 ;  /* 0x0000000800009388 */ /* 0x001fe80000000a00 */
[----:B------:R-:W0:Y:S04]  /*08d0*/  @!P1 LDS.U16 R5, [R4+0x2] ;  /* 0x0000020004059984 */ /* 0x000e280000000400 */
[----:B0-----:R0:W-:Y:S01]  /*08e0*/  @!P1 STS.U16 [R4], R5 ;  /* 0x0000000504009388 */ /* 0x0011e20000000400 */
[----:B------:R-:W-:Y:S05]  /*08f0*/  @P0 EXIT ;  /* 0x000000000000094d */ /* 0x000fea0003800000 */
[----:B------:R-:W1:Y:S01]  /*0900*/  S2UR UR5, SR_CgaCtaId ;  /* 0x00000000000579c3 */ /* 0x000e620000008800 */
[----:B------:R-:W-:Y:S01]  /*0910*/  UMOV UR4, 0x400 ;  /* 0x0000040000047882 */ /* 0x000fe20000000000 */
[----:B0-----:R-:W-:Y:S01]  /*0920*/  LDS.64 R4, [UR6] ;  /* 0x00000006ff047984 */ /* 0x001fe20008000a00 */
[----:B------:R-:W-:-:S05]  /*0930*/  IMAD.MOV.U32 R3, RZ, RZ, RZ ;  /* 0x000000ffff037224 */ /* 0x000fca00078e00ff */
[----:B------:R-:W0:Y:S08]  /*0940*/  LDC.64 R6, c[0x0][0x3a8] ;  /* 0x0000ea00ff067b82 */ /* 0x000e300000000a00 */
[----:B------:R-:W2:Y:S01]  /*0950*/  LDC.64 R8, c[0x0][0x380] ;  /* 0x0000e000ff087b82 */ /* 0x000ea20000000a00 */
[----:B-1----:R-:W-:-:S07]  /*0960*/  ULEA UR4, UR5, UR4, 0x18 ;  /* 0x0000000405047291 */ /* 0x002fce000f8ec0ff */
[----:B------:R-:W0:Y:S02]  /*0970*/  S2UR UR5, SR_CTAID.Y ;  /* 0x00000000000579c3 */ /* 0x000e240000002600 */
[----:B------:R-:W1:Y:S06]  /*0980*/  LDS.U16 R11, [UR4] ;  /* 0x00000004ff0b7984 */ /* 0x000e6c0008000400 */
[----:B------:R-:W3:Y:S01]  /*0990*/  LDC.64 R12, c[0x0][0x388] ;  /* 0x0000e200ff0c7b82 */ /* 0x000ee20000000a00 */
[----:B0-----:R-:W-:-:S04]  /*09a0*/  IMAD.WIDE.U32 R2, R6, UR5, R2 ;  /* 0x0000000506027c25 */ /* 0x001fc8000f8e0002 */
[----:B------:R-:W-:Y:S01]  /*09b0*/  IMAD R0, R7, UR5, R3 ;  /* 0x0000000507007c24 */ /* 0x000fe2000f8e0203 */
[C---:B--2---:R-:W-:Y:S02]  /*09c0*/  LEA R6, P0, R2.reuse, R8, 0x1 ;  /* 0x0000000802067211 */ /* 0x044fe400078008ff */
[C---:B---3--:R-:W-:Y:S02]  /*09d0*/  LEA R8, P1, R2.reuse, R12, 0x3 ;  /* 0x0000000c02087211 */ /* 0x048fe400078218ff */
[C-C-:B------:R-:W-:Y:S02]  /*09e0*/  LEA.HI.X R7, R2.reuse, R9, R0.reuse, 0x1, P0 ;  /* 0x0000000902077211 */ /* 0x140fe400000f0c00 */
[----:B------:R-:W-:-:S03]  /*09f0*/  LEA.HI.X R9, R2, R13, R0, 0x3, P1 ;  /* 0x0000000d02097211 */ /* 0x000fc600008f1c00 */
[----:B-1----:R-:W-:Y:S04]  /*0a00*/  STG.E.U16 desc[UR8][R6.64], R11 ;  /* 0x0000000b06007986 */ /* 0x002fe8000c101508 */
[----:B------:R-:W-:Y:S01]  /*0a10*/  STG.E.64 desc[UR8][R8.64], R4 ;  /* 0x0000000408007986 */ /* 0x000fe2000c101b08 */
[----:B------:R-:W-:Y:S05]  /*0a20*/  EXIT ;  /* 0x000000000000794d */ /* 0x000fea0003800000 */
.L_x_60:
        /* <DEDUP_REMOVED lines=13> */
.L_x_3759:


//--------------------- .text.contiguous_reduce3_bf16 --------------------------
	.section	.text.contiguous_reduce3_bf16,"ax",@progbits
	.align	128
        .global         contiguous_reduce3_bf16
        .type           contiguous_reduce3_bf16,@function
        .size           contiguous_reduce3_bf16,(.L_x_3682 - contiguous_reduce3_bf16)
        .other          contiguous_reduce3_bf16,@"STO_CUDA_ENTRY STV_DEFAULT"
contiguous_reduce3_bf16:
.text.contiguous_reduce3_bf16:
[----:B------:R-:W-:Y:S01]  /*0000*/  LDC R1, c[0x0][0x37c] ;  /* 0x0000df00ff017b82 */ /* 0x000fe20000000800 */
[----:B------:R-:W0:Y:S07]  /*0010*/  S2R R7, SR_CTAID.X ;  /* 0x0000000000077919 */ /* 0x000e2e0000002500 */
[----:B------:R-:W1:Y:S01]  /*0020*/  S2UR UR6, SR_CgaCtaId ;  /* 0x00000000000679c3 */ /* 0x000e620000008800 */
[----:B------:R-:W2:Y:S01]  /*0030*/  LDCU UR5, c[0x0][0x360] ;  /* 0x00006c00ff0577ac */ /* 0x000ea20008000800 */
[----:B------:R-:W3:Y:S01]  /*0040*/  I2F.BF16.U32 R9, 0xff80 ;  /* 0x0000ff8000097906 */ /* 0x000ee20000202000 */
[----:B------:R-:W4:Y:S01]  /*0050*/  S2R R0, SR_TID.X ;  /* 0x0000000000007919 */ /* 0x000f220000002100 */
[----:B------:R-:W-:Y:S01]  /*0060*/  BSSY.RECONVERGENT B0, `(.L_x_61) ;  /* 0x0000664000007945 */ /* 0x000fe20003800200 */
[----:B------:R-:W-:Y:S01]  /*0070*/  UMOV UR4, 0x400 ;  /* 0x0000040000047882 */ /* 0x000fe20000000000 */
[----:B------:R-:W5:Y:S01]  /*0080*/  LDCU.64 UR12, c[0x0][0x3b0] ;  /* 0x00007600ff0c77ac */ /* 0x000f620008000a00 */
[----:B------:R-:W3:Y:S01]  /*0090*/  LDCU UR8, c[0x0][0x3a8] ;  /* 0x00007500ff0877ac */ /* 0x000ee20008000800 */
[----:B------:R-:W5:Y:S01]  /*00a0*/  LDCU.64 UR14, c[0x0][0x390] ;  /* 0x00007200ff0e77ac */ /* 0x000f620008000a00 */
[----:B------:R-:W0:Y:S01]  /*00b0*/  LDCU.64 UR10, c[0x0][0x358] ;  /* 0x00006b00ff0a77ac */ /* 0x000e220008000a00 */
[----:B-1----:R-:W-:-:S04]  /*00c0*/  ULEA UR4, UR6, UR4, 0x18 ;  /* 0x0000000406047291 */ /* 0x002fc8000f8ec0ff */
[----:B--2---:R-:W-:Y:S02]  /*00d0*/  ULEA UR9, UR5, UR4, 0x1 ;  /* 0x0000000405097291 */ /* 0x004fe4000f8e08ff */
[----:B---3--:R-:W-:Y:S01]  /*00e0*/  UIADD3 UR6, UPT, UPT, UR8, -0x1, URZ ;  /* 0xffffffff08067890 */ /* 0x008fe2000fffe0ff */
[----:B0-----:R-:W-:Y:S01]  /*00f0*/  IMAD R7, R7, UR5, RZ ;  /* 0x0000000507077c24 */ /* 0x001fe2000f8e02ff */
[----:B-----5:R-:W-:Y:S01]  /*0100*/  MOV R5, UR15 ;  /* 0x0000000f00057c02 */ /* 0x020fe20008000f00 */
[----:B------:R-:W-:Y:S01]  /*0110*/  IMAD.U32 R4, RZ, RZ, UR14 ;  /* 0x0000000eff047e24 */ /* 0x000fe2000f8e00ff */
[C---:B----4-:R-:W-:Y:S02]  /*0120*/  LEA R2, R0.reuse, UR4, 0x1 ;  /* 0x0000000400027c11 */ /* 0x050fe4000f8e08ff */
[----:B------:R-:W-:Y:S01]  /*0130*/  LEA R6, R7, R0, 0x1 ;  /* 0x0000000007067211 */ /* 0x000fe200078e08ff */
[----:B------:R-:W-:Y:S01]  /*0140*/  IMAD.MOV.U32 R7, RZ, RZ, RZ ;  /* 0x000000ffff077224 */ /* 0x000fe200078e00ff */
[----:B------:R-:W-:Y:S01]  /*0150*/  LEA R3, R0, UR9, 0x3 ;  /* 0x0000000900037c11 */ /* 0x000fe2000f8e18ff */
[----:B------:R0:W-:Y:S01]  /*0160*/  STS.U16 [R2], R9 ;  /* 0x0000000902007388 */ /* 0x0001e20000000400 */
[----:B------:R-:W-:-:S03]  /*0170*/  IADD3 R26, PT, PT, R6, UR5, RZ ;  /* 0x00000005061a7c10 */ /* 0x000fc6000fffe0ff */
[----:B------:R0:W-:Y:S01]  /*0180*/  STS.64 [R3], R6 ;  /* 0x0000000603007388 */ /* 0x0001e20000000a00 */
[----:B------:R-:W-:-:S04]  /*0190*/  ISETP.GE.U32.AND P0, PT, R26, UR12, PT ;  /* 0x0000000c1a007c0c */ /* 0x000fc8000bf06070 */
[----:B------:R-:W-:-:S13]  /*01a0*/  ISETP.GE.U32.AND.EX P0, PT, RZ, UR13, PT, P0 ;  /* 0x0000000dff007c0c */ /* 0x000fda000bf06100 */
[----:B0-----:R-:W-:Y:S05]  /*01b0*/  @P0 BRA `(.L_x_62) ;  /* 0x0000002c00a00947 */ /* 0x001fea0003800000 */
[----:B------:R-:W0:Y:S01]  /*01c0*/  S2R R9, SR_CTAID.Y ;  /* 0x0000000000097919 */ /* 0x000e220000002600 */
[----:B------:R-:W-:Y:S01]  /*01d0*/  UISETP.GE.AND UP0, UPT, UR6, URZ, UPT ;  /* 0x000000ff0600728c */ /* 0x000fe2000bf06270 */
[----:B------:R-:W-:Y:S01]  /*01e0*/  IMAD.MOV.U32 R27, RZ, RZ, RZ ;  /* 0x000000ffff1b7224 */ /* 0x000fe200078e00ff */
[----:B------:R-:W-:Y:S02]  /*01f0*/  CS2R R16, SRZ ;  /* 0x0000000000107805 */ /* 0x000fe4000001ff00 */
[----:B------:R-:W-:Y:S01]  /*0200*/  CS2R R4, SRZ ;  /* 0x0000000000047805 */ /* 0x000fe2000001ff00 */
[----:B0-----:R-:W-:-:S04]  /*0210*/  IMAD.WIDE.U32 R18, R9, UR12, R6 ;  /* 0x0000000c09127c25 */ /* 0x001fc8000f8e0006 */
[----:B------:R-:W-:-:S04]  /*0220*/  IMAD.WIDE.U32 R38, R9, UR12, R26 ;  /* 0x0000000c09267c25 */ /* 0x000fc8000f8e001a */
[----:B------:R-:W-:Y:S01]  /*0230*/  IMAD R9, R9, UR13, RZ ;  /* 0x0000000d09097c24 */ /* 0x000fe2000f8e02ff */
[----:B------:R-:W-:Y:S06]  /*0240*/  BRA.U !UP0, `(.L_x_63) ;  /* 0x0000002d08447547 */ /* 0x000fec000b800000 */
[----:B------:R-:W-:Y:S01]  /*0250*/  MOV R6, UR6 ;  /* 0x0000000600067c02 */ /* 0x000fe20008000f00 */
[----:B------:R-:W-:Y:S01]  /*0260*/  IMAD.IADD R19, R19, 0x1, R9 ;  /* 0x0000000113137824 */ /* 0x000fe200078e0209 */
[----:B------:R-:W-:Y:S02]  /*0270*/  IADD3 R39, PT, PT, R9, R39, RZ ;  /* 0x0000002709277210 */ /* 0x000fe40007ffe0ff */
[----:B------:R-:W-:Y:S02]  /*0280*/  CS2R R4, SRZ ;  /* 0x0000000000047805 */ /* 0x000fe4000001ff00 */
[----:B------:R-:W-:Y:S02]  /*0290*/  ISETP.GE.U32.AND P0, PT, R6, 0x3, PT ;  /* 0x000000030600780c */ /* 0x000fe40003f06070 */
[----:B------:R-:W-:-:S11]  /*02a0*/  CS2R R16, SRZ ;  /* 0x0000000000107805 */ /* 0x000fd6000001ff00 */
[----:B------:R-:W-:Y:S05]  /*02b0*/  @!P0 BRA `(.L_x_64) ;  /* 0x0000001800a08947 */ /* 0x000fea0003800000 */
[----:B------:R-:W0:Y:S01]  /*02c0*/  LDC.64 R24, c[0x0][0x398] ;  /* 0x0000e600ff187b82 */ /* 0x000e220000000a00 */
[----:B------:R-:W-:Y:S01]  /*02d0*/  ULOP3.LUT UR4, UR8, 0xfffffffc, URZ, 0xc0, !UPT ;  /* 0xfffffffc08047892 */ /* 0x000fe2000f8ec0ff */
[----:B------:R-:W-:Y:S01]  /*02e0*/  CS2R R4, SRZ ;  /* 0x0000000000047805 */ /* 0x000fe2000001ff00 */
[----:B------:R-:W-:Y:S02]  /*02f0*/  UIADD3 UR7, UPT, UPT, UR8, -0x2, URZ ;  /* 0xfffffffe08077890 */ /* 0x000fe4000fffe0ff */
[----:B------:R-:W-:-:S03]  /*0300*/  UIADD3 UR4, UPT, UPT, -UR4, URZ, URZ ;  /* 0x000000ff04047290 */ /* 0x000fc6000fffe1ff */
[----:B------:R-:W1:Y:S01]  /*0310*/  LDC.64 R22, c[0x0][0x3a0] ;  /* 0x0000e800ff167b82 */ /* 0x000e620000000a00 */
[----:B------:R-:W-:Y:S02]  /*0320*/  IMAD.U32 R6, RZ, RZ, UR7 ;  /* 0x00000007ff067e24 */ /* 0x000fe4000f8e00ff */
[----:B------:R-:W-:-:S07]  /*0330*/  MOV R7, UR4 ;  /* 0x0000000400077c02 */ /* 0x000fce0008000f00 */
.L_x_89:
[----:B------:R-:W-:-:S04]  /*0340*/  VIADD R13, R6, 0x1 ;  /* 0x00000001060d7836 */ /* 0x000fc80000000000 */
[----:B0-----:R-:W-:-:S06]  /*0350*/  IMAD.WIDE.U32 R30, R13, 0x8, R24 ;  /* 0x000000080d1e7825 */ /* 0x001fcc00078e0018 */
[----:B------:R-:W2:Y:S01]  /*0360*/  LDG.E.64 R30, desc[UR10][R30.64] ;  /* 0x0000000a1e1e7981 */ /* 0x000ea2000c1e1b00 */
[----:B------:R-:W-:Y:S01]  /*0370*/  IADD3 R7, PT, PT, R7, 0x4, RZ ;  /* 0x0000000407077810 */ /* 0x000fe20007ffe0ff */
[----:B------:R-:W-:Y:S03]  /*0380*/  BSSY.RECONVERGENT B1, `(.L_x_65) ;  /* 0x000002a000017945 */ /* 0x000fe60003800200 */
[----:B------:R-:W-:Y:S02]  /*0390*/  ISETP.NE.AND P1, PT, R7, RZ, PT ;  /* 0x000000ff0700720c */ /* 0x000fe40003f25270 */
[----:B--2---:R-:W-:-:S04]  /*03a0*/  LOP3.LUT R8, R19, R31, RZ, 0xfc, !PT ;  /* 0x0000001f13087212 */ /* 0x004fc800078efcff */
[----:B------:R-:W-:-:S13]  /*03b0*/  ISETP.NE.U32.AND P0, PT, R8, RZ, PT ;  /* 0x000000ff0800720c */ /* 0x000fda0003f05070 */
[----:B------:R-:W-:Y:S05]  /*03c0*/  @P0 BRA `(.L_x_66) ;  /* 0x00000000005c0947 */ /* 0x000fea0003800000 */
[----:B------:R-:W0:Y:S01]  /*03d0*/  I2F.U32.RP R10, R30 ;  /* 0x0000001e000a7306 */ /* 0x000e220000209000 */
[----:B------:R-:W-:Y:S01]  /*03e0*/  IADD3 R11, PT, PT, RZ, -R30, RZ ;  /* 0x8000001eff0b7210 */ /* 0x000fe20007ffe0ff */
[----:B------:R-:W-:Y:S01]  /*03f0*/  HFMA2 R21, -RZ, RZ, 0, 0 ;  /* 0x00000000ff157431 */ /* 0x000fe200000001ff */
[----:B------:R-:W-:-:S05]  /*0400*/  ISETP.NE.U32.AND P3, PT, R30, RZ, PT ;  /* 0x000000ff1e00720c */ /* 0x000fca0003f65070 */
[----:B0-----:R-:W0:Y:S02]  /*0410*/  MUFU.RCP R10, R10 ;  /* 0x0000000a000a7308 */ /* 0x001e240000001000 */
[----:B0-----:R-:W-:-:S06]  /*0420*/  VIADD R8, R10, 0xffffffe ;  /* 0x0ffffffe0a087836 */ /* 0x001fcc0000000000 */
[----:B------:R0:W2:Y:S02]  /*0430*/  F2I.FTZ.U32.TRUNC.NTZ R9, R8 ;  /* 0x0000000800097305 */ /* 0x0000a4000021f000 */
[----:B0-----:R-:W-:Y:S02]  /*0440*/  IMAD.MOV.U32 R8, RZ, RZ, RZ ;  /* 0x000000ffff087224 */ /* 0x001fe400078e00ff */
[----:B--2---:R-:W-:-:S04]  /*0450*/  IMAD R11, R11, R9, RZ ;  /* 0x000000090b0b7224 */ /* 0x004fc800078e02ff */
[----:B------:R-:W-:-:S04]  /*0460*/  IMAD.HI.U32 R9, R9, R11, R8 ;  /* 0x0000000b09097227 */ /* 0x000fc800078e0008 */
[----:B------:R-:W-:Y:S02]  /*0470*/  IMAD.MOV.U32 R11, RZ, RZ, RZ ;  /* 0x000000ffff0b7224 */ /* 0x000fe400078e00ff */
        /* <DEDUP_REMOVED lines=12> */
.L_x_66:
[----:B------:R-:W-:Y:S01]  /*0540*/  IMAD.MOV.U32 R12, RZ, RZ, R18 ;  /* 0x000000ffff0c7224 */ /* 0x000fe200078e0012 */
[----:B------:R-:W-:Y:S01]  /*0550*/  MOV R11, R19 ;  /* 0x00000013000b7202 */ /* 0x000fe20000000f00 */
[----:B------:R-:W-:Y:S01]  /*0560*/  IMAD.MOV.U32 R10, RZ, RZ, R30 ;  /* 0x000000ffff0a7224 */ /* 0x000fe200078e001e */
[----:B------:R-:W-:Y:S02]  /*0570*/  MOV R9, R31 ;  /* 0x0000001f00097202 */ /* 0x000fe40000000f00 */
[----:B------:R-:W-:-:S07]  /*0580*/  MOV R8, 0x5a0 ;  /* 0x000005a000087802 */ /* 0x000fce0000000f00 */
[----:B-1----:R-:W-:Y:S05]  /*0590*/  CALL.REL.NOINC `($__internal_2_$__cuda_sm20_div_s64) ;  /* 0x0000006400cc7944 */ /* 0x002fea0003c00000 */
[----:B------:R-:W-:Y:S01]  /*05a0*/  IADD3 R21, P0, PT, RZ, -R12, RZ ;  /* 0x8000000cff157210 */ /* 0x000fe20007f1e0ff */
[----:B------:R-:W-:-:S04]  /*05b0*/  IMAD.MOV.U32 R20, RZ, RZ, R12 ;  /* 0x000000ffff147224 */ /* 0x000fc800078e000c */
[----:B------:R-:W-:Y:S02]  /*05c0*/  IMAD.X R15, RZ, RZ, ~R9, P0 ;  /* 0x000000ffff0f7224 */ /* 0x000fe400000e0e09 */
[----:B------:R-:W-:-:S04]  /*05d0*/  IMAD.WIDE.U32 R10, R30, R21, R18 ;  /* 0x000000151e0a7225 */ /* 0x000fc800078e0012 */
[----:B------:R-:W-:-:S04]  /*05e0*/  IMAD R15, R15, R30, RZ ;  /* 0x0000001e0f0f7224 */ /* 0x000fc800078e02ff */
[----:B------:R-:W-:Y:S01]  /*05f0*/  IMAD R15, R31, R21, R15 ;  /* 0x000000151f0f7224 */ /* 0x000fe200078e020f */
[----:B------:R-:W-:-:S04]  /*0600*/  MOV R21, R9 ;  /* 0x0000000900157202 */ /* 0x000fc80000000f00 */
[----:B------:R-:W-:-:S07]  /*0610*/  IADD3 R11, PT, PT, R11, R15, RZ ;  /* 0x0000000f0b0b7210 */ /* 0x000fce0007ffe0ff */
.L_x_67:
[----:B------:R-:W-:Y:S05]  /*0620*/  BSYNC.RECONVERGENT B1 ;  /* 0x0000000000017941 */ /* 0x000fea0003800200 */
.L_x_65:
[----:B-1----:R-:W-:-:S06]  /*0630*/  IMAD.WIDE.U32 R18, R13, 0x8, R22 ;  /* 0x000000080d127825 */ /* 0x002fcc00078e0016 */
[----:B------:R-:W2:Y:S01]  /*0640*/  LDG.E.64 R18, desc[UR10][R18.64] ;  /* 0x0000000a12127981 */ /* 0x000ea2000c1e1b00 */
[----:B------:R-:W-:Y:S01]  /*0650*/  LOP3.LUT R8, R39, R31, RZ, 0xfc, !PT ;  /* 0x0000001f27087212 */ /* 0x000fe200078efcff */
[----:B------:R-:W-:Y:S03]  /*0660*/  BSSY.RECONVERGENT B1, `(.L_x_68) ;  /* 0x000002d000017945 */ /* 0x000fe60003800200 */
[----:B------:R-:W-:Y:S01]  /*0670*/  ISETP.NE.U32.AND P0, PT, R8, RZ, PT ;  /* 0x000000ff0800720c */ /* 0x000fe20003f05070 */
[-C--:B--2---:R-:W-:Y:S02]  /*0680*/  IMAD R9, R19, R10.reuse, RZ ;  /* 0x0000000a13097224 */ /* 0x084fe400078e02ff */
[----:B------:R-:W-:-:S04]  /*0690*/  IMAD.WIDE.U32 R16, R18, R10, R16 ;  /* 0x0000000a12107225 */ /* 0x000fc800078e0010 */
[----:B------:R-:W-:-:S04]  /*06a0*/  IMAD R9, R18, R11, R9 ;  /* 0x0000000b12097224 */ /* 0x000fc800078e0209 */
[----:B------:R-:W-:Y:S02]  /*06b0*/  IMAD.IADD R13, R17, 0x1, R9 ;  /* 0x00000001110d7824 */ /* 0x000fe400078e0209 */
[----:B------:R-:W-:Y:S05]  /*06c0*/  @P0 BRA `(.L_x_69) ;  /* 0x0000000000600947 */ /* 0x000fea0003800000 */
[----:B------:R-:W0:Y:S01]  /*06d0*/  I2F.U32.RP R10, R30 ;  /* 0x0000001e000a7306 */ /* 0x000e220000209000 */
[----:B------:R-:W-:Y:S02]  /*06e0*/  HFMA2 R8, -RZ, RZ, 0, 0 ;  /* 0x00000000ff087431 */ /* 0x000fe400000001ff */
[----:B------:R-:W-:Y:S01]  /*06f0*/  IMAD.MOV R15, RZ, RZ, -R30 ;  /* 0x000000ffff0f7224 */ /* 0x000fe200078e0a1e */
[----:B------:R-:W-:Y:S01]  /*0700*/  ISETP.NE.U32.AND P3, PT, R30, RZ, PT ;  /* 0x000000ff1e00720c */ /* 0x000fe20003f65070 */
[----:B------:R-:W-:-:S03]  /*0710*/  HFMA2 R39, -RZ, RZ, 0, 0 ;  /* 0x00000000ff277431 */ /* 0x000fc600000001ff */
        /* <DEDUP_REMOVED lines=16> */
[----:B------:R-:W-:Y:S02]  /*0820*/  IMAD R10, R30, R9, R38 ;  /* 0x000000091e0a7224 */ /* 0x000fe400078e0226 */
[----:B------:R-:W-:Y:S01]  /*0830*/  IMAD.MOV.U32 R38, RZ, RZ, R8 ;  /* 0x000000ffff267224 */ /* 0x000fe200078e0008 */
[----:B------:R-:W-:Y:S06]  /*0840*/  BRA `(.L_x_70) ;  /* 0x0000000000387947 */ /* 0x000fec0003800000 */
.L_x_69:
[----:B------:R-:W-:Y:S01]  /*0850*/  IMAD.MOV.U32 R12, RZ, RZ, R38 ;  /* 0x000000ffff0c7224 */ /* 0x000fe200078e0026 */
[----:B------:R-:W-:Y:S01]  /*0860*/  MOV R11, R39 ;  /* 0x00000027000b7202 */ /* 0x000fe20000000f00 */
[----:B------:R-:W-:Y:S01]  /*0870*/  IMAD.MOV.U32 R10, RZ, RZ, R30 ;  /* 0x000000ffff0a7224 */ /* 0x000fe200078e001e */
[----:B------:R-:W-:Y:S02]  /*0880*/  MOV R9, R31 ;  /* 0x0000001f00097202 */ /* 0x000fe40000000f00 */
[----:B------:R-:W-:-:S07]  /*0890*/  MOV R8, 0x8b0 ;  /* 0x000008b000087802 */ /* 0x000fce0000000f00 */
[----:B------:R-:W-:Y:S05]  /*08a0*/  CALL.REL.NOINC `($__internal_2_$__cuda_sm20_div_s64) ;  /* 0x0000006400087944 */ /* 0x000fea0003c00000 */
[----:B------:R-:W-:-:S05]  /*08b0*/  IADD3 R15, P0, PT, RZ, -R12, RZ ;  /* 0x8000000cff0f7210 */ /* 0x000fca0007f1e0ff */
[----:B------:R-:W-:-:S04]  /*08c0*/  IMAD.X R11, RZ, RZ, ~R9, P0 ;  /* 0x000000ffff0b7224 */ /* 0x000fc800000e0e09 */
[----:B------:R-:W-:Y:S02]  /*08d0*/  IMAD R8, R11, R30, RZ ;  /* 0x0000001e0b087224 */ /* 0x000fe400078e02ff */
[----:B------:R-:W-:Y:S01]  /*08e0*/  IMAD.WIDE.U32 R10, R30, R15, R38 ;  /* 0x0000000f1e0a7225 */ /* 0x000fe200078e0026 */
[----:B------:R-:W-:-:S03]  /*08f0*/  MOV R39, R9 ;  /* 0x0000000900277202 */ /* 0x000fc60000000f00 */
[----:B------:R-:W-:Y:S02]  /*0900*/  IMAD R15, R31, R15, R8 ;  /* 0x0000000f1f0f7224 */ /* 0x000fe400078e0208 */
[----:B------:R-:W-:-:S03]  /*0910*/  IMAD.MOV.U32 R38, RZ, RZ, R12 ;  /* 0x000000ffff267224 */ /* 0x000fc600078e000c */
[----:B------:R-:W-:-:S07]  /*0920*/  IADD3 R11, PT, PT, R15, R11, RZ ;  /* 0x0000000b0f0b7210 */ /* 0x000fce0007ffe0ff */
.L_x_70:
[----:B------:R-:W-:Y:S05]  /*0930*/  BSYNC.RECONVERGENT B1 ;  /* 0x0000000000017941 */ /* 0x000fea0003800200 */
.L_x_68:
[----:B------:R-:W-:-:S06]  /*0940*/  IMAD.WIDE.U32 R30, R6, 0x8, R24 ;  /* 0x00000008061e7825 */ /* 0x000fcc00078e0018 */
[----:B------:R-:W2:Y:S01]  /*0950*/  LDG.E.64 R30, desc[UR10][R30.64] ;  /* 0x0000000a1e1e7981 */ /* 0x000ea2000c1e1b00 */
[----:B------:R-:W-:Y:S01]  /*0960*/  IMAD R11, R11, R18, RZ ;  /* 0x000000120b0b7224 */ /* 0x000fe200078e02ff */
[----:B------:R-:W-:Y:S01]  /*0970*/  BSSY.RECONVERGENT B1, `(.L_x_71) ;  /* 0x000002f000017945 */ /* 0x000fe20003800200 */
[----:B------:R-:W-:-:S04]  /*0980*/  IMAD.WIDE.U32 R40, R18, R10, R4 ;  /* 0x0000000a12287225 */ /* 0x000fc800078e0004 */
[----:B------:R-:W-:-:S04]  /*0990*/  IMAD R5, R19, R10, R11 ;  /* 0x0000000a13057224 */ /* 0x000fc800078e020b */
[----:B------:R-:W-:Y:S01]  /*09a0*/  IMAD.IADD R5, R41, 0x1, R5 ;  /* 0x0000000129057824 */ /* 0x000fe200078e0205 */
[----:B--2---:R-:W-:-:S04]  /*09b0*/  LOP3.LUT R8, R21, R31, RZ, 0xfc, !PT ;  /* 0x0000001f15087212 */ /* 0x004fc800078efcff */
[----:B------:R-:W-:-:S13]  /*09c0*/  ISETP.NE.U32.AND P0, PT, R8, RZ, PT ;  /* 0x000000ff0800720c */ /* 0x000fda0003f05070 */
        /* <DEDUP_REMOVED lines=22> */
[----:B------:R-:W-:Y:S02]  /*0b30*/  IMAD R10, R30, R15, R20 ;  /* 0x0000000f1e0a7224 */ /* 0x000fe400078e0214 */
[----:B------:R-:W-:Y:S01]  /*0b40*/  IMAD.MOV.U32 R20, RZ, RZ, R9 ;  /* 0x000000ffff147224 */ /* 0x000fe200078e0009 */
[----:B------:R-:W-:Y:S06]  /*0b50*/  BRA `(.L_x_73) ;  /* 0x0000000000407947 */ /* 0x000fec0003800000 */
.L_x_72:
[----:B------:R-:W-:Y:S01]  /*0b60*/  IMAD.MOV.U32 R12, RZ, RZ, R20 ;  /* 0x000000ffff0c7224 */ /* 0x000fe200078e0014 */
[----:B------:R-:W-:Y:S01]  /*0b70*/  MOV R11, R21 ;  /* 0x00000015000b7202 */ /* 0x000fe20000000f00 */
[----:B------:R-:W-:Y:S01]  /*0b80*/  IMAD.MOV.U32 R10, RZ, RZ, R30 ;  /* 0x000000ffff0a7224 */ /* 0x000fe200078e001e */
[----:B------:R-:W-:Y:S02]  /*0b90*/  MOV R9, R31 ;  /* 0x0000001f00097202 */ /* 0x000fe40000000f00 */
[----:B------:R-:W-:-:S07]  /*0ba0*/  MOV R8, 0xbc0 ;  /* 0x00000bc000087802 */ /* 0x000fce0000000f00 */
[----:B------:R-:W-:Y:S05]  /*0bb0*/  CALL.REL.NOINC `($__internal_2_$__cuda_sm20_div_s64) ;  /* 0x0000006000447944 */ /* 0x000fea0003c00000 */
[----:B------:R-:W-:Y:S01]  /*0bc0*/  IADD3 R19, P0, PT, RZ, -R12, RZ ;  /* 0x8000000cff137210 */ /* 0x000fe20007f1e0ff */
[----:B------:R-:W-:Y:S01]  /*0bd0*/  IMAD.MOV.U32 R11, RZ, RZ, R21 ;  /* 0x000000ffff0b7224 */ /* 0x000fe200078e0015 */
[----:B------:R-:W-:Y:S01]  /*0be0*/  MOV R10, R20 ;  /* 0x00000014000a7202 */ /* 0x000fe20000000f00 */
[----:B------:R-:W-:Y:S01]  /*0bf0*/  IMAD.MOV.U32 R20, RZ, RZ, R12 ;  /* 0x000000ffff147224 */ /* 0x000fe200078e000c */
[----:B------:R-:W-:Y:S01]  /*0c00*/  MOV R21, R9 ;  /* 0x0000000900157202 */ /* 0x000fe20000000f00 */
[----:B------:R-:W-:Y:S02]  /*0c10*/  IMAD.X R15, RZ, RZ, ~R9, P0 ;  /* 0x000000ffff0f7224 */ /* 0x000fe400000e0e09 */
[----:B------:R-:W-:-:S04]  /*0c20*/  IMAD.WIDE.U32 R10, R30, R19, R10 ;  /* 0x000000131e0a7225 */ /* 0x000fc800078e000a */
[----:B------:R-:W-:-:S04]  /*0c30*/  IMAD R15, R15, R30, RZ ;  /* 0x0000001e0f0f7224 */ /* 0x000fc800078e02ff */
[----:B------:R-:W-:-:S05]  /*0c40*/  IMAD R15, R31, R19, R15 ;  /* 0x000000131f0f7224 */ /* 0x000fca00078e020f */
[----:B------:R-:W-:-:S07]  /*0c50*/  IADD3 R11, PT, PT, R11, R15, RZ ;  /* 0x0000000f0b0b7210 */ /* 0x000fce0007ffe0ff */
.L_x_73:
[----:B------:R-:W-:Y:S05]  /*0c60*/  BSYNC.RECONVERGENT B1 ;  /* 0x0000000000017941 */ /* 0x000fea0003800200 */
.L_x_71:
[----:B------:R-:W-:-:S06]  /*0c70*/  IMAD.WIDE.U32 R18, R6, 0x8, R22 ;  /* 0x0000000806127825 */ /* 0x000fcc00078e0016 */
[----:B------:R-:W2:Y:S01]  /*0c80*/  LDG.E.64 R18, desc[UR10][R18.64] ;  /* 0x0000000a12127981 */ /* 0x000ea2000c1e1b00 */
[----:B------:R-:W-:Y:S01]  /*0c90*/  LOP3.LUT R4, R39, R31, RZ, 0xfc, !PT ;  /* 0x0000001f27047212 */ /* 0x000fe200078efcff */
[----:B------:R-:W-:Y:S01]  /*0ca0*/  IMAD.MOV.U32 R12, RZ, RZ, R16 ;  /* 0x000000ffff0c7224 */ /* 0x000fe200078e0010 */
[----:B------:R-:W-:Y:S02]  /*0cb0*/  BSSY.RECONVERGENT B1, `(.L_x_74) ;  /* 0x000002f000017945 */ /* 0x000fe40003800200 */
[----:B------:R-:W-:Y:S01]  /*0cc0*/  ISETP.NE.U32.AND P0, PT, R4, RZ, PT ;  /* 0x000000ff0400720c */ /* 0x000fe20003f05070 */
[-C--:B--2---:R-:W-:Y:S02]  /*0cd0*/  IMAD R8, R19, R10.reuse, RZ ;  /* 0x0000000a13087224 */ /* 0x084fe400078e02ff */
        /* <DEDUP_REMOVED lines=14> */
[----:B------:R-:W-:-:S04]  /*0dc0*/  IMAD.HI.U32 R4, R11, R38, RZ ;  /* 0x000000260b047227 */ /* 0x000fc800078e00ff */
[----:B------:R-:W-:Y:S01]  /*0dd0*/  IMAD.MOV.U32 R11, RZ, RZ, RZ ;  /* 0x000000ffff0b7224 */ /* 0x000fe200078e00ff */
        /* <DEDUP_REMOVED lines=10> */
[----:B------:R-:W-:Y:S01]  /*0e80*/  MOV R38, R4 ;  /* 0x0000000400267202 */ /* 0x000fe20000000f00 */
[----:B------:R-:W-:Y:S06]  /*0e90*/  BRA `(.L_x_76) ;  /* 0x0000000000407947 */ /* 0x000fec0003800000 */
.L_x_75:
[----:B------:R-:W-:Y:S01]  /*0ea0*/  MOV R12, R38 ;  /* 0x00000026000c7202 */ /* 0x000fe20000000f00 */
[----:B------:R-:W-:Y:S01]  /*0eb0*/  IMAD.MOV.U32 R11, RZ, RZ, R39 ;  /* 0x000000ffff0b7224 */ /* 0x000fe200078e0027 */
[----:B------:R-:W-:Y:S01]  /*0ec0*/  MOV R10, R30 ;  /* 0x0000001e000a7202 */ /* 0x000fe20000000f00 */
[----:B------:R-:W-:Y:S01]  /*0ed0*/  IMAD.MOV.U32 R9, RZ, RZ, R31 ;  /* 0x000000ffff097224 */ /* 0x000fe200078e001f */
[----:B------:R-:W-:-:S07]  /*0ee0*/  MOV R8, 0xf00 ;  /* 0x00000f0000087802 */ /* 0x000fce0000000f00 */
[----:B------:R-:W-:Y:S05]  /*0ef0*/  CALL.REL.NOINC `($__internal_2_$__cuda_sm20_div_s64) ;  /* 0x0000005c00747944 */ /* 0x000fea0003c00000 */
[-C--:B------:R-:W-:Y:S01]  /*0f00*/  IADD3 R15, P0, PT, RZ, -R12.reuse, RZ ;  /* 0x8000000cff0f7210 */ /* 0x080fe20007f1e0ff */
[----:B------:R-:W-:Y:S01]  /*0f10*/  IMAD.MOV.U32 R10, RZ, RZ, R38 ;  /* 0x000000ffff0a7224 */ /* 0x000fe200078e0026 */
[----:B------:R-:W-:Y:S02]  /*0f20*/  MOV R38, R12 ;  /* 0x0000000c00267202 */ /* 0x000fe40000000f00 */
[----:B------:R-:W-:-:S05]  /*0f30*/  IADD3.X R11, PT, PT, RZ, ~R9, RZ, P0, !PT ;  /* 0x80000009ff0b7210 */ /* 0x000fca00007fe4ff */
[----:B------:R-:W-:Y:S01]  /*0f40*/  IMAD R4, R11, R30, RZ ;  /* 0x0000001e0b047224 */ /* 0x000fe200078e02ff */
[----:B------:R-:W-:Y:S01]  /*0f50*/  MOV R11, R39 ;  /* 0x00000027000b7202 */ /* 0x000fe20000000f00 */
[----:B------:R-:W-:Y:S02]  /*0f60*/  IMAD.MOV.U32 R39, RZ, RZ, R9 ;  /* 0x000000ffff277224 */ /* 0x000fe400078e0009 */
[----:B------:R-:W-:-:S04]  /*0f70*/  IMAD.WIDE.U32 R10, R30, R15, R10 ;  /* 0x0000000f1e0a7225 */ /* 0x000fc800078e000a */
[----:B------:R-:W-:-:S04]  /*0f80*/  IMAD R15, R31, R15, R4 ;  /* 0x0000000f1f0f7224 */ /* 0x000fc800078e0204 */
[----:B------:R-:W-:-:S07]  /*0f90*/  IMAD.IADD R11, R15, 0x1, R11 ;  /* 0x000000010f0b7824 */ /* 0x000fce00078e020b */
.L_x_76:
[----:B------:R-:W-:Y:S05]  /*0fa0*/  BSYNC.RECONVERGENT B1 ;  /* 0x0000000000017941 */ /* 0x000fea0003800200 */
.L_x_74:
[----:B------:R-:W-:-:S05]  /*0fb0*/  IADD3 R17, PT, PT, R6, -0x1, RZ ;  /* 0xffffffff06117810 */ /* 0x000fca0007ffe0ff */
[----:B------:R-:W-:-:S06]  /*0fc0*/  IMAD.WIDE.U32 R30, R17, 0x8, R24 ;  /* 0x00000008111e7825 */ /* 0x000fcc00078e0018 */
[----:B------:R-:W2:Y:S01]  /*0fd0*/  LDG.E.64 R30, desc[UR10][R30.64] ;  /* 0x0000000a1e1e7981 */ /* 0x000ea2000c1e1b00 */
[----:B------:R-:W-:Y:S01]  /*0fe0*/  IMAD.MOV.U32 R4, RZ, RZ, R40 ;  /* 0x000000ffff047224 */ /* 0x000fe200078e0028 */
[----:B------:R-:W-:Y:S01]  /*0ff0*/  BSSY.RECONVERGENT B1, `(.L_x_77) ;  /* 0x000002f000017945 */ /* 0x000fe20003800200 */
[----:B------:R-:W-:Y:S02]  /*1000*/  IMAD R11, R11, R18, RZ ;  /* 0x000000120b0b7224 */ /* 0x000fe400078e02ff */
[----:B------:R-:W-:-:S04]  /*1010*/  IMAD.WIDE.U32 R40, R18, R10, R4 ;  /* 0x0000000a12287225 */ /* 0x000fc800078e0004 */
[----:B------:R-:W-:-:S05]  /*1020*/  IMAD R5, R19, R10, R11 ;  /* 0x0000000a13057224 */ /* 0x000fca00078e020b */
[----:B------:R-:W-:Y:S02]  /*1030*/  IADD3 R5, PT, PT, R41, R5, RZ ;  /* 0x0000000529057210 */ /* 0x000fe40007ffe0ff */
        /* <DEDUP_REMOVED lines=9> */
[----:B------:R0:W1:Y:S02]  /*10d0*/  F2I.FTZ.U32.TRUNC.NTZ R9, R8 ;  /* 0x0000000800097305 */ /* 0x000064000021f000 */
[----:B0-----:R-:W-:Y:S02]  /*10e0*/  IMAD.MOV.U32 R8, RZ, RZ, RZ ;  /* 0x000000ffff087224 */ /* 0x001fe400078e00ff */
[----:B-1----:R-:W-:-:S04]  /*10f0*/  IMAD R11, R11, R9, RZ ;  /* 0x000000090b0b7224 */ /* 0x002fc800078e02ff */
        /* <DEDUP_REMOVED lines=14> */
.L_x_78:
        /* <DEDUP_REMOVED lines=9> */
[----:B------:R-:W-:Y:S02]  /*1270*/  IMAD.MOV.U32 R18, RZ, RZ, R12 ;  /* 0x000000ffff127224 */ /* 0x000fe400078e000c */
[----:B------:R-:W-:Y:S02]  /*1280*/  IMAD.X R15, RZ, RZ, ~R9, P0 ;  /* 0x000000ffff0f7224 */ /* 0x000fe400000e0e09 */
[----:B------:R-:W-:-:S04]  /*1290*/  IMAD.WIDE.U32 R10, R30, R19, R10 ;  /* 0x000000131e0a7225 */ /* 0x000fc800078e000a */
[----:B------:R-:W-:-:S04]  /*12a0*/  IMAD R15, R15, R30, RZ ;  /* 0x0000001e0f0f7224 */ /* 0x000fc800078e02ff */
[----:B------:R-:W-:Y:S01]  /*12b0*/  IMAD R15, R31, R19, R15 ;  /* 0x000000131f0f7224 */ /* 0x000fe200078e020f */
[----:B------:R-:W-:-:S04]  /*12c0*/  MOV R19, R9 ;  /* 0x0000000900137202 */ /* 0x000fc80000000f00 */
[----:B------:R-:W-:-:S07]  /*12d0*/  IADD3 R11, PT, PT, R11, R15, RZ ;  /* 0x0000000f0b0b7210 */ /* 0x000fce0007ffe0ff */
.L_x_79:
[----:B------:R-:W-:Y:S05]  /*12e0*/  BSYNC.RECONVERGENT B1 ;  /* 0x0000000000017941 */ /* 0x000fea0003800200 */
.L_x_77:
        /* <DEDUP_REMOVED lines=35> */
.L_x_81:
[----:B------:R-:W-:Y:S01]  /*1520*/  MOV R12, R38 ;  /* 0x00000026000c7202 */ /* 0x000fe20000000f00 */
[----:B------:R-:W-:Y:S01]  /*1530*/  IMAD.MOV.U32 R11, RZ, RZ, R39 ;  /* 0x000000ffff0b7224 */ /* 0x000fe200078e0027 */
[----:B------:R-:W-:Y:S01]  /*1540*/  MOV R10, R30 ;  /* 0x0000001e000a7202 */ /* 0x000fe20000000f00 */
[----:B------:R-:W-:Y:S01]  /*1550*/  IMAD.MOV.U32 R9, RZ, RZ, R31 ;  /* 0x000000ffff097224 */ /* 0x000fe200078e001f */
[----:B------:R-:W-:-:S07]  /*1560*/  MOV R8, 0x1580 ;  /* 0x0000158000087802 */ /* 0x000fce0000000f00 */
[----:B------:R-:W-:Y:S05]  /*1570*/  CALL.REL.NOINC `($__internal_2_$__cuda_sm20_div_s64) ;  /* 0x0000005400d47944 */ /* 0x000fea0003c00000 */
[----:B------:R-:W-:Y:S01]  /*1580*/  IADD3 R15, P0, PT, RZ, -R12, RZ ;  /* 0x8000000cff0f7210 */ /* 0x000fe20007f1e0ff */
[----:B------:R-:W-:-:S03]  /*1590*/  IMAD.MOV.U32 R10, RZ, RZ, R38 ;  /* 0x000000ffff0a7224 */ /* 0x000fc600078e0026 */
[----:B------:R-:W-:-:S05]  /*15a0*/  IADD3.X R11, PT, PT, RZ, ~R9, RZ, P0, !PT ;  /* 0x80000009ff0b7210 */ /* 0x000fca00007fe4ff */
[----:B------:R-:W-:Y:S01]  /*15b0*/  IMAD R4, R11, R30, RZ ;  /* 0x0000001e0b047224 */ /* 0x000fe200078e02ff */
[----:B------:R-:W-:-:S03]  /*15c0*/  MOV R11, R39 ;  /* 0x00000027000b7202 */ /* 0x000fc60000000f00 */
[----:B------:R-:W-:Y:S01]  /*15d0*/  IMAD.WIDE.U32 R10, R30, R15, R10 ;  /* 0x0000000f1e0a7225 */ /* 0x000fe200078e000a */
[----:B------:R-:W-:-:S03]  /*15e0*/  MOV R30, R12 ;  /* 0x0000000c001e7202 */ /* 0x000fc60000000f00 */
[----:B------:R-:W-:Y:S02]  /*15f0*/  IMAD R15, R31, R15, R4 ;  /* 0x0000000f1f0f7224 */ /* 0x000fe400078e0204 */
[----:B------:R-:W-:Y:S02]  /*1600*/  IMAD.MOV.U32 R31, RZ, RZ, R9 ;  /* 0x000000ffff1f7224 */ /* 0x000fe400078e0009 */
[----:B------:R-:W-:-:S07]  /*1610*/  IMAD.IADD R11, R15, 0x1, R11 ;  /* 0x000000010f0b7824 */ /* 0x000fce00078e020b */
.L_x_82:
[----:B------:R-:W-:Y:S05]  /*1620*/  BSYNC.RECONVERGENT B1 ;  /* 0x0000000000017941 */ /* 0x000fea0003800200 */
.L_x_80:
        /* <DEDUP_REMOVED lines=29> */
[----:B------:R-:W-:-:S12]  /*1800*/  HFMA2 R11, -RZ, RZ, 0, 0 ;  /* 0x00000000ff0b7431 */ /* 0x000fd800000001ff */
[----:B------:R-:W-:Y:S01]  /*1810*/  @P2 VIADD R9, R9, 0x1 ;  /* 0x0000000109092836 */ /* 0x000fe20000000000 */
[----:B------:R-:W-:-:S04]  /*1820*/  @!P3 LOP3.LUT R9, RZ, R20, RZ, 0x33, !PT ;  /* 0x00000014ff09b212 */ /* 0x000fc800078e33ff */
[----:B------:R-:W-:-:S05]  /*1830*/  IADD3 R15, PT, PT, -R9, RZ, RZ ;  /* 0x000000ff090f7210 */ /* 0x000fca0007ffe1ff */
[----:B------:R-:W-:Y:S02]  /*1840*/  IMAD R10, R20, R15, R18 ;  /* 0x0000000f140a7224 */ /* 0x000fe400078e0212 */
[----:B------:R-:W-:Y:S01]  /*1850*/  IMAD.MOV.U32 R18, RZ, RZ, R9 ;  /* 0x000000ffff127224 */ /* 0x000fe200078e0009 */
[----:B------:R-:W-:Y:S06]  /*1860*/  BRA `(.L_x_85) ;  /* 0x0000000000407947 */ /* 0x000fec0003800000 */
.L_x_84:
[----:B------:R-:W-:Y:S01]  /*1870*/  MOV R12, R18 ;  /* 0x00000012000c7202 */ /* 0x000fe20000000f00 */
[----:B------:R-:W-:Y:S01]  /*1880*/  IMAD.MOV.U32 R11, RZ, RZ, R19 ;  /* 0x000000ffff0b7224 */ /* 0x000fe200078e0013 */
[----:B------:R-:W-:Y:S01]  /*1890*/  MOV R10, R20 ;  /* 0x00000014000a7202 */ /* 0x000fe20000000f00 */
[----:B------:R-:W-:Y:S01]  /*18a0*/  IMAD.MOV.U32 R9, RZ, RZ, R21 ;  /* 0x000000ffff097224 */ /* 0x000fe200078e0015 */
[----:B------:R-:W-:-:S07]  /*18b0*/  MOV R8, 0x18d0 ;  /* 0x000018d000087802 */ /* 0x000fce0000000f00 */
[----:B------:R-:W-:Y:S05]  /*18c0*/  CALL.REL.NOINC `($__internal_2_$__cuda_sm20_div_s64) ;  /* 0x0000005400007944 */ /* 0x000fea0003c00000 */
[----:B------:R-:W-:Y:S01]  /*18d0*/  IADD3 R29, P0, PT, RZ, -R12, RZ ;  /* 0x8000000cff1d7210 */ /* 0x000fe20007f1e0ff */
[----:B------:R-:W-:Y:S01]  /*18e0*/  IMAD.MOV.U32 R10, RZ, RZ, R18 ;  /* 0x000000ffff0a7224 */ /* 0x000fe200078e0012 */
[----:B------:R-:W-:Y:S01]  /*18f0*/  MOV R11, R19 ;  /* 0x00000013000b7202 */ /* 0x000fe20000000f00 */
[----:B------:R-:W-:Y:S01]  /*1900*/  IMAD.MOV.U32 R18, RZ, RZ, R12 ;  /* 0x000000ffff127224 */ /* 0x000fe200078e000c */
[----:B------:R-:W-:Y:S01]  /*1910*/  IADD3.X R15, PT, PT, RZ, ~R9, RZ, P0, !PT ;  /* 0x80000009ff0f7210 */ /* 0x000fe200007fe4ff */
[----:B------:R-:W-:Y:S02]  /*1920*/  IMAD.MOV.U32 R19, RZ, RZ, R9 ;  /* 0x000000ffff137224 */ /* 0x000fe400078e0009 */
[----:B------:R-:W-:-:S04]  /*1930*/  IMAD.WIDE.U32 R10, R20, R29, R10 ;  /* 0x0000001d140a7225 */ /* 0x000fc800078e000a */
[----:B------:R-:W-:-:S04]  /*1940*/  IMAD R15, R15, R20, RZ ;  /* 0x000000140f0f7224 */ /* 0x000fc800078e02ff */
[----:B------:R-:W-:-:S05]  /*1950*/  IMAD R15, R21, R29, R15 ;  /* 0x0000001d150f7224 */ /* 0x000fca00078e020f */
[----:B------:R-:W-:-:S07]  /*1960*/  IADD3 R11, PT, PT, R11, R15, RZ ;  /* 0x0000000f0b0b7210 */ /* 0x000fce0007ffe0ff */
.L_x_85:
[----:B------:R-:W-:Y:S05]  /*1970*/  BSYNC.RECONVERGENT B1 ;  /* 0x0000000000017941 */ /* 0x000fea0003800200 */
.L_x_83:
[----:B------:R-:W-:-:S05]  /*1980*/  IADD3 R43, PT, PT, R6, -0x2, RZ ;  /* 0xfffffffe062b7810 */ /* 0x000fca0007ffe0ff */
        /* <DEDUP_REMOVED lines=22> */
[----:B------:R-:W-:Y:S01]  /*1af0*/  HFMA2 R11, -RZ, RZ, 0, 0 ;  /* 0x00000000ff0b7431 */ /* 0x000fe200000001ff */
        /* <DEDUP_REMOVED lines=11> */
.L_x_87:
[----:B------:R-:W-:Y:S01]  /*1bb0*/  IMAD.MOV.U32 R12, RZ, RZ, R30 ;  /* 0x000000ffff0c7224 */ /* 0x000fe200078e001e */
[----:B------:R-:W-:Y:S01]  /*1bc0*/  MOV R11, R31 ;  /* 0x0000001f000b7202 */ /* 0x000fe20000000f00 */
[----:B------:R-:W-:Y:S01]  /*1bd0*/  IMAD.MOV.U32 R10, RZ, RZ, R20 ;  /* 0x000000ffff0a7224 */ /* 0x000fe200078e0014 */
[----:B------:R-:W-:Y:S02]  /*1be0*/  MOV R9, R21 ;  /* 0x0000001500097202 */ /* 0x000fe40000000f00 */
[----:B------:R-:W-:-:S07]  /*1bf0*/  MOV R8, 0x1c10 ;  /* 0x00001c1000087802 */ /* 0x000fce0000000f00 */
[----:B------:R-:W-:Y:S05]  /*1c00*/  CALL.REL.NOINC `($__internal_2_$__cuda_sm20_div_s64) ;  /* 0x0000005000307944 */ /* 0x000fea0003c00000 */
[----:B------:R-:W-:Y:S02]  /*1c10*/  IADD3 R13, P0, PT, RZ, -R12, RZ ;  /* 0x8000000cff0d7210 */ /* 0x000fe40007f1e0ff */
[----:B------:R-:W-:Y:S02]  /*1c20*/  MOV R10, R30 ;  /* 0x0000001e000a7202 */ /* 0x000fe40000000f00 */
[----:B------:R-:W-:Y:S01]  /*1c30*/  MOV R38, R12 ;  /* 0x0000000c00267202 */ /* 0x000fe20000000f00 */
[----:B------:R-:W-:Y:S01]  /*1c40*/  IMAD.X R11, RZ, RZ, ~R9, P0 ;  /* 0x000000ffff0b7224 */ /* 0x000fe200000e0e09 */
[----:B------:R-:W-:-:S03]  /*1c50*/  MOV R39, R9 ;  /* 0x0000000900277202 */ /* 0x000fc60000000f00 */
[----:B------:R-:W-:Y:S02]  /*1c60*/  IMAD R4, R11, R20, RZ ;  /* 0x000000140b047224 */ /* 0x000fe400078e02ff */
[----:B------:R-:W-:Y:S02]  /*1c70*/  IMAD.MOV.U32 R11, RZ, RZ, R31 ;  /* 0x000000ffff0b7224 */ /* 0x000fe400078e001f */
[----:B------:R-:W-:-:S04]  /*1c80*/  IMAD.WIDE.U32 R10, R20, R13, R10 ;  /* 0x0000000d140a7225 */ /* 0x000fc800078e000a */
[----:B------:R-:W-:-:S04]  /*1c90*/  IMAD R13, R21, R13, R4 ;  /* 0x0000000d150d7224 */ /* 0x000fc800078e0204 */
[----:B------:R-:W-:-:S07]  /*1ca0*/  IMAD.IADD R11, R13, 0x1, R11 ;  /* 0x000000010d0b7824 */ /* 0x000fce00078e020b */
.L_x_88:
[----:B------:R-:W-:Y:S05]  /*1cb0*/  BSYNC.RECONVERGENT B1 ;  /* 0x0000000000017941 */ /* 0x000fea0003800200 */
.L_x_86:
[----:B------:R-:W-:Y:S01]  /*1cc0*/  IMAD R11, R11, R42, RZ ;  /* 0x0000002a0b0b7224 */ /* 0x000fe200078e02ff */
[----:B------:R-:W-:Y:S01]  /*1cd0*/  IADD3 R6, PT, PT, R6, -0x4, RZ ;  /* 0xfffffffc06067810 */ /* 0x000fe20007ffe0ff */
[----:B------:R-:W-:Y:S02]  /*1ce0*/  IMAD.MOV.U32 R4, RZ, RZ, R40 ;  /* 0x000000ffff047224 */ /* 0x000fe400078e0028 */
[-C--:B------:R-:W-:Y:S02]  /*1cf0*/  IMAD R11, R43, R10.reuse, R11 ;  /* 0x0000000a2b0b7224 */ /* 0x080fe400078e020b */
[----:B------:R-:W-:-:S04]  /*1d00*/  IMAD.WIDE.U32 R4, R42, R10, R4 ;  /* 0x0000000a2a047225 */ /* 0x000fc800078e0004 */
[----:B------:R-:W-:Y:S01]  /*1d10*/  IMAD.IADD R5, R5, 0x1, R11 ;  /* 0x0000000105057824 */ /* 0x000fe200078e020b */
[----:B------:R-:W-:Y:S06]  /*1d20*/  @P1 BRA `(.L_x_89) ;  /* 0xffffffe400841947 */ /* 0x000fec000383ffff */
[----:B------:R-:W-:-:S07]  /*1d30*/  IADD3 R6, PT, PT, R6, 0x1, RZ ;  /* 0x0000000106067810 */ /* 0x000fce0007ffe0ff */
.L_x_64:
[----:B------:R-:W0:Y:S02]  /*1d40*/  LDCU UR4, c[0x0][0x3a8] ;  /* 0x00007500ff0477ac */ /* 0x000e240008000800 */
[----:B0-----:R-:W-:-:S09]  /*1d50*/  ULOP3.LUT UP0, UR4, UR4, 0x3, URZ, 0xc0, !UPT ;  /* 0x0000000304047892 */ /* 0x001fd2000f80c0ff */
[----:B------:R-:W-:Y:S05]  /*1d60*/  BRA.U !UP0, `(.L_x_63) ;  /* 0x00000011087c7547 */ /* 0x000fea000b800000 */
[----:B------:R-:W-:-:S09]  /*1d70*/  UISETP.NE.AND UP0, UPT, UR4, 0x1, UPT ;  /* 0x000000010400788c */ /* 0x000fd2000bf05270 */
[----:B------:R-:W-:Y:S05]  /*1d80*/  BRA.U !UP0, `(.L_x_90) ;  /* 0x0000000d08387547 */ /* 0x000fea000b800000 */
[----:B------:R-:W0:Y:S02]  /*1d90*/  LDC.64 R20, c[0x0][0x398] ;  /* 0x0000e600ff147b82 */ /* 0x000e240000000a00 */
[----:B0-----:R-:W-:-:S06]  /*1da0*/  IMAD.WIDE.U32 R20, R6, 0x8, R20 ;  /* 0x0000000806147825 */ /* 0x001fcc00078e0014 */
[----:B------:R-:W2:Y:S01]  /*1db0*/  LDG.E.64 R20, desc[UR10][R20.64] ;  /* 0x0000000a14147981 */ /* 0x000ea2000c1e1b00 */
[----:B------:R-:W-:Y:S01]  /*1dc0*/  BSSY.RECONVERGENT B1, `(.L_x_91) ;  /* 0x000002a000017945 */ /* 0x000fe20003800200 */
        /* <DEDUP_REMOVED lines=25> */
[----:B------:R-:W-:Y:S01]  /*1f60*/  MOV R18, R9 ;  /* 0x0000000900127202 */ /* 0x000fe20000000f00 */
[----:B------:R-:W-:Y:S06]  /*1f70*/  BRA `(.L_x_93) ;  /* 0x0000000000387947 */ /* 0x000fec0003800000 */
.L_x_92:
[----:B------:R-:W-:Y:S01]  /*1f80*/  MOV R12, R18 ;  /* 0x00000012000c7202 */ /* 0x000fe20000000f00 */
[----:B------:R-:W-:Y:S01]  /*1f90*/  IMAD.MOV.U32 R11, RZ, RZ, R19 ;  /* 0x000000ffff0b7224 */ /* 0x000fe200078e0013 */
[----:B------:R-:W-:Y:S01]  /*1fa0*/  MOV R10, R20 ;  /* 0x00000014000a7202 */ /* 0x000fe20000000f00 */
[----:B------:R-:W-:Y:S01]  /*1fb0*/  IMAD.MOV.U32 R9, RZ, RZ, R21 ;  /* 0x000000ffff097224 */ /* 0x000fe200078e0015 */
[----:B------:R-:W-:-:S07]  /*1fc0*/  MOV R8, 0x1fe0 ;  /* 0x00001fe000087802 */ /* 0x000fce0000000f00 */
[----:B------:R-:W-:Y:S05]  /*1fd0*/  CALL.REL.NOINC `($__internal_2_$__cuda_sm20_div_s64) ;  /* 0x0000004c003c7944 */ /* 0x000fea0003c00000 */
[----:B------:R-:W-:-:S04]  /*1fe0*/  IADD3 R13, P0, PT, RZ, -R12, RZ ;  /* 0x8000000cff0d7210 */ /* 0x000fc80007f1e0ff */
[----:B------:R-:W-:Y:S01]  /*1ff0*/  IADD3.X R7, PT, PT, RZ, ~R9, RZ, P0, !PT ;  /* 0x80000009ff077210 */ /* 0x000fe200007fe4ff */
[----:B------:R-:W-:Y:S01]  /*2000*/  IMAD.WIDE.U32 R10, R20, R13, R18 ;  /* 0x0000000d140a7225 */ /* 0x000fe200078e0012 */
[----:B------:R-:W-:-:S03]  /*2010*/  MOV R18, R12 ;  /* 0x0000000c00127202 */ /* 0x000fc60000000f00 */
[----:B------:R-:W-:Y:S02]  /*2020*/  IMAD R7, R7, R20, RZ ;  /* 0x0000001407077224 */ /* 0x000fe400078e02ff */
[----:B------:R-:W-:Y:S02]  /*2030*/  IMAD.MOV.U32 R19, RZ, RZ, R9 ;  /* 0x000000ffff137224 */ /* 0x000fe400078e0009 */
[----:B------:R-:W-:-:S04]  /*2040*/  IMAD R7, R21, R13, R7 ;  /* 0x0000000d15077224 */ /* 0x000fc800078e0207 */
[----:B------:R-:W-:-:S07]  /*2050*/  IMAD.IADD R11, R11, 0x1, R7 ;  /* 0x000000010b0b7824 */ /* 0x000fce00078e0207 */
.L_x_93:
[----:B------:R-:W-:Y:S05]  /*2060*/  BSYNC.RECONVERGENT B1 ;  /* 0x0000000000017941 */ /* 0x000fea0003800200 */
.L_x_91:
[----:B------:R-:W0:Y:S02]  /*2070*/  LDC.64 R24, c[0x0][0x3a0] ;  /* 0x0000e800ff187b82 */ /* 0x000e240000000a00 */
[----:B0-----:R-:W-:-:S06]  /*2080*/  IMAD.WIDE.U32 R24, R6, 0x8, R24 ;  /* 0x0000000806187825 */ /* 0x001fcc00078e0018 */
[----:B------:R-:W2:Y:S01]  /*2090*/  LDG.E.64 R24, desc[UR10][R24.64] ;  /* 0x0000000a18187981 */ /* 0x000ea2000c1e1b00 */
[----:B------:R-:W-:Y:S01]  /*20a0*/  LOP3.LUT R7, R39, R21, RZ, 0xfc, !PT ;  /* 0x0000001527077212 */ /* 0x000fe200078efcff */
[----:B------:R-:W-:Y:S03]  /*20b0*/  BSSY.RECONVERGENT B1, `(.L_x_94) ;  /* 0x000002c000017945 */ /* 0x000fe60003800200 */
        /* <DEDUP_REMOVED lines=8> */
[----:B------:R-:W-:Y:S01]  /*2140*/  HFMA2 R23, -RZ, RZ, 0, 0 ;  /* 0x00000000ff177431 */ /* 0x000fe200000001ff */
[----:B------:R-:W-:Y:S01]  /*2150*/  ISETP.NE.U32.AND P2, PT, R20, RZ, PT ;  /* 0x000000ff1400720c */ /* 0x000fe20003f45070 */
[----:B------:R-:W-:-:S04]  /*2160*/  IMAD.MOV.U32 R11, RZ, RZ, RZ ;  /* 0x000000ffff0b7224 */ /* 0x000fc800078e00ff */
        /* <DEDUP_REMOVED lines=18> */
.L_x_95:
        /* <DEDUP_REMOVED lines=8> */
[----:B------:R-:W-:-:S03]  /*2310*/  MOV R23, R9 ;  /* 0x0000000900177202 */ /* 0x000fc60000000f00 */
[----:B------:R-:W-:-:S04]  /*2320*/  IMAD.X R11, RZ, RZ, ~R9, P0 ;  /* 0x000000ffff0b7224 */ /* 0x000fc800000e0e09 */
[----:B------:R-:W-:Y:S02]  /*2330*/  IMAD R8, R11, R20, RZ ;  /* 0x000000140b087224 */ /* 0x000fe400078e02ff */
[----:B------:R-:W-:-:S04]  /*2340*/  IMAD.WIDE.U32 R10, R20, R7, R38 ;  /* 0x00000007140a7225 */ /* 0x000fc800078e0026 */
[----:B------:R-:W-:-:S05]  /*2350*/  IMAD R7, R21, R7, R8 ;  /* 0x0000000715077224 */ /* 0x000fca00078e0208 */
[----:B------:R-:W-:-:S07]  /*2360*/  IADD3 R11, PT, PT, R7, R11, RZ ;  /* 0x0000000b070b7210 */ /* 0x000fce0007ffe0ff */
.L_x_96:
[----:B------:R-:W-:Y:S05]  /*2370*/  BSYNC.RECONVERGENT B1 ;  /* 0x0000000000017941 */ /* 0x000fea0003800200 */
.L_x_94:
[----:B------:R-:W0:Y:S01]  /*2380*/  LDC.64 R20, c[0x0][0x398] ;  /* 0x0000e600ff147b82 */ /* 0x000e220000000a00 */
[----:B------:R-:W-:-:S04]  /*2390*/  VIADD R7, R6, 0xffffffff ;  /* 0xffffffff06077836 */ /* 0x000fc80000000000 */
[----:B0-----:R-:W-:-:S06]  /*23a0*/  IMAD.WIDE.U32 R20, R7, 0x8, R20 ;  /* 0x0000000807147825 */ /* 0x001fcc00078e0014 */
[----:B------:R-:W2:Y:S01]  /*23b0*/  LDG.E.64 R20, desc[UR10][R20.64] ;  /* 0x0000000a14147981 */ /* 0x000ea2000c1e1b00 */
[----:B------:R-:W-:Y:S01]  /*23c0*/  IMAD R11, R11, R24, RZ ;  /* 0x000000180b0b7224 */ /* 0x000fe200078e02ff */
[----:B------:R-:W-:Y:S01]  /*23d0*/  BSSY.RECONVERGENT B1, `(.L_x_97) ;  /* 0x000002f000017945 */ /* 0x000fe20003800200 */
        /* <DEDUP_REMOVED lines=30> */
.L_x_98:
        /* <DEDUP_REMOVED lines=16> */
.L_x_99:
[----:B------:R-:W-:Y:S05]  /*26c0*/  BSYNC.RECONVERGENT B1 ;  /* 0x0000000000017941 */ /* 0x000fea0003800200 */
.L_x_97:
[----:B------:R-:W0:Y:S02]  /*26d0*/  LDC.64 R40, c[0x0][0x3a0] ;  /* 0x0000e800ff287b82 */ /* 0x000e240000000a00 */
[----:B0-----:R-:W-:-:S06]  /*26e0*/  IMAD.WIDE.U32 R40, R7, 0x8, R40 ;  /* 0x0000000807287825 */ /* 0x001fcc00078e0028 */
[----:B------:R-:W2:Y:S01]  /*26f0*/  LDG.E.64 R40, desc[UR10][R40.64] ;  /* 0x0000000a28287981 */ /* 0x000ea2000c1e1b00 */
[----:B------:R-:W-:Y:S01]  /*2700*/  LOP3.LUT R7, R23, R21, RZ, 0xfc, !PT ;  /* 0x0000001517077212 */ /* 0x000fe200078efcff */
[----:B------:R-:W-:Y:S01]  /*2710*/  BSSY.RECONVERGENT B1, `(.L_x_100) ;  /* 0x000002f000017945 */ /* 0x000fe20003800200 */
[----:B------:R-:W-:Y:S02]  /*2720*/  MOV R30, R16 ;  /* 0x00000010001e7202 */ /* 0x000fe40000000f00 */
[----:B------:R-:W-:Y:S01]  /*2730*/  ISETP.NE.U32.AND P0, PT, R7, RZ, PT ;  /* 0x000000ff0700720c */ /* 0x000fe20003f05070 */
[-C--:B--2---:R-:W-:Y:S02]  /*2740*/  IMAD R8, R41, R10.reuse, RZ ;  /* 0x0000000a29087224 */ /* 0x084fe400078e02ff */
        /* <DEDUP_REMOVED lines=22> */
[----:B------:R-:W-:Y:S02]  /*28b0*/  @P1 IADD3 R38, PT, PT, R38, 0x1, RZ ;  /* 0x0000000126261810 */ /* 0x000fe40007ffe0ff */
[----:B------:R-:W-:-:S05]  /*28c0*/  @!P2 LOP3.LUT R38, RZ, R20, RZ, 0x33, !PT ;  /* 0x00000014ff26a212 */ /* 0x000fca00078e33ff */
[----:B------:R-:W-:-:S04]  /*28d0*/  IMAD.MOV R9, RZ, RZ, -R38 ;  /* 0x000000ffff097224 */ /* 0x000fc800078e0a26 */
[----:B------:R-:W-:Y:S01]  /*28e0*/  IMAD R10, R20, R9, R22 ;  /* 0x00000009140a7224 */ /* 0x000fe200078e0216 */
[----:B------:R-:W-:Y:S06]  /*28f0*/  BRA `(.L_x_102) ;  /* 0x0000000000407947 */ /* 0x000fec0003800000 */
.L_x_101:
[----:B------:R-:W-:Y:S01]  /*2900*/  MOV R12, R22 ;  /* 0x00000016000c7202 */ /* 0x000fe20000000f00 */
[----:B------:R-:W-:Y:S01]  /*2910*/  IMAD.MOV.U32 R11, RZ, RZ, R23 ;  /* 0x000000ffff0b7224 */ /* 0x000fe200078e0017 */
[----:B------:R-:W-:Y:S01]  /*2920*/  MOV R10, R20 ;  /* 0x00000014000a7202 */ /* 0x000fe20000000f00 */
[----:B------:R-:W-:Y:S01]  /*2930*/  IMAD.MOV.U32 R9, RZ, RZ, R21 ;  /* 0x000000ffff097224 */ /* 0x000fe200078e0015 */
[----:B------:R-:W-:-:S07]  /*2940*/  MOV R8, 0x2960 ;  /* 0x0000296000087802 */ /* 0x000fce0000000f00 */
[----:B------:R-:W-:Y:S05]  /*2950*/  CALL.REL.NOINC `($__internal_2_$__cuda_sm20_div_s64) ;  /* 0x0000004000dc7944 */ /* 0x000fea0003c00000 */
[----:B------:R-:W-:Y:S01]  /*2960*/  IADD3 R7, P0, PT, RZ, -R12, RZ ;  /* 0x8000000cff077210 */ /* 0x000fe20007f1e0ff */
[----:B------:R-:W-:Y:S02]  /*2970*/  IMAD.MOV.U32 R10, RZ, RZ, R22 ;  /* 0x000000ffff0a7224 */ /* 0x000fe400078e0016 */
[----:B------:R-:W-:Y:S01]  /*2980*/  IMAD.MOV.U32 R38, RZ, RZ, R12 ;  /* 0x000000ffff267224 */ /* 0x000fe200078e000c */
[----:B------:R-:W-:Y:S01]  /*2990*/  IADD3.X R11, PT, PT, RZ, ~R9, RZ, P0, !PT ;  /* 0x80000009ff0b7210 */ /* 0x000fe200007fe4ff */
[----:B------:R-:W-:-:S04]  /*29a0*/  IMAD.MOV.U32 R39, RZ, RZ, R9 ;  /* 0x000000ffff277224 */ /* 0x000fc800078e0009 */
[----:B------:R-:W-:Y:S01]  /*29b0*/  IMAD R8, R11, R20, RZ ;  /* 0x000000140b087224 */ /* 0x000fe200078e02ff */
[----:B------:R-:W-:-:S03]  /*29c0*/  MOV R11, R23 ;  /* 0x00000017000b7202 */ /* 0x000fc60000000f00 */
[----:B------:R-:W-:-:S04]  /*29d0*/  IMAD.WIDE.U32 R10, R20, R7, R10 ;  /* 0x00000007140a7225 */ /* 0x000fc800078e000a */
[----:B------:R-:W-:-:S05]  /*29e0*/  IMAD R7, R21, R7, R8 ;  /* 0x0000000715077224 */ /* 0x000fca00078e0208 */
[----:B------:R-:W-:-:S07]  /*29f0*/  IADD3 R7, PT, PT, R7, R11, RZ ;  /* 0x0000000b07077210 */ /* 0x000fce0007ffe0ff */
.L_x_102:
[----:B------:R-:W-:Y:S05]  /*2a00*/  BSYNC.RECONVERGENT B1 ;  /* 0x0000000000017941 */ /* 0x000fea0003800200 */
.L_x_100:
[----:B------:R-:W-:Y:S01]  /*2a10*/  MOV R24, R4 ;  /* 0x0000000400187202 */ /* 0x000fe20000000f00 */
[----:B------:R-:W-:Y:S02]  /*2a20*/  IMAD R7, R7, R40, RZ ;  /* 0x0000002807077224 */ /* 0x000fe400078e02ff */
[----:B------:R-:W-:Y:S02]  /*2a30*/  VIADD R6, R6, 0xfffffffe ;  /* 0xfffffffe06067836 */ /* 0x000fe40000000000 */
[----:B------:R-:W-:-:S04]  /*2a40*/  IMAD.WIDE.U32 R4, R40, R10, R24 ;  /* 0x0000000a28047225 */ /* 0x000fc800078e0018 */
[----:B------:R-:W-:-:S05]  /*2a50*/  IMAD R7, R41, R10, R7 ;  /* 0x0000000a29077224 */ /* 0x000fca00078e0207 */
[----:B------:R-:W-:-:S07]  /*2a60*/  IADD3 R5, PT, PT, R5, R7, RZ ;  /* 0x0000000705057210 */ /* 0x000fce0007ffe0ff */
.L_x_90:
[----:B------:R-:W0:Y:S02]  /*2a70*/  LDCU UR4, c[0x0][0x3a8] ;  /* 0x00007500ff0477ac */ /* 0x000e240008000800 */
[----:B0-----:R-:W-:-:S04]  /*2a80*/  ULOP3.LUT UR4, UR4, 0x1, URZ, 0xc0, !UPT ;  /* 0x0000000104047892 */ /* 0x001fc8000f8ec0ff */
[----:B------:R-:W-:-:S09]  /*2a90*/  UISETP.NE.U32.AND UP0, UPT, UR4, 0x1, UPT ;  /* 0x000000010400788c */ /* 0x000fd2000bf05070 */
[----:B------:R-:W-:Y:S05]  /*2aa0*/  BRA.U UP0, `(.L_x_63) ;  /* 0x00000005002c7547 */ /* 0x000fea000b800000 */
        /* <DEDUP_REMOVED lines=18> */
[----:B------:R-:W-:Y:S02]  /*2bd0*/  IMAD R13, R10, R9, R18 ;  /* 0x000000090a0d7224 */ /* 0x000fe400078e0212 */
[----:B------:R-:W-:-:S03]  /*2be0*/  HFMA2 R9, -RZ, RZ, 0, 0 ;  /* 0x00000000ff097431 */ /* 0x000fc600000001ff */
[----:B------:R-:W-:-:S13]  /*2bf0*/  ISETP.GE.U32.AND P0, PT, R13, R10, PT ;  /* 0x0000000a0d00720c */ /* 0x000fda0003f06070 */
[----:B------:R-:W-:-:S05]  /*2c00*/  @P0 IMAD.IADD R13, R13, 0x1, -R10 ;  /* 0x000000010d0d0824 */ /* 0x000fca00078e0a0a */
[----:B------:R-:W-:-:S13]  /*2c10*/  ISETP.GE.U32.AND P0, PT, R13, R10, PT ;  /* 0x0000000a0d00720c */ /* 0x000fda0003f06070 */
[----:B------:R-:W-:Y:S02]  /*2c20*/  @P0 IADD3 R13, PT, PT, -R10, R13, RZ ;  /* 0x0000000d0a0d0210 */ /* 0x000fe40007ffe1ff */
[----:B------:R-:W-:-:S05]  /*2c30*/  @!P1 LOP3.LUT R13, RZ, R10, RZ, 0x33, !PT ;  /* 0x0000000aff0d9212 */ /* 0x000fca00078e33ff */
[----:B------:R-:W-:Y:S01]  /*2c40*/  IMAD.MOV.U32 R8, RZ, RZ, R13 ;  /* 0x000000ffff087224 */ /* 0x000fe200078e000d */
[----:B------:R-:W-:Y:S06]  /*2c50*/  BRA `(.L_x_105) ;  /* 0x0000000000187947 */ /* 0x000fec0003800000 */
.L_x_104:
[----:B------:R-:W-:Y:S01]  /*2c60*/  MOV R21, R19 ;  /* 0x0000001300157202 */ /* 0x000fe20000000f00 */
[----:B------:R-:W-:Y:S01]  /*2c70*/  IMAD.MOV.U32 R23, RZ, RZ, R18 ;  /* 0x000000ffff177224 */ /* 0x000fe200078e0012 */
[----:B------:R-:W-:Y:S01]  /*2c80*/  MOV R19, R11 ;  /* 0x0000000b00137202 */ /* 0x000fe20000000f00 */
[----:B------:R-:W-:Y:S01]  /*2c90*/  IMAD.MOV.U32 R20, RZ, RZ, R10 ;  /* 0x000000ffff147224 */ /* 0x000fe200078e000a */
[----:B------:R-:W-:-:S07]  /*2ca0*/  MOV R22, 0x2cc0 ;  /* 0x00002cc000167802 */ /* 0x000fce0000000f00 */
[----:B------:R-:W-:Y:S05]  /*2cb0*/  CALL.REL.NOINC `($__internal_3_$__cuda_sm20_rem_s64) ;  /* 0x0000004400547944 */ /* 0x000fea0003c00000 */
.L_x_105:
[----:B------:R-:W-:Y:S05]  /*2cc0*/  BSYNC.RECONVERGENT B1 ;  /* 0x0000000000017941 */ /* 0x000fea0003800200 */
.L_x_103:
        /* <DEDUP_REMOVED lines=14> */
[----:B------:R-:W-:-:S04]  /*2db0*/  ISETP.NE.U32.AND P1, PT, R10, RZ, PT ;  /* 0x000000ff0a00720c */ /* 0x000fc80003f25070 */
[----:B0-----:R-:W0:Y:S02]  /*2dc0*/  MUFU.RCP R11, R11 ;  /* 0x0000000b000b7308 */ /* 0x001e240000001000 */
[----:B0-----:R-:W-:-:S06]  /*2dd0*/  IADD3 R12, PT, PT, R11, 0xffffffe, RZ ;  /* 0x0ffffffe0b0c7810 */ /* 0x001fcc0007ffe0ff */
[----:B------:R-:W0:Y:S02]  /*2de0*/  F2I.FTZ.U32.TRUNC.NTZ R9, R12 ;  /* 0x0000000c00097305 */ /* 0x000e24000021f000 */
[----:B0-----:R-:W-:-:S04]  /*2df0*/  IMAD R13, R13, R9, RZ ;  /* 0x000000090d0d7224 */ /* 0x001fc800078e02ff */
[----:B------:R-:W-:-:S06]  /*2e00*/  IMAD.HI.U32 R13, R9, R13, R8 ;  /* 0x0000000d090d7227 */ /* 0x000fcc00078e0008 */
[----:B------:R-:W-:-:S04]  /*2e10*/  IMAD.HI.U32 R8, R13, R38, RZ ;  /* 0x000000260d087227 */ /* 0x000fc800078e00ff */
[----:B------:R-:W-:-:S04]  /*2e20*/  IMAD.MOV R9, RZ, RZ, -R8 ;  /* 0x000000ffff097224 */ /* 0x000fc800078e0a08 */
[----:B------:R-:W-:Y:S01]  /*2e30*/  IMAD R8, R10, R9, R38 ;  /* 0x000000090a087224 */ /* 0x000fe200078e0226 */
[----:B------:R-:W-:-:S04]  /*2e40*/  MOV R9, RZ ;  /* 0x000000ff00097202 */ /* 0x000fc80000000f00 */
[----:B------:R-:W-:-:S13]  /*2e50*/  ISETP.GE.U32.AND P0, PT, R8, R10, PT ;  /* 0x0000000a0800720c */ /* 0x000fda0003f06070 */
[----:B------:R-:W-:-:S04]  /*2e60*/  @P0 IADD3 R8, PT, PT, -R10, R8, RZ ;  /* 0x000000080a080210 */ /* 0x000fc80007ffe1ff */
[----:B------:R-:W-:-:S13]  /*2e70*/  ISETP.GE.U32.AND P0, PT, R8, R10, PT ;  /* 0x0000000a0800720c */ /* 0x000fda0003f06070 */
[----:B------:R-:W-:Y:S01]  /*2e80*/  @P0 IMAD.IADD R8, R8, 0x1, -R10 ;  /* 0x0000000108080824 */ /* 0x000fe200078e0a0a */
[----:B------:R-:W-:Y:S01]  /*2e90*/  @!P1 LOP3.LUT R8, RZ, R10, RZ, 0x33, !PT ;  /* 0x0000000aff089212 */ /* 0x000fe200078e33ff */
[----:B------:R-:W-:Y:S06]  /*2ea0*/  BRA `(.L_x_108) ;  /* 0x0000000000187947 */ /* 0x000fec0003800000 */
.L_x_107:
[----:B------:R-:W-:Y:S01]  /*2eb0*/  IMAD.MOV.U32 R20, RZ, RZ, R10 ;  /* 0x000000ffff147224 */ /* 0x000fe200078e000a */
[----:B------:R-:W-:Y:S01]  /*2ec0*/  MOV R19, R11 ;  /* 0x0000000b00137202 */ /* 0x000fe20000000f00 */
[----:B------:R-:W-:Y:S01]  /*2ed0*/  IMAD.MOV.U32 R23, RZ, RZ, R38 ;  /* 0x000000ffff177224 */ /* 0x000fe200078e0026 */
[----:B------:R-:W-:Y:S02]  /*2ee0*/  MOV R21, R39 ;  /* 0x0000002700157202 */ /* 0x000fe40000000f00 */
[----:B------:R-:W-:-:S07]  /*2ef0*/  MOV R22, 0x2f10 ;  /* 0x00002f1000167802 */ /* 0x000fce0000000f00 */
[----:B------:R-:W-:Y:S05]  /*2f00*/  CALL.REL.NOINC `($__internal_3_$__cuda_sm20_rem_s64) ;  /* 0x0000004000c07944 */ /* 0x000fea0003c00000 */
.L_x_108:
[----:B------:R-:W-:Y:S05]  /*2f10*/  BSYNC.RECONVERGENT B1 ;  /* 0x0000000000017941 */ /* 0x000fea0003800200 */
.L_x_106:
[----:B------:R-:W-:Y:S02]  /*2f20*/  IMAD R9, R9, R6, RZ ;  /* 0x0000000609097224 */ /* 0x000fe400078e02ff */
[----:B------:R-:W-:-:S04]  /*2f30*/  IMAD.WIDE.U32 R4, R6, R8, R4 ;  /* 0x0000000806047225 */ /* 0x000fc800078e0004 */
[----:B------:R-:W-:-:S04]  /*2f40*/  IMAD R9, R7, R8, R9 ;  /* 0x0000000807097224 */ /* 0x000fc800078e0209 */
[----:B------:R-:W-:-:S07]  /*2f50*/  IMAD.IADD R5, R5, 0x1, R9 ;  /* 0x0000000105057824 */ /* 0x000fce00078e0209 */
.L_x_63:
[----:B------:R-:W0:Y:S02]  /*2f60*/  LDCU.64 UR14, c[0x0][0x390] ;  /* 0x00007200ff0e77ac */ /* 0x000e240008000a00 */
[----:B0-----:R-:W-:Y:S02]  /*2f70*/  LEA R6, P0, R16, UR14, 0x1 ;  /* 0x0000000e10067c11 */ /* 0x001fe4000f8008ff */
[----:B------:R-:W-:Y:S02]  /*2f80*/  LEA R8, P1, R4, UR14, 0x1 ;  /* 0x0000000e04087c11 */ /* 0x000fe4000f8208ff */
[----:B------:R-:W-:Y:S02]  /*2f90*/  LEA.HI.X R7, R16, UR15, R17, 0x1, P0 ;  /* 0x0000000f10077c11 */ /* 0x000fe400080f0c11 */
[----:B------:R-:W-:-:S04]  /*2fa0*/  LEA.HI.X R9, R4, UR15, R5, 0x1, P1 ;  /* 0x0000000f04097c11 */ /* 0x000fc800088f0c05 */
[----:B------:R-:W2:Y:S04]  /*2fb0*/  LDG.E.U16 R7, desc[UR10][R6.64] ;  /* 0x0000000a06077981 */ /* 0x000ea8000c1e1500 */
[----:B------:R-:W2:Y:S02]  /*2fc0*/  LDG.E.U16 R9, desc[UR10][R8.64] ;  /* 0x0000000a08097981 */ /* 0x000ea4000c1e1500 */
[----:B--2---:R-:W-:-:S04]  /*2fd0*/  HMNMX2.BF16_V2 R4, R7.H0_H0, R9.H0_H0, !PT ;  /* 0x2000000907047240 */ /* 0x004fc80007a00800 */
[----:B------:R-:W-:-:S13]  /*2fe0*/  HSETP2.BF16_V2.NEU.AND P0, PT, R4.H0_H0, R9.H0_H0, PT ;  /* 0x2000000904007234 */ /* 0x000fda0003f0d802 */
[----:B------:R-:W-:Y:S01]  /*2ff0*/  @!P0 MOV R27, RZ ;  /* 0x000000ff001b8202 */ /* 0x000fe20000000f00 */
[----:B------:R0:W-:Y:S04]  /*3000*/  @!P0 STS.U16 [R2], R9 ;  /* 0x0000000902008388 */ /* 0x0001e80000000400 */
[----:B------:R0:W-:Y:S04]  /*3010*/  @!P0 STS.64 [R3], R26 ;  /* 0x0000001a03008388 */ /* 0x0001e80000000a00 */
[----:B------:R0:W-:Y:S01]  /*3020*/  @P0 STS.U16 [R2], R7 ;  /* 0x0000000702000388 */ /* 0x0001e20000000400 */
[----:B------:R-:W-:Y:S05]  /*3030*/  BRA `(.L_x_109) ;  /* 0x0000003400987947 */ /* 0x000fea0003800000 */
.L_x_62:
[----:B------:R-:W-:-:S04]  /*3040*/  ISETP.GE.U32.AND P0, PT, R6, UR12, PT ;  /* 0x0000000c06007c0c */ /* 0x000fc8000bf06070 */
[----:B------:R-:W-:-:S13]  /*3050*/  ISETP.GE.U32.AND.EX P0, PT, RZ, UR13, PT, P0 ;  /* 0x0000000dff007c0c */ /* 0x000fda000bf06100 */
[----:B------:R-:W-:Y:S05]  /*3060*/  @P0 BRA `(.L_x_109) ;  /* 0x00000034008c0947 */ /* 0x000fea0003800000 */
[----:B------:R-:W0:Y:S01]  /*3070*/  S2R R9, SR_CTAID.Y ;  /* 0x0000000000097919 */ /* 0x000e220000002600 */
[----:B------:R-:W-:Y:S01]  /*3080*/  UISETP.GE.AND UP0, UPT, UR6, URZ, UPT ;  /* 0x000000ff0600728c */ /* 0x000fe2000bf06270 */
[----:B0-----:R-:W-:-:S04]  /*3090*/  IMAD.WIDE.U32 R6, R9, UR12, R6 ;  /* 0x0000000c09067c25 */ /* 0x001fc8000f8e0006 */
[----:B------:R-:W-:-:S04]  /*30a0*/  IMAD R13, R9, UR13, R7 ;  /* 0x0000000d090d7c24 */ /* 0x000fc8000f8e0207 */
[----:B------:R-:W-:Y:S05]  /*30b0*/  BRA.U !UP0, `(.L_x_110) ;  /* 0x0000003508707547 */ /* 0x000fea000b800000 */
[----:B------:R-:W-:-:S05]  /*30c0*/  IMAD.U32 R18, RZ, RZ, UR6 ;  /* 0x00000006ff127e24 */ /* 0x000fca000f8e00ff */
[----:B------:R-:W-:-:S13]  /*30d0*/  ISETP.GE.U32.AND P0, PT, R18, 0x7, PT ;  /* 0x000000071200780c */ /* 0x000fda0003f06070 */
[----:B------:R-:W-:Y:S05]  /*30e0*/  @!P0 BRA `(.L_x_111) ;  /* 0x0000001c00308947 */ /* 0x000fea0003800000 */
[----:B------:R-:W0:Y:S01]  /*30f0*/  LDC.64 R22, c[0x0][0x398] ;  /* 0x0000e600ff167b82 */ /* 0x000e220000000a00 */
[----:B------:R-:W-:Y:S02]  /*3100*/  ULOP3.LUT UR4, UR8, 0xfffffff8, URZ, 0xc0, !UPT ;  /* 0xfffffff808047892 */ /* 0x000fe4000f8ec0ff */
[----:B------:R-:W-:Y:S02]  /*3110*/  UIADD3 UR7, UPT, UPT, UR8, -0x4, URZ ;  /* 0xfffffffc08077890 */ /* 0x000fe4000fffe0ff */
[----:B------:R-:W-:-:S03]  /*3120*/  UIADD3 UR4, UPT, UPT, -UR4, URZ, URZ ;  /* 0x000000ff04047290 */ /* 0x000fc6000fffe1ff */
[----:B------:R-:W1:Y:S01]  /*3130*/  LDC.64 R20, c[0x0][0x3a0] ;  /* 0x0000e800ff147b82 */ /* 0x000e620000000a00 */
[----:B------:R-:W-:Y:S02]  /*3140*/  MOV R18, UR7 ;  /* 0x0000000700127c02 */ /* 0x000fe40008000f00 */
[----:B------:R-:W-:-:S07]  /*3150*/  IMAD.U32 R17, RZ, RZ, UR4 ;  /* 0x00000004ff117e24 */ /* 0x000fce000f8e00ff */
.L_x_136:
[----:B------:R-:W-:-:S05]  /*3160*/  IADD3 R7, PT, PT, R18, 0x3, RZ ;  /* 0x0000000312077810 */ /* 0x000fca0007ffe0ff */
        /* <DEDUP_REMOVED lines=12> */
[----:B------:R0:W2:Y:S02]  /*3230*/  F2I.FTZ.U32.TRUNC.NTZ R9, R8 ;  /* 0x0000000800097305 */ /* 0x0000a4000021f000 */
[----:B0-----:R-:W-:Y:S02]  /*3240*/  IMAD.MOV.U32 R8, RZ, RZ, RZ ;  /* 0x000000ffff087224 */ /* 0x001fe400078e00ff */
[----:B--2---:R-:W-:-:S04]  /*3250*/  IMAD R11, R11, R9, RZ ;  /* 0x000000090b0b7224 */ /* 0x004fc800078e02ff */
        /* <DEDUP_REMOVED lines=15> */
.L_x_113:
[----:B------:R-:W-:Y:S01]  /*3350*/  MOV R12, R6 ;  /* 0x00000006000c7202 */ /* 0x000fe20000000f00 */
[----:B------:R-:W-:Y:S01]  /*3360*/  IMAD.MOV.U32 R11, RZ, RZ, R13 ;  /* 0x000000ffff0b7224 */ /* 0x000fe200078e000d */
[----:B------:R-:W-:Y:S01]  /*3370*/  MOV R10, R24 ;  /* 0x00000018000a7202 */ /* 0x000fe20000000f00 */
[----:B------:R-:W-:Y:S01]  /*3380*/  IMAD.MOV.U32 R9, RZ, RZ, R25 ;  /* 0x000000ffff097224 */ /* 0x000fe200078e0019 */
[----:B------:R-:W-:-:S07]  /*3390*/  MOV R8, 0x33b0 ;  /* 0x000033b000087802 */ /* 0x000fce0000000f00 */
[----:B-1----:R-:W-:Y:S05]  /*33a0*/  CALL.REL.NOINC `($__internal_2_$__cuda_sm20_div_s64) ;  /* 0x0000003800487944 */ /* 0x002fea0003c00000 */
[----:B------:R-:W-:Y:S01]  /*33b0*/  IADD3 R19, P0, PT, RZ, -R12, RZ ;  /* 0x8000000cff137210 */ /* 0x000fe20007f1e0ff */
[----:B------:R-:W-:Y:S01]  /*33c0*/  IMAD.MOV.U32 R10, RZ, RZ, R6 ;  /* 0x000000ffff0a7224 */ /* 0x000fe200078e0006 */
[----:B------:R-:W-:Y:S02]  /*33d0*/  MOV R11, R13 ;  /* 0x0000000d000b7202 */ /* 0x000fe40000000f00 */
[----:B------:R-:W-:Y:S01]  /*33e0*/  IADD3.X R15, PT, PT, RZ, ~R9, RZ, P0, !PT ;  /* 0x80000009ff0f7210 */ /* 0x000fe200007fe4ff */
[----:B------:R-:W-:-:S04]  /*33f0*/  IMAD.WIDE.U32 R10, R24, R19, R10 ;  /* 0x00000013180a7225 */ /* 0x000fc800078e000a */
[----:B------:R-:W-:Y:S02]  /*3400*/  IMAD R15, R15, R24, RZ ;  /* 0x000000180f0f7224 */ /* 0x000fe400078e02ff */
[----:B------:R-:W-:Y:S02]  /*3410*/  IMAD.MOV.U32 R24, RZ, RZ, R12 ;  /* 0x000000ffff187224 */ /* 0x000fe400078e000c */
[----:B------:R-:W-:Y:S02]  /*3420*/  IMAD R25, R25, R19, R15 ;  /* 0x0000001319197224 */ /* 0x000fe400078e020f */
[----:B------:R-:W-:-:S03]  /*3430*/  IMAD.MOV.U32 R15, RZ, RZ, R10 ;  /* 0x000000ffff0f7224 */ /* 0x000fc600078e000a */
[----:B------:R-:W-:Y:S02]  /*3440*/  IADD3 R11, PT, PT, R11, R25, RZ ;  /* 0x000000190b0b7210 */ /* 0x000fe40007ffe0ff */
[----:B------:R-:W-:-:S07]  /*3450*/  MOV R25, R9 ;  /* 0x0000000900197202 */ /* 0x000fce0000000f00 */
.L_x_114:
[----:B------:R-:W-:Y:S05]  /*3460*/  BSYNC.RECONVERGENT B1 ;  /* 0x0000000000017941 */ /* 0x000fea0003800200 */
.L_x_112:
[----:B------:R-:W-:Y:S02]  /*3470*/  VIADD R13, R18, 0x2 ;  /* 0x00000002120d7836 */ /* 0x000fe40000000000 */
[----:B-1----:R-:W-:-:S04]  /*3480*/  IMAD.WIDE.U32 R8, R7, 0x8, R20 ;  /* 0x0000000807087825 */ /* 0x002fc800078e0014 */
[----:B------:R-:W-:Y:S02]  /*3490*/  IMAD.WIDE.U32 R26, R13, 0x8, R22 ;  /* 0x000000080d1a7825 */ /* 0x000fe400078e0016 */
[----:B------:R-:W2:Y:S04]  /*34a0*/  LDG.E.64 R8, desc[UR10][R8.64] ;  /* 0x0000000a08087981 */ /* 0x000ea8000c1e1b00 */
[----:B------:R-:W3:Y:S01]  /*34b0*/  LDG.E.64 R26, desc[UR10][R26.64] ;  /* 0x0000000a1a1a7981 */ /* 0x000ee2000c1e1b00 */
[----:B------:R-:W-:Y:S01]  /*34c0*/  BSSY.RECONVERGENT B1, `(.L_x_115) ;  /* 0x0000031000017945 */ /* 0x000fe20003800200 */
[----:B---3--:R-:W-:-:S04]  /*34d0*/  LOP3.LUT R10, R25, R27, RZ, 0xfc, !PT ;  /* 0x0000001b190a7212 */ /* 0x008fc800078efcff */
[----:B------:R-:W-:Y:S01]  /*34e0*/  ISETP.NE.U32.AND P0, PT, R10, RZ, PT ;  /* 0x000000ff0a00720c */ /* 0x000fe20003f05070 */
[-C--:B--2---:R-:W-:Y:S02]  /*34f0*/  IMAD R12, R9, R15.reuse, RZ ;  /* 0x0000000f090c7224 */ /* 0x084fe400078e02ff */
[----:B------:R-:W-:-:S04]  /*3500*/  IMAD.WIDE.U32 R6, R8, R15, RZ ;  /* 0x0000000f08067225 */ /* 0x000fc800078e00ff */
        /* <DEDUP_REMOVED lines=27> */
.L_x_116:
        /* <DEDUP_REMOVED lines=10> */
[-C--:B------:R-:W-:Y:S02]  /*3760*/  IADD3.X R15, PT, PT, RZ, ~R9.reuse, RZ, P0, !PT ;  /* 0x80000009ff0f7210 */ /* 0x080fe400007fe4ff */
[----:B------:R-:W-:Y:S01]  /*3770*/  MOV R25, R9 ;  /* 0x0000000900197202 */ /* 0x000fe20000000f00 */
[----:B------:R-:W-:-:S04]  /*3780*/  IMAD.WIDE.U32 R10, R26, R29, R10 ;  /* 0x0000001d1a0a7225 */ /* 0x000fc800078e000a */
[----:B------:R-:W-:-:S04]  /*3790*/  IMAD R15, R15, R26, RZ ;  /* 0x0000001a0f0f7224 */ /* 0x000fc800078e02ff */
[----:B------:R-:W-:Y:S02]  /*37a0*/  IMAD R27, R27, R29, R15 ;  /* 0x0000001d1b1b7224 */ /* 0x000fe400078e020f */
[----:B------:R-:W-:-:S03]  /*37b0*/  IMAD.MOV.U32 R15, RZ, RZ, R10 ;  /* 0x000000ffff0f7224 */ /* 0x000fc600078e000a */
[----:B------:R-:W-:-:S07]  /*37c0*/  IADD3 R11, PT, PT, R11, R27, RZ ;  /* 0x0000001b0b0b7210 */ /* 0x000fce0007ffe0ff */
.L_x_117:
[----:B------:R-:W-:Y:S05]  /*37d0*/  BSYNC.RECONVERGENT B1 ;  /* 0x0000000000017941 */ /* 0x000fea0003800200 */
.L_x_115:
[----:B------:R-:W-:Y:S02]  /*37e0*/  VIADD R7, R18, 0x1 ;  /* 0x0000000112077836 */ /* 0x000fe40000000000 */
[----:B------:R-:W-:-:S04]  /*37f0*/  IMAD.WIDE.U32 R8, R13, 0x8, R20 ;  /* 0x000000080d087825 */ /* 0x000fc800078e0014 */
[----:B------:R-:W-:Y:S02]  /*3800*/  IMAD.WIDE.U32 R26, R7, 0x8, R22 ;  /* 0x00000008071a7825 */ /* 0x000fe400078e0016 */
[----:B------:R-:W2:Y:S04]  /*3810*/  LDG.E.64 R8, desc[UR10][R8.64] ;  /* 0x0000000a08087981 */ /* 0x000ea8000c1e1b00 */
[----:B------:R-:W3:Y:S01]  /*3820*/  LDG.E.64 R26, desc[UR10][R26.64] ;  /* 0x0000000a1a1a7981 */ /* 0x000ee2000c1e1b00 */
[----:B------:R-:W-:Y:S01]  /*3830*/  MOV R30, R6 ;  /* 0x00000006001e7202 */ /* 0x000fe20000000f00 */
[----:B------:R-:W-:Y:S01]  /*3840*/  IMAD.MOV.U32 R31, RZ, RZ, R19 ;  /* 0x000000ffff1f7224 */ /* 0x000fe200078e0013 */
[----:B------:R-:W-:Y:S01]  /*3850*/  BSSY.RECONVERGENT B1, `(.L_x_118) ;  /* 0x0000030000017945 */ /* 0x000fe20003800200 */
[----:B---3--:R-:W-:-:S04]  /*3860*/  LOP3.LUT R10, R25, R27, RZ, 0xfc, !PT ;  /* 0x0000001b190a7212 */ /* 0x008fc800078efcff */
        /* <DEDUP_REMOVED lines=30> */
.L_x_119:
        /* <DEDUP_REMOVED lines=8> */
[----:B------:R-:W-:Y:S01]  /*3ad0*/  MOV R11, R25 ;  /* 0x00000019000b7202 */ /* 0x000fe20000000f00 */
[----:B------:R-:W-:Y:S01]  /*3ae0*/  IMAD.MOV.U32 R25, RZ, RZ, R9 ;  /* 0x000000ffff197224 */ /* 0x000fe200078e0009 */
[----:B------:R-:W-:Y:S02]  /*3af0*/  IADD3.X R15, PT, PT, RZ, ~R9, RZ, P0, !PT ;  /* 0x80000009ff0f7210 */ /* 0x000fe400007fe4ff */
[----:B------:R-:W-:Y:S01]  /*3b00*/  MOV R24, R12 ;  /* 0x0000000c00187202 */ /* 0x000fe20000000f00 */
[----:B------:R-:W-:-:S04]  /*3b10*/  IMAD.WIDE.U32 R10, R26, R19, R10 ;  /* 0x000000131a0a7225 */ /* 0x000fc800078e000a */
[----:B------:R-:W-:-:S04]  /*3b20*/  IMAD R15, R15, R26, RZ ;  /* 0x0000001a0f0f7224 */ /* 0x000fc800078e02ff */
[----:B------:R-:W-:-:S04]  /*3b30*/  IMAD R15, R27, R19, R15 ;  /* 0x000000131b0f7224 */ /* 0x000fc800078e020f */
[----:B------:R-:W-:-:S07]  /*3b40*/  IMAD.IADD R11, R11, 0x1, R15 ;  /* 0x000000010b0b7824 */ /* 0x000fce00078e020f */
.L_x_120:
[----:B------:R-:W-:Y:S05]  /*3b50*/  BSYNC.RECONVERGENT B1 ;  /* 0x0000000000017941 */ /* 0x000fea0003800200 */
.L_x_118:
[----:B------:R-:W-:-:S04]  /*3b60*/  IMAD.WIDE.U32 R26, R18, 0x8, R22 ;  /* 0x00000008121a7825 */ /* 0x000fc800078e0016 */
[----:B------:R-:W-:Y:S02]  /*3b70*/  IMAD.WIDE.U32 R8, R7, 0x8, R20 ;  /* 0x0000000807087825 */ /* 0x000fe400078e0014 */
[----:B------:R-:W2:Y:S04]  /*3b80*/  LDG.E.64 R26, desc[UR10][R26.64] ;  /* 0x0000000a1a1a7981 */ /* 0x000ea8000c1e1b00 */
[----:B------:R-:W3:Y:S01]  /*3b90*/  LDG.E.64 R8, desc[UR10][R8.64] ;  /* 0x0000000a08087981 */ /* 0x000ee2000c1e1b00 */
[----:B------:R-:W-:Y:S01]  /*3ba0*/  MOV R12, R30 ;  /* 0x0000001e000c7202 */ /* 0x000fe20000000f00 */
[----:B------:R-:W-:Y:S01]  /*3bb0*/  BSSY.RECONVERGENT B1, `(.L_x_121) ;  /* 0x0000032000017945 */ /* 0x000fe20003800200 */
[----:B------:R-:W-:Y:S01]  /*3bc0*/  VIADD R16, R18, 0xfffffffc ;  /* 0xfffffffc12107836 */ /* 0x000fe20000000000 */
[----:B--2---:R-:W-:-:S04]  /*3bd0*/  LOP3.LUT R6, R25, R27, RZ, 0xfc, !PT ;  /* 0x0000001b19067212 */ /* 0x004fc800078efcff */
[----:B------:R-:W-:Y:S01]  /*3be0*/  ISETP.NE.U32.AND P0, PT, R6, RZ, PT ;  /* 0x000000ff0600720c */ /* 0x000fe20003f05070 */
        /* <DEDUP_REMOVED lines=29> */
.L_x_122:
        /* <DEDUP_REMOVED lines=8> */
[----:B------:R-:W-:Y:S02]  /*3e40*/  MOV R11, R25 ;  /* 0x00000019000b7202 */ /* 0x000fe40000000f00 */
[----:B------:R-:W-:Y:S01]  /*3e50*/  IADD3.X R13, PT, PT, RZ, ~R9, RZ, P0, !PT ;  /* 0x80000009ff0d7210 */ /* 0x000fe200007fe4ff */
[----:B------:R-:W-:-:S04]  /*3e60*/  IMAD.WIDE.U32 R10, R26, R15, R10 ;  /* 0x0000000f1a0a7225 */ /* 0x000fc800078e000a */
[----:B------:R-:W-:Y:S02]  /*3e70*/  IMAD R13, R13, R26, RZ ;  /* 0x0000001a0d0d7224 */ /* 0x000fe400078e02ff */
[----:B------:R-:W-:Y:S02]  /*3e80*/  IMAD.MOV.U32 R26, RZ, RZ, R12 ;  /* 0x000000ffff1a7224 */ /* 0x000fe400078e000c */
[----:B------:R-:W-:Y:S01]  /*3e90*/  IMAD R13, R27, R15, R13 ;  /* 0x0000000f1b0d7224 */ /* 0x000fe200078e020d */
[----:B------:R-:W-:Y:S01]  /*3ea0*/  MOV R27, R9 ;  /* 0x00000009001b7202 */ /* 0x000fe20000000f00 */
[----:B------:R-:W-:-:S03]  /*3eb0*/  IMAD.MOV.U32 R15, RZ, RZ, R10 ;  /* 0x000000ffff0f7224 */ /* 0x000fc600078e000a */
[----:B------:R-:W-:-:S07]  /*3ec0*/  IADD3 R11, PT, PT, R11, R13, RZ ;  /* 0x0000000d0b0b7210 */ /* 0x000fce0007ffe0ff */
.L_x_123:
[----:B------:R-:W-:Y:S05]  /*3ed0*/  BSYNC.RECONVERGENT B1 ;  /* 0x0000000000017941 */ /* 0x000fea0003800200 */
.L_x_121:
[C---:B------:R-:W-:Y:S02]  /*3ee0*/  VIADD R13, R18.reuse, 0xffffffff ;  /* 0xffffffff120d7836 */ /* 0x040fe40000000000 */
[----:B------:R-:W-:-:S04]  /*3ef0*/  IMAD.WIDE.U32 R8, R18, 0x8, R20 ;  /* 0x0000000812087825 */ /* 0x000fc800078e0014 */
[----:B------:R-:W-:Y:S02]  /*3f00*/  IMAD.WIDE.U32 R24, R13, 0x8, R22 ;  /* 0x000000080d187825 */ /* 0x000fe400078e0016 */
[----:B------:R-:W2:Y:S04]  /*3f10*/  LDG.E.64 R8, desc[UR10][R8.64] ;  /* 0x0000000a08087981 */ /* 0x000ea8000c1e1b00 */
[----:B------:R-:W3:Y:S01]  /*3f20*/  LDG.E.64 R24, desc[UR10][R24.64] ;  /* 0x0000000a18187981 */ /* 0x000ee2000c1e1b00 */
[----:B------:R-:W-:Y:S01]  /*3f30*/  MOV R6, R30 ;  /* 0x0000001e00067202 */ /* 0x000fe20000000f00 */
[----:B------:R-:W-:Y:S01]  /*3f40*/  BSSY.RECONVERGENT B1, `(.L_x_124) ;  /* 0x0000031000017945 */ /* 0x000fe20003800200 */
[----:B---3--:R-:W-:-:S04]  /*3f50*/  LOP3.LUT R10, R27, R25, RZ, 0xfc, !PT ;  /* 0x000000191b0a7212 */ /* 0x008fc800078efcff */
        /* <DEDUP_REMOVED lines=30> */
.L_x_125:
        /* <DEDUP_REMOVED lines=9> */
[----:B------:R-:W-:Y:S02]  /*41d0*/  IMAD.X R15, RZ, RZ, ~R9, P0 ;  /* 0x000000ffff0f7224 */ /* 0x000fe400000e0e09 */
[----:B------:R-:W-:-:S04]  /*41e0*/  IMAD.WIDE.U32 R10, R24, R29, R10 ;  /* 0x0000001d180a7225 */ /* 0x000fc800078e000a */
[----:B------:R-:W-:Y:S01]  /*41f0*/  IMAD R15, R15, R24, RZ ;  /* 0x000000180f0f7224 */ /* 0x000fe200078e02ff */
[----:B------:R-:W-:-:S03]  /*4200*/  MOV R24, R12 ;  /* 0x0000000c00187202 */ /* 0x000fc60000000f00 */
[----:B------:R-:W-:Y:S01]  /*4210*/  IMAD R25, R25, R29, R15 ;  /* 0x0000001d19197224 */ /* 0x000fe200078e020f */
[----:B------:R-:W-:-:S03]  /*4220*/  MOV R15, R10 ;  /* 0x0000000a000f7202 */ /* 0x000fc60000000f00 */
[----:B------:R-:W-:Y:S02]  /*4230*/  IMAD.IADD R11, R11, 0x1, R25 ;  /* 0x000000010b0b7824 */ /* 0x000fe400078e0219 */
[----:B------:R-:W-:-:S07]  /*4240*/  IMAD.MOV.U32 R25, RZ, RZ, R9 ;  /* 0x000000ffff197224 */ /* 0x000fce00078e0009 */
.L_x_126:
[----:B------:R-:W-:Y:S05]  /*4250*/  BSYNC.RECONVERGENT B1 ;  /* 0x0000000000017941 */ /* 0x000fea0003800200 */
.L_x_124:
[----:B------:R-:W-:Y:S01]  /*4260*/  IADD3 R7, PT, PT, R18, -0x2, RZ ;  /* 0xfffffffe12077810 */ /* 0x000fe20007ffe0ff */
        /* <DEDUP_REMOVED lines=38> */
.L_x_128:
        /* <DEDUP_REMOVED lines=16> */
.L_x_129:
[----:B------:R-:W-:Y:S05]  /*45d0*/  BSYNC.RECONVERGENT B1 ;  /* 0x0000000000017941 */ /* 0x000fea0003800200 */
.L_x_127:
[----:B------:R-:W-:Y:S02]  /*45e0*/  VIADD R6, R18, 0xfffffffd ;  /* 0xfffffffd12067836 */ /* 0x000fe40000000000 */
        /* <DEDUP_REMOVED lines=37> */
.L_x_131:
        /* <DEDUP_REMOVED lines=9> */
[--C-:B------:R-:W-:Y:S01]  /*48d0*/  IMAD.MOV.U32 R25, RZ, RZ, R9.reuse ;  /* 0x000000ffff197224 */ /* 0x100fe200078e0009 */
[----:B------:R-:W-:Y:S01]  /*48e0*/  MOV R24, R12 ;  /* 0x0000000c00187202 */ /* 0x000fe20000000f00 */
[----:B------:R-:W-:Y:S02]  /*48f0*/  IMAD.X R13, RZ, RZ, ~R9, P0 ;  /* 0x000000ffff0d7224 */ /* 0x000fe400000e0e09 */
[----:B------:R-:W-:-:S04]  /*4900*/  IMAD.WIDE.U32 R10, R26, R15, R10 ;  /* 0x0000000f1a0a7225 */ /* 0x000fc800078e000a */
[----:B------:R-:W-:-:S04]  /*4910*/  IMAD R13, R13, R26, RZ ;  /* 0x0000001a0d0d7224 */ /* 0x000fc800078e02ff */
[----:B------:R-:W-:Y:S01]  /*4920*/  IMAD R27, R27, R15, R13 ;  /* 0x0000000f1b1b7224 */ /* 0x000fe200078e020d */
[----:B------:R-:W-:-:S03]  /*4930*/  MOV R13, R10 ;  /* 0x0000000a000d7202 */ /* 0x000fc60000000f00 */
[----:B------:R-:W-:-:S07]  /*4940*/  IMAD.IADD R11, R11, 0x1, R27 ;  /* 0x000000010b0b7824 */ /* 0x000fce00078e021b */
.L_x_132:
[----:B------:R-:W-:Y:S05]  /*4950*/  BSYNC.RECONVERGENT B1 ;  /* 0x0000000000017941 */ /* 0x000fea0003800200 */
.L_x_130:
[----:B------:R-:W-:-:S04]  /*4960*/  IMAD.WIDE.U32 R26, R16, 0x8, R22 ;  /* 0x00000008101a7825 */ /* 0x000fc800078e0016 */
[----:B------:R-:W-:Y:S02]  /*4970*/  IMAD.WIDE.U32 R8, R6, 0x8, R20 ;  /* 0x0000000806087825 */ /* 0x000fe400078e0014 */
[----:B------:R-:W2:Y:S04]  /*4980*/  LDG.E.64 R26, desc[UR10][R26.64] ;  /* 0x0000000a1a1a7981 */ /* 0x000ea8000c1e1b00 */
[----:B------:R-:W3:Y:S01]  /*4990*/  LDG.E.64 R8, desc[UR10][R8.64] ;  /* 0x0000000a08087981 */ /* 0x000ee2000c1e1b00 */
[----:B------:R-:W-:Y:S01]  /*49a0*/  MOV R6, R30 ;  /* 0x0000001e00067202 */ /* 0x000fe20000000f00 */
[----:B------:R-:W-:Y:S01]  /*49b0*/  BSSY.RECONVERGENT B1, `(.L_x_133) ;  /* 0x0000030000017945 */ /* 0x000fe20003800200 */
[----:B--2---:R-:W-:-:S04]  /*49c0*/  LOP3.LUT R10, R25, R27, RZ, 0xfc, !PT ;  /* 0x0000001b190a7212 */ /* 0x004fc800078efcff */
[----:B------:R-:W-:Y:S01]  /*49d0*/  ISETP.NE.U32.AND P0, PT, R10, RZ, PT ;  /* 0x000000ff0a00720c */ /* 0x000fe20003f05070 */
[-C--:B---3--:R-:W-:Y:S02]  /*49e0*/  IMAD R12, R9, R13.reuse, RZ ;  /* 0x0000000d090c7224 */ /* 0x088fe400078e02ff */
[----:B------:R-:W-:-:S04]  /*49f0*/  IMAD.WIDE.U32 R30, R8, R13, R6 ;  /* 0x0000000d081e7225 */ /* 0x000fc800078e0006 */
[----:B------:R-:W-:-:S04]  /*4a00*/  IMAD R7, R8, R11, R12 ;  /* 0x0000000b08077224 */ /* 0x000fc800078e020c */
[----:B------:R-:W-:Y:S02]  /*4a10*/  IMAD.IADD R7, R31, 0x1, R7 ;  /* 0x000000011f077824 */ /* 0x000fe400078e0207 */
[----:B------:R-:W-:Y:S05]  /*4a20*/  @P0 BRA `(.L_x_134) ;  /* 0x00000000005c0947 */ /* 0x000fea0003800000 */
[----:B------:R-:W0:Y:S01]  /*4a30*/  I2F.U32.RP R6, R26 ;  /* 0x0000001a00067306 */ /* 0x000e220000209000 */
[----:B------:R-:W-:Y:S01]  /*4a40*/  IMAD.MOV R11, RZ, RZ, -R26 ;  /* 0x000000ffff0b7224 */ /* 0x000fe200078e0a1a */
[----:B------:R-:W-:Y:S01]  /*4a50*/  ISETP.NE.U32.AND P2, PT, R26, RZ, PT ;  /* 0x000000ff1a00720c */ /* 0x000fe20003f45070 */
[----:B------:R-:W-:Y:S01]  /*4a60*/  IMAD.MOV.U32 R15, RZ, RZ, RZ ;  /* 0x000000ffff0f7224 */ /* 0x000fe200078e00ff */
        /* <DEDUP_REMOVED lines=19> */
.L_x_134:
        /* <DEDUP_REMOVED lines=11> */
[----:B------:R-:W-:-:S04]  /*4c50*/  IMAD.WIDE.U32 R10, R26, R15, R10 ;  /* 0x0000000f1a0a7225 */ /* 0x000fc800078e000a */
[----:B------:R-:W-:Y:S01]  /*4c60*/  IMAD R13, R13, R26, RZ ;  /* 0x0000001a0d0d7224 */ /* 0x000fe200078e02ff */
[----:B------:R-:W-:-:S03]  /*4c70*/  MOV R25, R10 ;  /* 0x0000000a00197202 */ /* 0x000fc60000000f00 */
[----:B------:R-:W-:-:S04]  /*4c80*/  IMAD R13, R27, R15, R13 ;  /* 0x0000000f1b0d7224 */ /* 0x000fc800078e020d */
[----:B------:R-:W-:Y:S01]  /*4c90*/  IMAD.IADD R15, R11, 0x1, R13 ;  /* 0x000000010b0f7824 */ /* 0x000fe200078e020d */
[----:B------:R-:W-:-:S07]  /*4ca0*/  MOV R13, R9 ;  /* 0x00000009000d7202 */ /* 0x000fce0000000f00 */
.L_x_135:
[----:B------:R-:W-:Y:S05]  /*4cb0*/  BSYNC.RECONVERGENT B1 ;  /* 0x0000000000017941 */ /* 0x000fea0003800200 */
.L_x_133:
[----:B------:R-:W-:-:S06]  /*4cc0*/  IMAD.WIDE.U32 R8, R16, 0x8, R20 ;  /* 0x0000000810087825 */ /* 0x000fcc00078e0014 */
[----:B------:R-:W2:Y:S01]  /*4cd0*/  LDG.E.64 R8, desc[UR10][R8.64] ;  /* 0x0000000a08087981 */ /* 0x000ea2000c1e1b00 */
[----:B------:R-:W-:Y:S01]  /*4ce0*/  VIADD R17, R17, 0x8 ;  /* 0x0000000811117836 */ /* 0x000fe20000000000 */
[----:B------:R-:W-:Y:S01]  /*4cf0*/  MOV R11, R7 ;  /* 0x00000007000b7202 */ /* 0x000fe20000000f00 */
[----:B------:R-:W-:Y:S02]  /*4d00*/  IMAD.MOV.U32 R10, RZ, RZ, R30 ;  /* 0x000000ffff0a7224 */ /* 0x000fe400078e001e */
[----:B------:R-:W-:Y:S01]  /*4d10*/  VIADD R18, R18, 0xfffffff8 ;  /* 0xfffffff812127836 */ /* 0x000fe20000000000 */
[----:B------:R-:W-:Y:S01]  /*4d20*/  ISETP.NE.AND P0, PT, R17, RZ, PT ;  /* 0x000000ff1100720c */ /* 0x000fe20003f05270 */
[-C--:B--2---:R-:W-:Y:S02]  /*4d30*/  IMAD R7, R9, R25.reuse, RZ ;  /* 0x0000001909077224 */ /* 0x084fe400078e02ff */
[----:B------:R-:W-:-:S04]  /*4d40*/  IMAD.WIDE.U32 R10, R8, R25, R10 ;  /* 0x00000019080a7225 */ /* 0x000fc800078e000a */
[----:B------:R-:W-:Y:S01]  /*4d50*/  IMAD R7, R8, R15, R7 ;  /* 0x0000000f08077224 */ /* 0x000fe200078e0207 */
[----:B------:R-:W-:-:S04]  /*4d60*/  LEA R4, P1, R10, R4, 0x1 ;  /* 0x000000040a047211 */ /* 0x000fc800078208ff */
[----:B------:R-:W-:-:S04]  /*4d70*/  IADD3 R7, PT, PT, R11, R7, RZ ;  /* 0x000000070b077210 */ /* 0x000fc80007ffe0ff */
[----:B------:R-:W-:Y:S01]  /*4d80*/  LEA.HI.X R5, R10, R5, R7, 0x1, P1 ;  /* 0x000000050a057211 */ /* 0x000fe200008f0c07 */
[----:B------:R-:W-:Y:S06]  /*4d90*/  @P0 BRA `(.L_x_136) ;  /* 0xffffffe000f00947 */ /* 0x000fec000383ffff */
[----:B------:R-:W-:-:S07]  /*4da0*/  IADD3 R18, PT, PT, R18, 0x3, RZ ;  /* 0x0000000312127810 */ /* 0x000fce0007ffe0ff */
.L_x_111:
[----:B------:R-:W0:Y:S02]  /*4db0*/  LDC R16, c[0x0][0x3a8] ;  /* 0x0000ea00ff107b82 */ /* 0x000e240000000800 */
[----:B0-----:R-:W-:-:S13]  /*4dc0*/  LOP3.LUT P0, R7, R16, 0x7, RZ, 0xc0, !PT ;  /* 0x0000000710077812 */ /* 0x001fda000780c0ff */
[----:B------:R-:W-:Y:S05]  /*4dd0*/  @!P0 BRA `(.L_x_110) ;  /* 0x0000001800288947 */ /* 0x000fea0003800000 */
[----:B------:R-:W-:Y:S02]  /*4de0*/  ISETP.GE.U32.AND P0, PT, R7, 0x4, PT ;  /* 0x000000040700780c */ /* 0x000fe40003f06070 */
[----:B------:R-:W-:-:S11]  /*4df0*/  LOP3.LUT R16, R16, 0x3, RZ, 0xc0, !PT ;  /* 0x0000000310107812 */ /* 0x000fd600078ec0ff */
[----:B------:R-:W-:Y:S05]  /*4e00*/  @!P0 BRA `(.L_x_137) ;  /* 0x0000000c008c8947 */ /* 0x000fea0003800000 */
        /* <DEDUP_REMOVED lines=30> */
.L_x_139:
        /* <DEDUP_REMOVED lines=16> */
.L_x_140:
[----:B------:R-:W-:Y:S05]  /*50f0*/  BSYNC.RECONVERGENT B1 ;  /* 0x0000000000017941 */ /* 0x000fea0003800200 */
.L_x_138:
[----:B------:R-:W0:Y:S01]  /*5100*/  LDC.64 R24, c[0x0][0x398] ;  /* 0x0000e600ff187b82 */ /* 0x000e220000000a00 */
[----:B------:R-:W-:-:S07]  /*5110*/  VIADD R7, R18, 0xffffffff ;  /* 0xffffffff12077836 */ /* 0x000fce0000000000 */
[----:B------:R-:W1:Y:S01]  /*5120*/  LDC.64 R8, c[0x0][0x3a0] ;  /* 0x0000e800ff087b82 */ /* 0x000e620000000a00 */
[----:B0-----:R-:W-:-:S06]  /*5130*/  IMAD.WIDE.U32 R24, R7, 0x8, R24 ;  /* 0x0000000807187825 */ /* 0x001fcc00078e0018 */
[----:B------:R-:W2:Y:S01]  /*5140*/  LDG.E.64 R24, desc[UR10][R24.64] ;  /* 0x0000000a18187981 */ /* 0x000ea2000c1e1b00 */
[----:B-1----:R-:W-:-:S06]  /*5150*/  IMAD.WIDE.U32 R8, R18, 0x8, R8 ;  /* 0x0000000812087825 */ /* 0x002fcc00078e0008 */
[----:B------:R-:W3:Y:S01]  /*5160*/  LDG.E.64 R8, desc[UR10][R8.64] ;  /* 0x0000000a08087981 */ /* 0x000ee2000c1e1b00 */
[----:B------:R-:W-:Y:S01]  /*5170*/  BSSY.RECONVERGENT B1, `(.L_x_141) ;  /* 0x0000030000017945 */ /* 0x000fe20003800200 */
[----:B--2---:R-:W-:-:S04]  /*5180*/  LOP3.LUT R6, R27, R25, RZ, 0xfc, !PT ;  /* 0x000000191b067212 */ /* 0x004fc800078efcff */
[----:B------:R-:W-:Y:S01]  /*5190*/  ISETP.NE.U32.AND P0, PT, R6, RZ, PT ;  /* 0x000000ff0600720c */ /* 0x000fe20003f05070 */
[-C--:B---3--:R-:W-:Y:S02]  /*51a0*/  IMAD R10, R9, R21.reuse, RZ ;  /* 0x00000015090a7224 */ /* 0x088fe400078e02ff */
        /* <DEDUP_REMOVED lines=28> */
.L_x_142:
        /* <DEDUP_REMOVED lines=11> */
[----:B------:R-:W-:Y:S01]  /*5420*/  IMAD R13, R13, R24, RZ ;  /* 0x000000180d0d7224 */ /* 0x000fe200078e02ff */
[----:B------:R-:W-:-:S03]  /*5430*/  MOV R24, R12 ;  /* 0x0000000c00187202 */ /* 0x000fc60000000f00 */
[----:B------:R-:W-:Y:S02]  /*5440*/  IMAD R13, R25, R15, R13 ;  /* 0x0000000f190d7224 */ /* 0x000fe400078e020d */
[----:B------:R-:W-:Y:S02]  /*5450*/  IMAD.MOV.U32 R25, RZ, RZ, R9 ;  /* 0x000000ffff197224 */ /* 0x000fe400078e0009 */
[----:B------:R-:W-:-:S07]  /*5460*/  IMAD.IADD R11, R11, 0x1, R13 ;  /* 0x000000010b0b7824 */ /* 0x000fce00078e020d */
.L_x_143:
[----:B------:R-:W-:Y:S05]  /*5470*/  BSYNC.RECONVERGENT B1 ;  /* 0x0000000000017941 */ /* 0x000fea0003800200 */
.L_x_141:
        /* <DEDUP_REMOVED lines=8> */
[----:B------:R-:W-:Y:S01]  /*5500*/  BSSY.RECONVERGENT B1, `(.L_x_144) ;  /* 0x0000030000017945 */ /* 0x000fe20003800200 */
        /* <DEDUP_REMOVED lines=25> */
[----:B------:R-:W-:Y:S02]  /*56a0*/  @P1 IADD3 R9, PT, PT, R9, 0x1, RZ ;  /* 0x0000000109091810 */ /* 0x000fe40007ffe0ff */
[----:B------:R-:W-:-:S05]  /*56b0*/  @!P2 LOP3.LUT R9, RZ, R26, RZ, 0x33, !PT ;  /* 0x0000001aff09a212 */ /* 0x000fca00078e33ff */
[----:B------:R-:W-:-:S04]  /*56c0*/  IMAD.MOV R7, RZ, RZ, -R9 ;  /* 0x000000ffff077224 */ /* 0x000fc800078e0a09 */
[----:B------:R-:W-:Y:S01]  /*56d0*/  IMAD R10, R26, R7, R24 ;  /* 0x000000071a0a7224 */ /* 0x000fe200078e0218 */
[----:B------:R-:W-:Y:S01]  /*56e0*/  MOV R24, R9 ;  /* 0x0000000900187202 */ /* 0x000fe20000000f00 */
[----:B------:R-:W-:Y:S06]  /*56f0*/  BRA `(.L_x_146) ;  /* 0x0000000000407947 */ /* 0x000fec0003800000 */
.L_x_145:
[----:B------:R-:W-:Y:S01]  /*5700*/  MOV R12, R24 ;  /* 0x00000018000c7202 */ /* 0x000fe20000000f00 */
[----:B------:R-:W-:Y:S01]  /*5710*/  IMAD.MOV.U32 R10, RZ, RZ, R26 ;  /* 0x000000ffff0a7224 */ /* 0x000fe200078e001a */
[----:B------:R-:W-:Y:S02]  /*5720*/  MOV R11, R25 ;  /* 0x00000019000b7202 */ /* 0x000fe40000000f00 */
[----:B------:R-:W-:Y:S02]  /*5730*/  MOV R9, R27 ;  /* 0x0000001b00097202 */ /* 0x000fe40000000f00 */
        /* <DEDUP_REMOVED lines=10> */
[----:B------:R-:W-:-:S05]  /*57e0*/  IMAD R7, R27, R13, R7 ;  /* 0x0000000d1b077224 */ /* 0x000fca00078e0207 */
[----:B------:R-:W-:-:S07]  /*57f0*/  IADD3 R11, PT, PT, R11, R7, RZ ;  /* 0x000000070b0b7210 */ /* 0x000fce0007ffe0ff */
.L_x_146:
[----:B------:R-:W-:Y:S05]  /*5800*/  BSYNC.RECONVERGENT B1 ;  /* 0x0000000000017941 */ /* 0x000fea0003800200 */
.L_x_144:
        /* <DEDUP_REMOVED lines=25> */
[----:B------:R-:W-:-:S04]  /*59a0*/  IMAD.HI.U32 R9, R9, R11, R8 ;  /* 0x0000000b09097227 */ /* 0x000fc800078e0008 */
[----:B------:R-:W-:Y:S02]  /*59b0*/  HFMA2 R11, -RZ, RZ, 0, 0 ;  /* 0x00000000ff0b7431 */ /* 0x000fe400000001ff */
[----:B------:R-:W-:-:S05]  /*59c0*/  IMAD.HI.U32 R6, R9, R24, RZ ;  /* 0x0000001809067227 */ /* 0x000fca00078e00ff */
[----:B------:R-:W-:-:S05]  /*59d0*/  IADD3 R9, PT, PT, -R6, RZ, RZ ;  /* 0x000000ff06097210 */ /* 0x000fca0007ffe1ff */
[----:B------:R-:W-:-:S05]  /*59e0*/  IMAD R9, R26, R9, R24 ;  /* 0x000000091a097224 */ /* 0x000fca00078e0218 */
[----:B------:R-:W-:-:S13]  /*59f0*/  ISETP.GE.U32.AND P0, PT, R9, R26, PT ;  /* 0x0000001a0900720c */ /* 0x000fda0003f06070 */
[----:B------:R-:W-:Y:S01]  /*5a00*/  @P0 IMAD.IADD R9, R9, 0x1, -R26 ;  /* 0x0000000109090824 */ /* 0x000fe200078e0a1a */
[----:B------:R-:W-:-:S04]  /*5a10*/  @P0 IADD3 R6, PT, PT, R6, 0x1, RZ ;  /* 0x0000000106060810 */ /* 0x000fc80007ffe0ff */
[----:B------:R-:W-:-:S13]  /*5a20*/  ISETP.GE.U32.AND P1, PT, R9, R26, PT ;  /* 0x0000001a0900720c */ /* 0x000fda0003f26070 */
[----:B------:R-:W-:Y:S02]  /*5a30*/  @P1 IADD3 R6, PT, PT, R6, 0x1, RZ ;  /* 0x0000000106061810 */ /* 0x000fe40007ffe0ff */
[----:B------:R-:W-:-:S05]  /*5a40*/  @!P2 LOP3.LUT R6, RZ, R26, RZ, 0x33, !PT ;  /* 0x0000001aff06a212 */ /* 0x000fca00078e33ff */
[----:B------:R-:W-:-:S04]  /*5a50*/  IMAD.MOV R9, RZ, RZ, -R6 ;  /* 0x000000ffff097224 */ /* 0x000fc800078e0a06 */
[----:B------:R-:W-:Y:S01]  /*5a60*/  IMAD R10, R26, R9, R24 ;  /* 0x000000091a0a7224 */ /* 0x000fe200078e0218 */
[----:B------:R-:W-:Y:S06]  /*5a70*/  BRA `(.L_x_149) ;  /* 0x0000000000407947 */ /* 0x000fec0003800000 */
.L_x_148:
        /* <DEDUP_REMOVED lines=9> */
[----:B------:R-:W-:Y:S02]  /*5b10*/  IADD3.X R13, PT, PT, RZ, ~R9, RZ, P0, !PT ;  /* 0x80000009ff0d7210 */ /* 0x000fe400007fe4ff */
[----:B------:R-:W-:Y:S01]  /*5b20*/  MOV R6, R12 ;  /* 0x0000000c00067202 */ /* 0x000fe20000000f00 */
[----:B------:R-:W-:-:S04]  /*5b30*/  IMAD.WIDE.U32 R10, R26, R15, R10 ;  /* 0x0000000f1a0a7225 */ /* 0x000fc800078e000a */
[----:B------:R-:W-:-:S04]  /*5b40*/  IMAD R13, R13, R26, RZ ;  /* 0x0000001a0d0d7224 */ /* 0x000fc800078e02ff */
[----:B------:R-:W-:-:S05]  /*5b50*/  IMAD R13, R27, R15, R13 ;  /* 0x0000000f1b0d7224 */ /* 0x000fca00078e020d */
[----:B------:R-:W-:Y:S01]  /*5b60*/  IADD3 R11, PT, PT, R11, R13, RZ ;  /* 0x0000000d0b0b7210 */ /* 0x000fe20007ffe0ff */
[----:B------:R-:W-:-:S07]  /*5b70*/  IMAD.MOV.U32 R13, RZ, RZ, R9 ;  /* 0x000000ffff0d7224 */ /* 0x000fce00078e0009 */
.L_x_149:
[----:B------:R-:W-:Y:S05]  /*5b80*/  BSYNC.RECONVERGENT B1 ;  /* 0x0000000000017941 */ /* 0x000fea0003800200 */
.L_x_147:
[----:B------:R-:W0:Y:S02]  /*5b90*/  LDC.64 R8, c[0x0][0x3a0] ;  /* 0x0000e800ff087b82 */ /* 0x000e240000000a00 */
[----:B0-----:R-:W-:-:S06]  /*5ba0*/  IMAD.WIDE.U32 R8, R7, 0x8, R8 ;  /* 0x0000000807087825 */ /* 0x001fcc00078e0008 */
[----:B------:R-:W2:Y:S01]  /*5bb0*/  LDG.E.64 R8, desc[UR10][R8.64] ;  /* 0x0000000a08087981 */ /* 0x000ea2000c1e1b00 */
[----:B------:R-:W-:Y:S01]  /*5bc0*/  MOV R22, R20 ;  /* 0x0000001400167202 */ /* 0x000fe20000000f00 */
[----:B------:R-:W-:Y:S02]  /*5bd0*/  VIADD R18, R18, 0xfffffffc ;  /* 0xfffffffc12127836 */ /* 0x000fe40000000000 */
[-C--:B--2---:R-:W-:Y:S02]  /*5be0*/  IMAD R7, R9, R10.reuse, RZ ;  /* 0x0000000a09077224 */ /* 0x084fe400078e02ff */
[----:B------:R-:W-:-:S04]  /*5bf0*/  IMAD.WIDE.U32 R22, R8, R10, R22 ;  /* 0x0000000a08167225 */ /* 0x000fc800078e0016 */
[----:B------:R-:W-:Y:S01]  /*5c00*/  IMAD R7, R8, R11, R7 ;  /* 0x0000000b08077224 */ /* 0x000fe200078e0207 */
[----:B------:R-:W-:-:S04]  /*5c10*/  LEA R4, P0, R22, R4, 0x1 ;  /* 0x0000000416047211 */ /* 0x000fc800078008ff */
[----:B------:R-:W-:-:S04]  /*5c20*/  IADD3 R7, PT, PT, R23, R7, RZ ;  /* 0x0000000717077210 */ /* 0x000fc80007ffe0ff */
[----:B------:R-:W-:-:S07]  /*5c30*/  LEA.HI.X R5, R22, R5, R7, 0x1, P0 ;  /* 0x0000000516057211 */ /* 0x000fce00000f0c07 */
.L_x_137:
[----:B------:R-:W-:-:S13]  /*5c40*/  ISETP.NE.AND P0, PT, R16, RZ, PT ;  /* 0x000000ff1000720c */ /* 0x000fda0003f05270 */
[----:B------:R-:W-:Y:S05]  /*5c50*/  @!P0 BRA `(.L_x_110) ;  /* 0x0000000800888947 */ /* 0x000fea0003800000 */
[----:B------:R-:W-:-:S13]  /*5c60*/  ISETP.NE.AND P0, PT, R16, 0x1, PT ;  /* 0x000000011000780c */ /* 0x000fda0003f05270 */
[----:B------:R-:W-:Y:S05]  /*5c70*/  @!P0 BRA `(.L_x_150) ;  /* 0x0000000400c48947 */ /* 0x000fea0003800000 */
[----:B------:R-:W0:Y:S02]  /*5c80*/  LDC.64 R8, c[0x0][0x398] ;  /* 0x0000e600ff087b82 */ /* 0x000e240000000a00 */
[----:B0-----:R-:W-:-:S05]  /*5c90*/  IMAD.WIDE.U32 R8, R18, 0x8, R8 ;  /* 0x0000000812087825 */ /* 0x001fca00078e0008 */
        /* <DEDUP_REMOVED lines=10> */
[----:B0-----:R-:W-:-:S06]  /*5d40*/  IADD3 R8, PT, PT, R7, 0xffffffe, RZ ;  /* 0x0ffffffe07087810 */ /* 0x001fcc0007ffe0ff */
        /* <DEDUP_REMOVED lines=9> */
[----:B------:R-:W-:Y:S01]  /*5de0*/  @P0 IADD3 R9, PT, PT, -R16, R9, RZ ;  /* 0x0000000910090210 */ /* 0x000fe20007ffe1ff */
[----:B------:R-:W-:-:S03]  /*5df0*/  @P0 VIADD R24, R24, 0x1 ;  /* 0x0000000118180836 */ /* 0x000fc60000000000 */
[----:B------:R-:W-:-:S13]  /*5e00*/  ISETP.GE.U32.AND P1, PT, R9, R16, PT ;  /* 0x000000100900720c */ /* 0x000fda0003f26070 */
[----:B------:R-:W-:Y:S02]  /*5e10*/  @P1 IADD3 R24, PT, PT, R24, 0x1, RZ ;  /* 0x0000000118181810 */ /* 0x000fe40007ffe0ff */
[----:B------:R-:W-:-:S04]  /*5e20*/  @!P2 LOP3.LUT R24, RZ, R16, RZ, 0x33, !PT ;  /* 0x00000010ff18a212 */ /* 0x000fc800078e33ff */
[----:B------:R-:W-:-:S05]  /*5e30*/  IADD3 R17, PT, PT, -R24, RZ, RZ ;  /* 0x000000ff18117210 */ /* 0x000fca0007ffe1ff */
[----:B------:R-:W-:Y:S01]  /*5e40*/  IMAD R17, R16, R17, R6 ;  /* 0x0000001110117224 */ /* 0x000fe200078e0206 */
[----:B------:R-:W-:Y:S06]  /*5e50*/  BRA `(.L_x_153) ;  /* 0x0000000000407947 */ /* 0x000fec0003800000 */
.L_x_152:
[----:B------:R-:W-:Y:S01]  /*5e60*/  MOV R12, R6 ;  /* 0x00000006000c7202 */ /* 0x000fe20000000f00 */
[----:B------:R-:W-:Y:S01]  /*5e70*/  IMAD.MOV.U32 R11, RZ, RZ, R13 ;  /* 0x000000ffff0b7224 */ /* 0x000fe200078e000d */
[----:B------:R-:W-:Y:S02]  /*5e80*/  MOV R10, R16 ;  /* 0x00000010000a7202 */ /* 0x000fe40000000f00 */
[----:B------:R-:W-:Y:S02]  /*5e90*/  MOV R9, R17 ;  /* 0x0000001100097202 */ /* 0x000fe40000000f00 */
[----:B------:R-:W-:-:S07]  /*5ea0*/  MOV R8, 0x5ec0 ;  /* 0x00005ec000087802 */ /* 0x000fce0000000f00 */
[----:B------:R-:W-:Y:S05]  /*5eb0*/  CALL.REL.NOINC `($__internal_2_$__cuda_sm20_div_s64) ;  /* 0x0000000c00847944 */ /* 0x000fea0003c00000 */
[-C--:B------:R-:W-:Y:S02]  /*5ec0*/  IADD3 R15, P0, PT, RZ, -R12.reuse, RZ ;  /* 0x8000000cff0f7210 */ /* 0x080fe40007f1e0ff */
[----:B------:R-:W-:Y:S02]  /*5ed0*/  MOV R7, R13 ;  /* 0x0000000d00077202 */ /* 0x000fe40000000f00 */
[----:B------:R-:W-:Y:S01]  /*5ee0*/  MOV R24, R12 ;  /* 0x0000000c00187202 */ /* 0x000fe20000000f00 */
[----:B------:R-:W-:Y:S01]  /*5ef0*/  IMAD.X R11, RZ, RZ, ~R9, P0 ;  /* 0x000000ffff0b7224 */ /* 0x000fe200000e0e09 */
[----:B------:R-:W-:Y:S01]  /*5f00*/  MOV R25, R9 ;  /* 0x0000000900197202 */ /* 0x000fe20000000f00 */
[----:B------:R-:W-:-:S04]  /*5f10*/  IMAD.WIDE.U32 R6, R16, R15, R6 ;  /* 0x0000000f10067225 */ /* 0x000fc800078e0006 */
[----:B------:R-:W-:-:S04]  /*5f20*/  IMAD R11, R11, R16, RZ ;  /* 0x000000100b0b7224 */ /* 0x000fc800078e02ff */
[----:B------:R-:W-:Y:S01]  /*5f30*/  IMAD R11, R17, R15, R11 ;  /* 0x0000000f110b7224 */ /* 0x000fe200078e020b */
[----:B------:R-:W-:-:S03]  /*5f40*/  MOV R17, R6 ;  /* 0x0000000600117202 */ /* 0x000fc60000000f00 */
[----:B------:R-:W-:-:S07]  /*5f50*/  IMAD.IADD R11, R7, 0x1, R11 ;  /* 0x00000001070b7824 */ /* 0x000fce00078e020b */
.L_x_153:
[----:B------:R-:W-:Y:S05]  /*5f60*/  BSYNC.RECONVERGENT B1 ;  /* 0x0000000000017941 */ /* 0x000fea0003800200 */
.L_x_151:
        /* <DEDUP_REMOVED lines=38> */
.L_x_155:
        /* <DEDUP_REMOVED lines=16> */
.L_x_156:
[----:B------:R-:W-:Y:S05]  /*62d0*/  BSYNC.RECONVERGENT B1 ;  /* 0x0000000000017941 */ /* 0x000fea0003800200 */
.L_x_154:
        /* <DEDUP_REMOVED lines=11> */
.L_x_150:
[----:B------:R-:W0:Y:S02]  /*6390*/  LDCU UR4, c[0x0][0x3a8] ;  /* 0x00007500ff0477ac */ /* 0x000e240008000800 */
[----:B0-----:R-:W-:-:S04]  /*63a0*/  ULOP3.LUT UR4, UR4, 0x1, URZ, 0xc0, !UPT ;  /* 0x0000000104047892 */ /* 0x001fc8000f8ec0ff */
[----:B------:R-:W-:-:S09]  /*63b0*/  UISETP.NE.U32.AND UP0, UPT, UR4, 0x1, UPT ;  /* 0x000000010400788c */ /* 0x000fd2000bf05070 */
[----:B------:R-:W-:Y:S05]  /*63c0*/  BRA.U UP0, `(.L_x_110) ;  /* 0x0000000100ac7547 */ /* 0x000fea000b800000 */
        /* <DEDUP_REMOVED lines=11> */
[----:B0-----:R-:W-:Y:S01]  /*6480*/  IADD3 R8, PT, PT, R7, 0xffffffe, RZ ;  /* 0x0ffffffe07087810 */ /* 0x001fe20007ffe0ff */
[----:B------:R-:W-:-:S05]  /*6490*/  HFMA2 R7, -RZ, RZ, 0, 0 ;  /* 0x00000000ff077431 */ /* 0x000fca00000001ff */
        /* <DEDUP_REMOVED lines=8> */
[----:B------:R-:W-:-:S04]  /*6520*/  @P0 IADD3 R6, PT, PT, -R20, R6, RZ ;  /* 0x0000000614060210 */ /* 0x000fc80007ffe1ff */
[----:B------:R-:W-:-:S13]  /*6530*/  ISETP.GE.U32.AND P0, PT, R6, R20, PT ;  /* 0x000000140600720c */ /* 0x000fda0003f06070 */
[----:B------:R-:W-:Y:S01]  /*6540*/  @P0 IMAD.IADD R6, R6, 0x1, -R20 ;  /* 0x0000000106060824 */ /* 0x000fe200078e0a14 */
[----:B------:R-:W-:Y:S01]  /*6550*/  @!P1 LOP3.LUT R6, RZ, R20, RZ, 0x33, !PT ;  /* 0x00000014ff069212 */ /* 0x000fe200078e33ff */
[----:B------:R-:W-:Y:S06]  /*6560*/  BRA `(.L_x_159) ;  /* 0x00000000001c7947 */ /* 0x000fec0003800000 */
.L_x_158:
[----:B------:R-:W-:Y:S01]  /*6570*/  MOV R19, R21 ;  /* 0x0000001500137202 */ /* 0x000fe20000000f00 */
[----:B------:R-:W-:Y:S01]  /*6580*/  IMAD.MOV.U32 R23, RZ, RZ, R6 ;  /* 0x000000ffff177224 */ /* 0x000fe200078e0006 */
[----:B------:R-:W-:Y:S02]  /*6590*/  MOV R21, R13 ;  /* 0x0000000d00157202 */ /* 0x000fe40000000f00 */
[----:B------:R-:W-:-:S07]  /*65a0*/  MOV R22, 0x65c0 ;  /* 0x000065c000167802 */ /* 0x000fce0000000f00 */
[----:B------:R-:W-:Y:S05]  /*65b0*/  CALL.REL.NOINC `($__internal_3_$__cuda_sm20_rem_s64) ;  /* 0x0000000c00147944 */ /* 0x000fea0003c00000 */
[----:B------:R-:W-:Y:S01]  /*65c0*/  MOV R6, R8 ;  /* 0x0000000800067202 */ /* 0x000fe20000000f00 */
[----:B------:R-:W-:-:S07]  /*65d0*/  IMAD.MOV.U32 R7, RZ, RZ, R9 ;  /* 0x000000ffff077224 */ /* 0x000fce00078e0009 */
.L_x_159:
[----:B------:R-:W-:Y:S05]  /*65e0*/  BSYNC.RECONVERGENT B1 ;  /* 0x0000000000017941 */ /* 0x000fea0003800200 */
.L_x_157:
[----:B------:R-:W0:Y:S02]  /*65f0*/  LDC.64 R8, c[0x0][0x3a0] ;  /* 0x0000e800ff087b82 */ /* 0x000e240000000a00 */
[----:B0-----:R-:W-:-:S06]  /*6600*/  IMAD.WIDE.U32 R18, R18, 0x8, R8 ;  /* 0x0000000812127825 */ /* 0x001fcc00078e0008 */
[----:B------:R-:W2:Y:S02]  /*6610*/  LDG.E.64 R18, desc[UR10][R18.64] ;  /* 0x0000000a12127981 */ /* 0x000ea4000c1e1b00 */
[-C--:B--2---:R-:W-:Y:S02]  /*6620*/  IMAD R11, R19, R6.reuse, RZ ;  /* 0x00000006130b7224 */ /* 0x084fe400078e02ff */
[----:B------:R-:W-:-:S04]  /*6630*/  IMAD.WIDE.U32 R8, R18, R6, RZ ;  /* 0x0000000612087225 */ /* 0x000fc800078e00ff */
[----:B------:R-:W-:Y:S01]  /*6640*/  IMAD R11, R18, R7, R11 ;  /* 0x00000007120b7224 */ /* 0x000fe200078e020b */
[----:B------:R-:W-:-:S04]  /*6650*/  LEA R4, P0, R8, R4, 0x1 ;  /* 0x0000000408047211 */ /* 0x000fc800078008ff */
[----:B------:R-:W-:-:S04]  /*6660*/  IADD3 R6, PT, PT, R9, R11, RZ ;  /* 0x0000000b09067210 */ /* 0x000fc80007ffe0ff */
[----:B------:R-:W-:-:S07]  /*6670*/  LEA.HI.X R5, R8, R5, R6, 0x1, P0 ;  /* 0x0000000508057211 */ /* 0x000fce00000f0c06 */
.L_x_110:
[----:B------:R-:W2:Y:S04]  /*6680*/  LDG.E.U16 R5, desc[UR10][R4.64] ;  /* 0x0000000a04057981 */ /* 0x000ea8000c1e1500 */
[----:B--2---:R1:W-:Y:S02]  /*6690*/  STS.U16 [R2], R5 ;  /* 0x0000000502007388 */ /* 0x0043e40000000400 */
.L_x_109:
[----:B------:R-:W-:Y:S05]  /*66a0*/  BSYNC.RECONVERGENT B0 ;  /* 0x0000000000007941 */ /* 0x000fea0003800200 */
.L_x_61:
[----:B------:R-:W-:Y:S01]  /*66b0*/  BAR.SYNC.DEFER_BLOCKING 0x0 ;  /* 0x0000000000007b1d */ /* 0x000fe20000010000 */
[----:B------:R-:W-:-:S09]  /*66c0*/  UISETP.GE.U32.AND UP0, UPT, UR5, 0x42, UPT ;  /* 0x000000420500788c */ /* 0x000fd2000bf06070 */
[----:B------:R-:W-:Y:S05]  /*66d0*/  BRA.U !UP0, `(.L_x_160) ;  /* 0x00000001084c7547 */ /* 0x000fea000b800000 */
.L_x_163:
[----:B------:R-:W-:Y:S01]  /*66e0*/  UMOV UR4, UR5 ;  /* 0x0000000500047c82 */ /* 0x000fe20008000000 */
[----:B------:R-:W-:Y:S01]  /*66f0*/  USHF.R.U32.HI UR5, URZ, 0x1, UR5 ;  /* 0x00000001ff057899 */ /* 0x000fe20008011605 */
[----:B------:R-:W-:Y:S05]  /*6700*/  BSSY.RECONVERGENT B0, `(.L_x_161) ;  /* 0x000000d000007945 */ /* 0x000fea0003800200 */
[----:B------:R-:W-:-:S13]  /*6710*/  ISETP.GE.U32.AND P0, PT, R0, UR5, PT ;  /* 0x0000000500007c0c */ /* 0x000fda000bf06070 */
[----:B--2---:R-:W-:Y:S05]  /*6720*/  @P0 BRA `(.L_x_162) ;  /* 0x0000000000280947 */ /* 0x004fea0003800000 */
[----:B------:R-:W-:Y:S01]  /*6730*/  ULOP3.LUT UR6, UR4, 0x7fe, URZ, 0xc0, !UPT ;  /* 0x000007fe04067892 */ /* 0x000fe2000f8ec0ff */
[----:B------:R-:W-:Y:S08]  /*6740*/  LDS.U16 R4, [R2] ;  /* 0x0000000002047984 */ /* 0x000ff00000000400 */
[----:B0-----:R-:W0:Y:S02]  /*6750*/  LDS.U16 R7, [R2+UR6] ;  /* 0x0000000602077984 */ /* 0x001e240008000400 */
[----:B0-----:R-:W-:-:S04]  /*6760*/  HMNMX2.BF16_V2 R4, R4.H0_H0, R7.H0_H0, !PT ;  /* 0x2000000704047240 */ /* 0x001fc80007a00800 */
[----:B------:R-:W-:Y:S02]  /*6770*/  HSETP2.BF16_V2.NEU.AND P0, PT, R4.H0_H0, R7.H0_H0, PT ;  /* 0x2000000704007234 */ /* 0x000fe40003f0d802 */
[----:B------:R-:W-:-:S11]  /*6780*/  MOV R4, UR5 ;  /* 0x0000000500047c02 */ /* 0x000fd60008000f00 */
[----:B------:R-:W-:Y:S01]  /*6790*/  @!P0 IMAD R4, R4, 0x8, R3 ;  /* 0x0000000804048824 */ /* 0x000fe200078e0203 */
[----:B------:R-:W-:Y:S05]  /*67a0*/  @!P0 STS.U16 [R2], R7 ;  /* 0x0000000702008388 */ /* 0x000fea0000000400 */
[----:B-1----:R-:W0:Y:S04]  /*67b0*/  @!P0 LDS.64 R4, [R4] ;  /* 0x0000000004048984 */ /* 0x002e280000000a00 */
[----:B0-----:R2:W-:Y:S02]  /*67c0*/  @!P0 STS.64 [R3], R4 ;  /* 0x0000000403008388 */ /* 0x0015e40000000a00 */
.L_x_162:
[----:B------:R-:W-:Y:S05]  /*67d0*/  BSYNC.RECONVERGENT B0 ;  /* 0x0000000000007941 */ /* 0x000fea0003800200 */
.L_x_161:
[----:B------:R-:W-:Y:S01]  /*67e0*/  BAR.SYNC.DEFER_BLOCKING 0x0 ;  /* 0x0000000000007b1d */ /* 0x000fe20000010000 */
[----:B------:R-:W-:-:S09]  /*67f0*/  UISETP.GT.U32.AND UP0, UPT, UR4, 0x83, UPT ;  /* 0x000000830400788c */ /* 0x000fd2000bf04070 */
[----:B------:R-:W-:Y:S05]  /*6800*/  BRA.U UP0, `(.L_x_163) ;  /* 0xfffffffd00b47547 */ /* 0x000fea000b83ffff */
.L_x_160:
[----:B------:R-:W-:-:S13]  /*6810*/  ISETP.GT.U32.AND P0, PT, R0, 0x1f, PT ;  /* 0x0000001f0000780c */ /* 0x000fda0003f04070 */
[----:B------:R-:W-:Y:S05]  /*6820*/  @P0 EXIT ;  /* 0x000000000000094d */ /* 0x000fea0003800000 */
[----:B------:R-:W3:Y:S04]  /*6830*/  LDS.U16 R6, [R2] ;  /* 0x0000000002067984 */ /* 0x000ee80000000400 */
[----:B-12---:R-:W1:Y:S01]  /*6840*/  LDS.U16 R5, [R2+0x40] ;  /* 0x0000400002057984 */ /* 0x006e620000000400 */
[----:B---3--:R-:W-:Y:S02]  /*6850*/  PRMT R8, R6, 0x7610, R8 ;  /* 0x0000761006087816 */ /* 0x008fe40000000008 */
        /* <DEDUP_REMOVED lines=51> */
[----:B------:R-:W0:Y:S01]  /*6b90*/  LDCU.64 UR6, c[0x0][0x3b8] ;  /* 0x00007700ff0677ac */ /* 0x000e220008000a00 */
[----:B------:R-:W2:Y:S04]  /*6ba0*/  LDCU.128 UR12, c[0x0][0x380] ;  /* 0x00007000ff0c77ac */ /* 0x000ea80008000c00 */
[----:B------:R-:W-:Y:S01]  /*6bb0*/  S2UR UR8, SR_CTAID.Y ;  /* 0x00000000000879c3 */ /* 0x000fe20000002600 */
[----:B-1----:R-:W-:-:S07]  /*6bc0*/  ULEA UR5, UR5, UR4, 0x18 ;  /* 0x0000000405057291 */ /* 0x002fce000f8ec0ff */
[----:B------:R-:W0:Y:S02]  /*6bd0*/  S2UR UR4, SR_CTAID.X ;  /* 0x00000000000479c3 */ /* 0x000e240000002500 */
[----:B------:R-:W1:Y:S01]  /*6be0*/  LDS.U16 R9, [UR5] ;  /* 0x00000005ff097984 */ /* 0x000e620008000400 */
[----:B------:R-:W-:Y:S02]  /*6bf0*/  UMOV UR5, URZ ;  /* 0x000000ff00057c82 */ /* 0x000fe40008000000 */
[----:B0-----:R-:W-:-:S04]  /*6c00*/  UIMAD.WIDE.U32 UR4, UR8, UR6, UR4 ;  /* 0x00000006080472a5 */ /* 0x001fc8000f8e0004 */
[----:B------:R-:W-:Y:S02]  /*6c10*/  UIMAD UR8, UR8, UR7, UR5 ;  /* 0x00000007080872a4 */ /* 0x000fe4000f8e0205 */
[----:B--2---:R-:W-:Y:S02]  /*6c20*/  ULEA UR6, UP0, UR4, UR12, 0x1 ;  /* 0x0000000c04067291 */ /* 0x004fe4000f8008ff */
[----:B------:R-:W-:Y:S02]  /*6c30*/  ULEA UR5, UP1, UR4, UR14, 0x3 ;  /* 0x0000000e04057291 */ /* 0x000fe4000f8218ff */
[----:B------:R-:W-:Y:S02]  /*6c40*/  ULEA.HI.X UR7, UR4, UR13, UR8, 0x1, UP0 ;  /* 0x0000000d04077291 */ /* 0x000fe400080f0c08 */
[----:B------:R-:W-:Y:S01]  /*6c50*/  ULEA.HI.X UR4, UR4, UR15, UR8, 0x3, UP1 ;  /* 0x0000000f04047291 */ /* 0x000fe200088f1c08 */
[----:B------:R-:W-:Y:S02]  /*6c60*/  MOV R4, UR6 ;  /* 0x0000000600047c02 */ /* 0x000fe40008000f00 */
[----:B------:R-:W-:Y:S01]  /*6c70*/  MOV R6, UR5 ;  /* 0x0000000500067c02 */ /* 0x000fe20008000f00 */
[----:B------:R-:W-:-:S02]  /*6c80*/  IMAD.U32 R5, RZ, RZ, UR7 ;  /* 0x00000007ff057e24 */ /* 0x000fc4000f8e00ff */
[----:B------:R-:W-:-:S03]  /*6c90*/  MOV R7, UR4 ;  /* 0x0000000400077c02 */ /* 0x000fc60008000f00 */
[----:B-1----:R-:W-:Y:S04]  /*6ca0*/  STG.E.U16 desc[UR10][R4.64], R9 ;  /* 0x0000000904007986 */ /* 0x002fe8000c10150a */
[----:B------:R-:W-:Y:S01]  /*6cb0*/  STG.E.64 desc[UR10][R6.64], R2 ;  /* 0x0000000206007986 */ /* 0x000fe2000c101b0a */
[----:B------:R-:W-:Y:S05]  /*6cc0*/  EXIT ;  /* 0x000000000000794d */ /* 0x000fea0003800000 */
        .weak           $__internal_2_$__cuda_sm20_div_s64
        .type           $__internal_2_$__cuda_sm20_div_s64,@function
        .size           $__internal_2_$__cuda_sm20_div_s64,($__internal_3_$__cuda_sm20_rem_s64 - $__internal_2_$__cuda_sm20_div_s64)
$__internal_2_$__cuda_sm20_div_s64:
[-C--:B------:R-:W-:Y:S02]  /*6cd0*/  IADD3 R29, P2, PT, RZ, -R10.reuse, RZ ;  /* 0x8000000aff1d7210 */ /* 0x080fe40007f5e0ff */
[----:B------:R-:W-:Y:S02]  /*6ce0*/  ISETP.GE.AND P0, PT, R9, RZ, PT ;  /* 0x000000ff0900720c */ /* 0x000fe40003f06270 */
[-C--:B------:R-:W-:Y:S02]  /*6cf0*/  IADD3.X R14, PT, PT, RZ, ~R9.reuse, RZ, P2, !PT ;  /* 0x80000009ff0e7210 */ /* 0x080fe400017fe4ff */
[----:B------:R-:W-:Y:S02]  /*6d00*/  SEL R28, R29, R10, !P0 ;  /* 0x0000000a1d1c7207 */ /* 0x000fe40004000000 */
[----:B------:R-:W-:Y:S02]  /*6d10*/  SEL R29, R14, R9, !P0 ;  /* 0x000000090e1d7207 */ /* 0x000fe40004000000 */
[----:B------:R-:W-:-:S02]  /*6d20*/  ISETP.GE.AND P3, PT, R11, RZ, PT ;  /* 0x000000ff0b00720c */ /* 0x000fc40003f66270 */
[----:B------:R-:W0:Y:S08]  /*6d30*/  I2F.U64.RP R32, R28 ;  /* 0x0000001c00207312 */ /* 0x000e300000309000 */
[----:B0-----:R-:W0:Y:S02]  /*6d40*/  MUFU.RCP R34, R32 ;  /* 0x0000002000227308 */ /* 0x001e240000001000 */
[----:B0-----:R-:W-:-:S06]  /*6d50*/  VIADD R34, R34, 0x1ffffffe ;  /* 0x1ffffffe22227836 */ /* 0x001fcc0000000000 */
[----:B------:R-:W0:Y:S02]  /*6d60*/  F2I.U64.TRUNC R34, R34 ;  /* 0x0000002200227311 */ /* 0x000e24000020d800 */
[----:B0-----:R-:W-:Y:S01]  /*6d70*/  IMAD.WIDE.U32 R14, R34, R28, RZ ;  /* 0x0000001c220e7225 */ /* 0x001fe200078e00ff */
[----:B------:R-:W-:-:S03]  /*6d80*/  MOV R37, R34 ;  /* 0x0000002200257202 */ /* 0x000fc60000000f00 */
[----:B------:R-:W-:Y:S01]  /*6d90*/  IMAD R33, R34, R29, R15 ;  /* 0x0000001d22217224 */ /* 0x000fe200078e020f */
[----:B------:R-:W-:-:S03]  /*6da0*/  IADD3 R15, P0, PT, RZ, -R14, RZ ;  /* 0x8000000eff0f7210 */ /* 0x000fc60007f1e0ff */
[----:B------:R-:W-:Y:S02]  /*6db0*/  IMAD R14, R35, R28, R33 ;  /* 0x0000001c230e7224 */ /* 0x000fe400078e0221 */
[----:B------:R-:W-:-:S03]  /*6dc0*/  IMAD.HI.U32 R36, R34, R15, RZ ;  /* 0x0000000f22247227 */ /* 0x000fc600078e00ff */
[----:B------:R-:W-:-:S05]  /*6dd0*/  IADD3.X R14, PT, PT, RZ, ~R14, RZ, P0, !PT ;  /* 0x8000000eff0e7210 */ /* 0x000fca00007fe4ff */
[----:B------:R-:W-:-:S04]  /*6de0*/  IMAD.WIDE.U32 R36, P0, R34, R14, R36 ;  /* 0x0000000e22247225 */ /* 0x000fc80007800024 */
[----:B------:R-:W-:-:S04]  /*6df0*/  IMAD.HI.U32 R32, R35, R14, RZ ;  /* 0x0000000e23207227 */ /* 0x000fc800078e00ff */
[----:B------:R-:W-:-:S04]  /*6e00*/  IMAD.HI.U32 R15, P2, R35, R15, R36 ;  /* 0x0000000f230f7227 */ /* 0x000fc80007840024 */
[----:B------:R-:W-:Y:S02]  /*6e10*/  IMAD R14, R35, R14, RZ ;  /* 0x0000000e230e7224 */ /* 0x000fe400078e02ff */
[----:B------:R-:W-:Y:S01]  /*6e20*/  IMAD.X R32, R32, 0x1, R35, P0 ;  /* 0x0000000120207824 */ /* 0x000fe200000e0623 */
[----:B------:R-:W-:Y:S02]  /*6e30*/  IADD3 R35, P4, PT, RZ, -R12, RZ ;  /* 0x8000000cff237210 */ /* 0x000fe40007f9e0ff */
        /* <DEDUP_REMOVED lines=9> */
[----:B------:R-:W-:-:S04]  /*6ed0*/  IMAD.HI.U32 R14, P0, R15, R14, R32 ;  /* 0x0000000e0f0e7227 */ /* 0x000fc80007800020 */
[----:B------:R-:W-:-:S04]  /*6ee0*/  IMAD.HI.U32 R32, R15, R34, RZ ;  /* 0x000000220f207227 */ /* 0x000fc800078e00ff */
[----:B------:R-:W-:Y:S01]  /*6ef0*/  IMAD R33, R15, R34, RZ ;  /* 0x000000220f217224 */ /* 0x000fe200078e02ff */
[----:B------:R-:W-:-:S04]  /*6f00*/  IADD3.X R15, PT, PT, R32, R15, RZ, P2, !PT ;  /* 0x0000000f200f7210 */ /* 0x000fc800017fe4ff */
[----:B------:R-:W-:Y:S02]  /*6f10*/  IADD3 R33, P2, PT, R33, R14, RZ ;  /* 0x0000000e21217210 */ /* 0x000fe40007f5e0ff */
[----:B------:R-:W-:Y:S01]  /*6f20*/  SEL R14, R35, R12, !P3 ;  /* 0x0000000c230e7207 */ /* 0x000fe20005800000 */
[----:B------:R-:W-:Y:S02]  /*6f30*/  IMAD.X R12, RZ, RZ, ~R11, P4 ;  /* 0x000000ffff0c7224 */ /* 0x000fe400020e0e0b */
[----:B------:R-:W-:Y:S01]  /*6f40*/  HFMA2 R35, -RZ, RZ, 0, 0 ;  /* 0x00000000ff237431 */ /* 0x000fe200000001ff */
[----:B------:R-:W-:Y:S01]  /*6f50*/  IADD3.X R15, PT, PT, RZ, RZ, R15, P2, P0 ;  /* 0x000000ffff0f7210 */ /* 0x000fe200017e040f */
[----:B------:R-:W-:Y:S01]  /*6f60*/  IMAD.HI.U32 R34, R33, R14, RZ ;  /* 0x0000000e21227227 */ /* 0x000fe200078e00ff */
[-C--:B------:R-:W-:Y:S02]  /*6f70*/  SEL R12, R12, R11.reuse, !P3 ;  /* 0x0000000b0c0c7207 */ /* 0x080fe40005800000 */
[----:B------:R-:W-:-:S03]  /*6f80*/  LOP3.LUT R11, R9, R11, RZ, 0x3c, !PT ;  /* 0x0000000b090b7212 */ /* 0x000fc600078e3cff */
[----:B------:R-:W-:-:S04]  /*6f90*/  IMAD.WIDE.U32 R32, R33, R12, R34 ;  /* 0x0000000c21207225 */ /* 0x000fc800078e0022 */
[----:B------:R-:W-:-:S04]  /*6fa0*/  IMAD.HI.U32 R35, P0, R15, R14, R32 ;  /* 0x0000000e0f237227 */ /* 0x000fc80007800020 */
[CC--:B------:R-:W-:Y:S02]  /*6fb0*/  IMAD R32, R15.reuse, R12.reuse, RZ ;  /* 0x0000000c0f207224 */ /* 0x0c0fe400078e02ff */
[----:B------:R-:W-:-:S03]  /*6fc0*/  IMAD.HI.U32 R15, R15, R12, RZ ;  /* 0x0000000c0f0f7227 */ /* 0x000fc600078e00ff */
[----:B------:R-:W-:-:S05]  /*6fd0*/  IADD3 R35, P2, PT, R32, R35, RZ ;  /* 0x0000002320237210 */ /* 0x000fca0007f5e0ff */
[----:B------:R-:W-:-:S04]  /*6fe0*/  IMAD.WIDE.U32 R32, R35, R28, RZ ;  /* 0x0000001c23207225 */ /* 0x000fc800078e00ff */
[----:B------:R-:W-:Y:S01]  /*6ff0*/  IMAD R33, R35, R29, R33 ;  /* 0x0000001d23217224 */ /* 0x000fe200078e0221 */
[----:B------:R-:W-:Y:S02]  /*7000*/  IADD3 R37, P3, PT, -R32, R14, RZ ;  /* 0x0000000e20257210 */ /* 0x000fe40007f7e1ff */
[----:B------:R-:W-:Y:S02]  /*7010*/  IADD3.X R14, PT, PT, R15, RZ, RZ, P0, !PT ;  /* 0x000000ff0f0e7210 */ /* 0x000fe400007fe4ff */
[----:B------:R-:W-:-:S03]  /*7020*/  ISETP.GE.U32.AND P0, PT, R37, R28, PT ;  /* 0x0000001c2500720c */ /* 0x000fc60003f06070 */
[----:B------:R-:W-:-:S04]  /*7030*/  IMAD.X R14, RZ, RZ, R14, P2 ;  /* 0x000000ffff0e7224 */ /* 0x000fc800010e060e */
[----:B------:R-:W-:-:S05]  /*7040*/  IMAD R33, R14, R28, R33 ;  /* 0x0000001c0e217224 */ /* 0x000fca00078e0221 */
[----:B------:R-:W-:Y:S02]  /*7050*/  IADD3.X R33, PT, PT, ~R33, R12, RZ, P3, !PT ;  /* 0x0000000c21217210 */ /* 0x000fe40001ffe5ff */
[----:B------:R-:W-:Y:S02]  /*7060*/  IADD3 R12, P3, PT, R37, -R28, RZ ;  /* 0x8000001c250c7210 */ /* 0x000fe40007f7e0ff */
[----:B------:R-:W-:-:S04]  /*7070*/  ISETP.GE.U32.AND.EX P0, PT, R33, R29, PT, P0 ;  /* 0x0000001d2100720c */ /* 0x000fc80003f06100 */
[----:B------:R-:W-:Y:S02]  /*7080*/  SEL R37, R12, R37, P0 ;  /* 0x000000250c257207 */ /* 0x000fe40000000000 */
[----:B------:R-:W-:Y:S02]  /*7090*/  IADD3.X R12, PT, PT, R33, ~R29, RZ, P3, !PT ;  /* 0x8000001d210c7210 */ /* 0x000fe40001ffe4ff */
[----:B------:R-:W-:Y:S02]  /*70a0*/  ISETP.GE.U32.AND P2, PT, R37, R28, PT ;  /* 0x0000001c2500720c */ /* 0x000fe40003f46070 */
[----:B------:R-:W-:Y:S02]  /*70b0*/  IADD3 R28, P3, PT, R35, 0x1, RZ ;  /* 0x00000001231c7810 */ /* 0x000fe40007f7e0ff */
[----:B------:R-:W-:Y:S02]  /*70c0*/  SEL R33, R12, R33, P0 ;  /* 0x000000210c217207 */ /* 0x000fe40000000000 */
[----:B------:R-:W-:Y:S01]  /*70d0*/  SEL R28, R28, R35, P0 ;  /* 0x000000231c1c7207 */ /* 0x000fe20000000000 */
[----:B------:R-:W-:-:S05]  /*70e0*/  IMAD.X R15, RZ, RZ, R14, P3 ;  /* 0x000000ffff0f7224 */ /* 0x000fca00018e060e */
[----:B------:R-:W-:Y:S02]  /*70f0*/  SEL R15, R15, R14, P0 ;  /* 0x0000000e0f0f7207 */ /* 0x000fe40000000000 */
[----:B------:R-:W-:Y:S02]  /*7100*/  ISETP.GE.U32.AND.EX P0, PT, R33, R29, PT, P2 ;  /* 0x0000001d2100720c */ /* 0x000fe40003f06120 */
[----:B------:R-:W-:-:S04]  /*7110*/  IADD3 R29, P2, PT, R28, 0x1, RZ ;  /* 0x000000011c1d7810 */ /* 0x000fc80007f5e0ff */
[-C--:B------:R-:W-:Y:S02]  /*7120*/  IADD3.X R12, PT, PT, RZ, R15.reuse, RZ, P2, !PT ;  /* 0x0000000fff0c7210 */ /* 0x080fe400017fe4ff */
[----:B------:R-:W-:Y:S02]  /*7130*/  SEL R29, R29, R28, P0 ;  /* 0x0000001c1d1d7207 */ /* 0x000fe40000000000 */
[----:B------:R-:W-:Y:S02]  /*7140*/  SEL R15, R12, R15, P0 ;  /* 0x0000000f0c0f7207 */ /* 0x000fe40000000000 */
[----:B------:R-:W-:Y:S02]  /*7150*/  IADD3 R12, P3, PT, RZ, -R29, RZ ;  /* 0x8000001dff0c7210 */ /* 0x000fe40007f7e0ff */
[----:B------:R-:W-:Y:S02]  /*7160*/  ISETP.NE.U32.AND P0, PT, R10, RZ, PT ;  /* 0x000000ff0a00720c */ /* 0x000fe40003f05070 */
[----:B------:R-:W-:-:S02]  /*7170*/  ISETP.GE.AND P2, PT, R11, RZ, PT ;  /* 0x000000ff0b00720c */ /* 0x000fc40003f46270 */
[-C--:B------:R-:W-:Y:S02]  /*7180*/  IADD3.X R10, PT, PT, RZ, ~R15.reuse, RZ, P3, !PT ;  /* 0x8000000fff0a7210 */ /* 0x080fe40001ffe4ff */
[----:B------:R-:W-:Y:S02]  /*7190*/  ISETP.NE.AND.EX P0, PT, R9, RZ, PT, P0 ;  /* 0x000000ff0900720c */ /* 0x000fe40003f05300 */
[----:B------:R-:W-:Y:S02]  /*71a0*/  SEL R10, R10, R15, !P2 ;  /* 0x0000000f0a0a7207 */ /* 0x000fe40005000000 */
[----:B------:R-:W-:Y:S02]  /*71b0*/  MOV R11, 0x0 ;  /* 0x00000000000b7802 */ /* 0x000fe40000000f00 */
[----:B------:R-:W-:Y:S01]  /*71c0*/  SEL R9, R10, 0xffffffff, P0 ;  /* 0xffffffff0a097807 */ /* 0x000fe20000000000 */
[----:B------:R-:W-:Y:S01]  /*71d0*/  IMAD.MOV.U32 R10, RZ, RZ, R8 ;  /* 0x000000ffff0a7224 */ /* 0x000fe200078e0008 */
[----:B------:R-:W-:-:S04]  /*71e0*/  SEL R12, R12, R29, !P2 ;  /* 0x0000001d0c0c7207 */ /* 0x000fc80005000000 */
[----:B------:R-:W-:Y:S01]  /*71f0*/  SEL R12, R12, 0xffffffff, P0 ;  /* 0xffffffff0c0c7807 */ /* 0x000fe20000000000 */
[----:B------:R-:W-:Y:S06]  /*7200*/  RET.REL.NODEC R10 `(contiguous_reduce3_bf16) ;  /* 0xffffff8c0a7c7950 */ /* 0x000fec0003c3ffff */
        .weak           $__internal_3_$__cuda_sm20_rem_s64
        .type           $__internal_3_$__cuda_sm20_rem_s64,@function
        .size           $__internal_3_$__cuda_sm20_rem_s64,(.L_x_3682 - $__internal_3_$__cuda_sm20_rem_s64)
$__internal_3_$__cuda_sm20_rem_s64:
        /* <DEDUP_REMOVED lines=14> */
[----:B------:R-:W-:Y:S02]  /*72f0*/  IADD3.X R29, PT, PT, RZ, ~R15, RZ, P0, !PT ;  /* 0x8000000fff1d7210 */ /* 0x000fe400007fe4ff */
[----:B------:R-:W-:-:S03]  /*7300*/  MOV R15, R12 ;  /* 0x0000000c000f7202 */ /* 0x000fc60000000f00 */
[-C--:B------:R-:W-:Y:S02]  /*7310*/  IMAD R31, R13, R29.reuse, RZ ;  /* 0x0000001d0d1f7224 */ /* 0x080fe400078e02ff */
[----:B------:R-:W-:-:S04]  /*7320*/  IMAD.WIDE.U32 R14, P0, R12, R29, R14 ;  /* 0x0000001d0c0e7225 */ /* 0x000fc8000780000e */
[----:B------:R-:W-:-:S04]  /*7330*/  IMAD.HI.U32 R29, R13, R29, RZ ;  /* 0x0000001d0d1d7227 */ /* 0x000fc800078e00ff */
[----:B------:R-:W-:-:S05]  /*7340*/  IMAD.HI.U32 R14, P1, R13, R25, R14 ;  /* 0x000000190d0e7227 */ /* 0x000fca000782000e */
[----:B------:R-:W-:Y:S01]  /*7350*/  IADD3 R15, P2, PT, R31, R14, RZ ;  /* 0x0000000e1f0f7210 */ /* 0x000fe20007f5e0ff */
[----:B------:R-:W-:-:S04]  /*7360*/  IMAD.X R14, R29, 0x1, R13, P0 ;  /* 0x000000011d0e7824 */ /* 0x000fc800000e060d */
[----:B------:R-:W-:Y:S01]  /*7370*/  IMAD.WIDE.U32 R12, R15, R8, RZ ;  /* 0x000000080f0c7225 */ /* 0x000fe200078e00ff */
[----:B------:R-:W-:Y:S02]  /*7380*/  IADD3.X R25, PT, PT, RZ, RZ, R14, P2, P1 ;  /* 0x000000ffff197210 */ /* 0x000fe400017e240e */
[----:B------:R-:W-:Y:S01]  /*7390*/  ISETP.GE.AND P1, PT, R21, RZ, PT ;  /* 0x000000ff1500720c */ /* 0x000fe20003f26270 */
[----:B------:R-:W-:Y:S01]  /*73a0*/  IMAD R13, R15, R9, R13 ;  /* 0x000000090f0d7224 */ /* 0x000fe200078e020d */
[----:B------:R-:W-:Y:S02]  /*73b0*/  IADD3 R29, P0, PT, RZ, -R12, RZ ;  /* 0x8000000cff1d7210 */ /* 0x000fe40007f1e0ff */
[----:B------:R-:W-:Y:S01]  /*73c0*/  IADD3 R12, P4, PT, RZ, -R23, RZ ;  /* 0x80000017ff0c7210 */ /* 0x000fe20007f9e0ff */
[----:B------:R-:W-:Y:S02]  /*73d0*/  IMAD R13, R25, R8, R13 ;  /* 0x00000008190d7224 */ /* 0x000fe400078e020d */
[----:B------:R-:W-:-:S03]  /*73e0*/  IMAD.HI.U32 R14, R15, R29, RZ ;  /* 0x0000001d0f0e7227 */ /* 0x000fc600078e00ff */
[----:B------:R-:W-:-:S05]  /*73f0*/  IADD3.X R24, PT, PT, RZ, ~R13, RZ, P0, !PT ;  /* 0x8000000dff187210 */ /* 0x000fca00007fe4ff */
[----:B------:R-:W-:-:S04]  /*7400*/  IMAD.WIDE.U32 R14, P0, R15, R24, R14 ;  /* 0x000000180f0e7225 */ /* 0x000fc8000780000e */
[C---:B------:R-:W-:Y:S02]  /*7410*/  IMAD R13, R25.reuse, R24, RZ ;  /* 0x00000018190d7224 */ /* 0x040fe400078e02ff */
[----:B------:R-:W-:Y:S01]  /*7420*/  IMAD.HI.U32 R14, P2, R25, R29, R14 ;  /* 0x0000001d190e7227 */ /* 0x000fe2000784000e */
[----:B------:R-:W-:-:S03]  /*7430*/  SEL R15, R12, R23, !P1 ;  /* 0x000000170c0f7207 */ /* 0x000fc60004800000 */
[----:B------:R-:W-:Y:S01]  /*7440*/  IMAD.HI.U32 R12, R25, R24, RZ ;  /* 0x00000018190c7227 */ /* 0x000fe200078e00ff */
[----:B------:R-:W-:-:S03]  /*7450*/  IADD3 R14, P3, PT, R13, R14, RZ ;  /* 0x0000000e0d0e7210 */ /* 0x000fc60007f7e0ff */
[----:B------:R-:W-:Y:S01]  /*7460*/  HFMA2 R13, -RZ, RZ, 0, 0 ;  /* 0x00000000ff0d7431 */ /* 0x000fe200000001ff */
[----:B------:R-:W-:Y:S01]  /*7470*/  IADD3.X R24, PT, PT, RZ, ~R21, RZ, P4, !PT ;  /* 0x80000015ff187210 */ /* 0x000fe200027fe4ff */
[----:B------:R-:W-:Y:S02]  /*7480*/  IMAD.X R25, R12, 0x1, R25, P0 ;  /* 0x000000010c197824 */ /* 0x000fe400000e0619 */
[----:B------:R-:W-:Y:S01]  /*7490*/  IMAD.HI.U32 R12, R14, R15, RZ ;  /* 0x0000000f0e0c7227 */ /* 0x000fe200078e00ff */
[----:B------:R-:W-:Y:S02]  /*74a0*/  SEL R24, R24, R21, !P1 ;  /* 0x0000001518187207 */ /* 0x000fe40004800000 */
[----:B------:R-:W-:-:S03]  /*74b0*/  IADD3.X R25, PT, PT, RZ, RZ, R25, P3, P2 ;  /* 0x000000ffff197210 */ /* 0x000fc60001fe4419 */
[----:B------:R-:W-:-:S04]  /*74c0*/  IMAD.WIDE.U32 R12, R14, R24, R12 ;  /* 0x000000180e0c7225 */ /* 0x000fc800078e000c */
[C---:B------:R-:W-:Y:S02]  /*74d0*/  IMAD R21, R25.reuse, R24, RZ ;  /* 0x0000001819157224 */ /* 0x040fe400078e02ff */
[----:B------:R-:W-:-:S04]  /*74e0*/  IMAD.HI.U32 R12, P0, R25, R15, R12 ;  /* 0x0000000f190c7227 */ /* 0x000fc8000780000c */
[----:B------:R-:W-:Y:S01]  /*74f0*/  IMAD.HI.U32 R14, R25, R24, RZ ;  /* 0x00000018190e7227 */ /* 0x000fe200078e00ff */
[----:B------:R-:W-:-:S04]  /*7500*/  IADD3 R21, P2, PT, R21, R12, RZ ;  /* 0x0000000c15157210 */ /* 0x000fc80007f5e0ff */
[----:B------:R-:W-:Y:S01]  /*7510*/  IADD3.X R14, PT, PT, R14, RZ, RZ, P0, !PT ;  /* 0x000000ff0e0e7210 */ /* 0x000fe200007fe4ff */
[----:B------:R-:W-:-:S04]  /*7520*/  IMAD.WIDE.U32 R12, R21, R8, RZ ;  /* 0x00000008150c7225 */ /* 0x000fc800078e00ff */
[----:B------:R-:W-:Y:S01]  /*7530*/  IMAD.X R23, RZ, RZ, R14, P2 ;  /* 0x000000ffff177224 */ /* 0x000fe200010e060e */
[----:B------:R-:W-:Y:S01]  /*7540*/  IADD3 R25, P2, PT, -R12, R15, RZ ;  /* 0x0000000f0c197210 */ /* 0x000fe20007f5e1ff */
[----:B------:R-:W-:-:S03]  /*7550*/  IMAD R21, R21, R9, R13 ;  /* 0x0000000915157224 */ /* 0x000fc600078e020d */
[-C--:B------:R-:W-:Y:S01]  /*7560*/  ISETP.GE.U32.AND P0, PT, R25, R8.reuse, PT ;  /* 0x000000081900720c */ /* 0x080fe20003f06070 */
[----:B------:R-:W-:Y:S01]  /*7570*/  IMAD R21, R23, R8, R21 ;  /* 0x0000000817157224 */ /* 0x000fe200078e0215 */
[----:B------:R-:W-:-:S04]  /*7580*/  MOV R23, 0x0 ;  /* 0x0000000000177802 */ /* 0x000fc80000000f00 */
[----:B------:R-:W-:Y:S02]  /*7590*/  IADD3.X R21, PT, PT, ~R21, R24, RZ, P2, !PT ;  /* 0x0000001815157210 */ /* 0x000fe400017fe5ff */
[----:B------:R-:W-:Y:S02]  /*75a0*/  IADD3 R13, P2, PT, R25, -R8, RZ ;  /* 0x80000008190d7210 */ /* 0x000fe40007f5e0ff */
[CC--:B------:R-:W-:Y:S02]  /*75b0*/  ISETP.GE.U32.AND.EX P0, PT, R21.reuse, R9.reuse, PT, P0 ;  /* 0x000000091500720c */ /* 0x0c0fe40003f06100 */
[----:B------:R-:W-:Y:S02]  /*75c0*/  IADD3.X R15, PT, PT, R21, ~R9, RZ, P2, !PT ;  /* 0x80000009150f7210 */ /* 0x000fe400017fe4ff */
[----:B------:R-:W-:Y:S02]  /*75d0*/  SEL R13, R13, R25, P0 ;  /* 0x000000190d0d7207 */ /* 0x000fe40000000000 */
[----:B------:R-:W-:-:S02]  /*75e0*/  SEL R15, R15, R21, P0 ;  /* 0x000000150f0f7207 */ /* 0x000fc40000000000 */
[CC--:B------:R-:W-:Y:S02]  /*75f0*/  ISETP.GE.U32.AND P0, PT, R13.reuse, R8.reuse, PT ;  /* 0x000000080d00720c */ /* 0x0c0fe40003f06070 */
[----:B------:R-:W-:Y:S02]  /*7600*/  IADD3 R8, P2, PT, R13, -R8, RZ ;  /* 0x800000080d087210 */ /* 0x000fe40007f5e0ff */
[----:B------:R-:W-:-:S03]  /*7610*/  ISETP.GE.U32.AND.EX P0, PT, R15, R9, PT, P0 ;  /* 0x000000090f00720c */ /* 0x000fc60003f06100 */
[----:B------:R-:W-:Y:S01]  /*7620*/  IMAD.X R9, R15, 0x1, ~R9, P2 ;  /* 0x000000010f097824 */ /* 0x000fe200010e0e09 */
[----:B------:R-:W-:-:S04]  /*7630*/  SEL R8, R8, R13, P0 ;  /* 0x0000000d08087207 */ /* 0x000fc80000000000 */
[----:B------:R-:W-:Y:S02]  /*7640*/  SEL R9, R9, R15, P0 ;  /* 0x0000000f09097207 */ /* 0x000fe40000000000 */
[-C--:B------:R-:W-:Y:S02]  /*7650*/  IADD3 R13, P2, PT, RZ, -R8.reuse, RZ ;  /* 0x80000008ff0d7210 */ /* 0x080fe40007f5e0ff */
[----:B------:R-:W-:Y:S02]  /*7660*/  ISETP.NE.U32.AND P0, PT, R20, RZ, PT ;  /* 0x000000ff1400720c */ /* 0x000fe40003f05070 */
[----:B------:R-:W-:Y:S02]  /*7670*/  IADD3.X R12, PT, PT, RZ, ~R9, RZ, P2, !PT ;  /* 0x80000009ff0c7210 */ /* 0x000fe400017fe4ff */
[----:B------:R-:W-:Y:S02]  /*7680*/  ISETP.NE.AND.EX P0, PT, R19, RZ, PT, P0 ;  /* 0x000000ff1300720c */ /* 0x000fe40003f05300 */
[----:B------:R-:W-:-:S02]  /*7690*/  SEL R8, R13, R8, !P1 ;  /* 0x000000080d087207 */ /* 0x000fc40004800000 */
[----:B------:R-:W-:Y:S02]  /*76a0*/  SEL R9, R12, R9, !P1 ;  /* 0x000000090c097207 */ /* 0x000fe40004800000 */
[----:B------:R-:W-:Y:S02]  /*76b0*/  SEL R8, R8, 0xffffffff, P0 ;  /* 0xffffffff08087807 */ /* 0x000fe40000000000 */
[----:B------:R-:W-:Y:S01]  /*76c0*/  SEL R9, R9, 0xffffffff, P0 ;  /* 0xffffffff09097807 */ /* 0x000fe20000000000 */
[----:B------:R-:W-:Y:S06]  /*76d0*/  RET.REL.NODEC R22 `(contiguous_reduce3_bf16) ;  /* 0xffffff8816487950 */ /* 0x000fec0003c3ffff */
.L_x_164:
        /* <DEDUP_REMOVED lines=10> */
.L_x_3682:


//--------------------- .text.uncontiguous_reduce_bf16 --------------------------
	.section	.text.uncontiguous_reduce_bf16,"ax",@progbits
	.align	128
        .global         uncontiguous_reduce_bf16
        .type           uncontiguous_reduce_bf16,@function
        .size           uncontiguous_reduce_bf16,(.L_x_3684 - uncontiguous_reduce_bf16)
        .other          uncontiguous_reduce_bf16,@"STO_CUDA_ENTRY STV_DEFAULT"
uncontiguous_reduce_bf16:
.text.uncontiguous_reduce_bf16:
[----:B------:R-:W-:Y:S01]  /*0000*/  LDC R1, c[0x0][0x37c] ;  /* 0x0000df00ff017b82 */ /* 0x000fe20000000800 */
[----:B------:R-:W0:Y:S07]  /*0010*/  S2R R6, SR_CTAID.X ;  /* 0x0000000000067919 */ /* 0x000e2e0000002500 */
[----:B------:R-:W1:Y:S01]  /*0020*/  S2UR UR6, SR_CgaCtaId ;  /* 0x00000000000679c3 */ /* 0x000e620000008800 */
[----:B------:R-:W2:Y:S01]  /*0030*/  LDCU UR5, c[0x0][0x360] ;  /* 0x00006c00ff0577ac */ /* 0x000ea20008000800 */
[----:B------:R-:W3:Y:S01]  /*0040*/  I2F.BF16.U32 R7, 0xff80 ;  /* 0x0000ff8000077906 */ /* 0x000ee20000202000 */
[----:B------:R-:W4:Y:S01]  /*0050*/  S2R R5, SR_TID.X ;  /* 0x0000000000057919 */ /* 0x000f220000002100 */
[----:B------:R-:W-:Y:S01]  /*0060*/  HFMA2 R9, -RZ, RZ, 0, 0 ;  /* 0x00000000ff097431 */ /* 0x000fe200000001ff */
[----:B------:R-:W-:Y:S01]  /*0070*/  UMOV UR4, 0x400 ;  /* 0x0000040000047882 */ /* 0x000fe20000000000 */
[----:B------:R-:W5:Y:S01]  /*0080*/  LDCU.64 UR10, c[0x0][0x3b0] ;  /* 0x00007600ff0a77ac */ /* 0x000f620008000a00 */
[----:B------:R-:W-:Y:S01]  /*0090*/  BSSY.RECONVERGENT B0, `(.L_x_165) ;  /* 0x0000689000007945 */ /* 0x000fe20003800200 */
[----:B------:R-:W3:Y:S01]  /*00a0*/  LDC R11, c[0x0][0x3a8] ;  /* 0x0000ea00ff0b7b82 */ /* 0x000ee20000000800 */
[----:B------:R-:W0:Y:S01]  /*00b0*/  LDCU.64 UR8, c[0x0][0x358] ;  /* 0x00006b00ff0877ac */ /* 0x000e220008000a00 */
[----:B-1----:R-:W-:-:S04]  /*00c0*/  ULEA UR4, UR6, UR4, 0x18 ;  /* 0x0000000406047291 */ /* 0x002fc8000f8ec0ff */
[----:B--2---:R-:W-:Y:S02]  /*00d0*/  ULEA UR6, UR5, UR4, 0x1 ;  /* 0x0000000405067291 */ /* 0x004fe4000f8e08ff */
[----:B0-----:R-:W-:Y:S02]  /*00e0*/  IMAD R0, R6, UR5, RZ ;  /* 0x0000000506007c24 */ /* 0x001fe4000f8e02ff */
[----:B---3--:R-:W-:Y:S01]  /*00f0*/  VIADD R10, R11, 0xffffffff ;  /* 0xffffffff0b0a7836 */ /* 0x008fe20000000000 */
[C---:B----4-:R-:W-:Y:S02]  /*0100*/  LEA R4, R5.reuse, UR4, 0x1 ;  /* 0x0000000405047c11 */ /* 0x050fe4000f8e08ff */
[----:B------:R-:W-:Y:S02]  /*0110*/  LEA R3, R0, R5, 0x1 ;  /* 0x0000000500037211 */ /* 0x000fe400078e08ff */
[----:B------:R-:W-:Y:S01]  /*0120*/  LEA R2, R5, UR6, 0x3 ;  /* 0x0000000605027c11 */ /* 0x000fe2000f8e18ff */
[----:B------:R0:W-:Y:S01]  /*0130*/  STS.U16 [R4], R7 ;  /* 0x0000000704007388 */ /* 0x0001e20000000400 */
[----:B------:R-:W-:Y:S01]  /*0140*/  MOV R0, RZ ;  /* 0x000000ff00007202 */ /* 0x000fe20000000f00 */
[----:B------:R-:W-:-:S02]  /*0150*/  IMAD.MOV.U32 R8, RZ, RZ, R3 ;  /* 0x000000ffff087224 */ /* 0x000fc400078e0003 */
[----:B------:R-:W-:-:S03]  /*0160*/  VIADD R14, R3, UR5 ;  /* 0x00000005030e7c36 */ /* 0x000fc60008000000 */
[----:B------:R0:W-:Y:S02]  /*0170*/  STS.64 [R2], R8 ;  /* 0x0000000802007388 */ /* 0x0001e40000000a00 */
[----:B-----5:R-:W-:-:S04]  /*0180*/  ISETP.GE.U32.AND P0, PT, R14, UR10, PT ;  /* 0x0000000a0e007c0c */ /* 0x020fc8000bf06070 */
[----:B------:R-:W-:-:S13]  /*0190*/  ISETP.GE.U32.AND.EX P0, PT, RZ, UR11, PT, P0 ;  /* 0x0000000bff007c0c */ /* 0x000fda000bf06100 */
[----:B0-----:R-:W-:Y:S05]  /*01a0*/  @P0 BRA `(.L_x_166) ;  /* 0x0000003000080947 */ /* 0x001fea0003800000 */
[----:B------:R-:W-:Y:S02]  /*01b0*/  ISETP.GE.AND P0, PT, R10, RZ, PT ;  /* 0x000000ff0a00720c */ /* 0x000fe40003f06270 */
[----:B------:R-:W-:Y:S02]  /*01c0*/  CS2R R24, SRZ ;  /* 0x0000000000187805 */ /* 0x000fe4000001ff00 */
[----:B------:R-:W-:Y:S01]  /*01d0*/  MOV R13, RZ ;  /* 0x000000ff000d7202 */ /* 0x000fe20000000f00 */
[----:B------:R-:W-:Y:S01]  /*01e0*/  IMAD.MOV.U32 R18, RZ, RZ, RZ ;  /* 0x000000ffff127224 */ /* 0x000fe200078e00ff */
[----:B------:R-:W-:-:S07]  /*01f0*/  MOV R15, RZ ;  /* 0x000000ff000f7202 */ /* 0x000fce0000000f00 */
[----:B------:R-:W-:Y:S05]  /*0200*/  @!P0 BRA `(.L_x_167) ;  /* 0x0000002c00bc8947 */ /* 0x000fea0003800000 */
[----:B------:R-:W-:Y:S02]  /*0210*/  IMAD.MOV.U32 R8, RZ, RZ, R10 ;  /* 0x000000ffff087224 */ /* 0x000fe400078e000a */
[----:B------:R-:W-:Y:S02]  /*0220*/  HFMA2 R13, -RZ, RZ, 0, 0 ;  /* 0x00000000ff0d7431 */ /* 0x000fe400000001ff */
[----:B------:R-:W-:Y:S01]  /*0230*/  IMAD.MOV.U32 R18, RZ, RZ, RZ ;  /* 0x000000ffff127224 */ /* 0x000fe200078e00ff */
[----:B------:R-:W-:Y:S02]  /*0240*/  CS2R R24, SRZ ;  /* 0x0000000000187805 */ /* 0x000fe4000001ff00 */
[----:B------:R-:W-:Y:S01]  /*0250*/  MOV R16, R14 ;  /* 0x0000000e00107202 */ /* 0x000fe20000000f00 */
[----:B------:R-:W-:Y:S01]  /*0260*/  IMAD.MOV.U32 R17, RZ, RZ, RZ ;  /* 0x000000ffff117224 */ /* 0x000fe200078e00ff */
[----:B------:R-:W-:-:S13]  /*0270*/  ISETP.GE.U32.AND P0, PT, R8, 0x3, PT ;  /* 0x000000030800780c */ /* 0x000fda0003f06070 */
[----:B------:R-:W-:Y:S05]  /*0280*/  @!P0 BRA `(.L_x_168) ;  /* 0x0000001800e48947 */ /* 0x000fea0003800000 */
[C---:B------:R-:W-:Y:S01]  /*0290*/  LOP3.LUT R9, R11.reuse, 0xfffffffc, RZ, 0xc0, !PT ;  /* 0xfffffffc0b097812 */ /* 0x040fe200078ec0ff */
[----:B------:R-:W-:Y:S01]  /*02a0*/  VIADD R8, R11, 0xfffffffe ;  /* 0xfffffffe0b087836 */ /* 0x000fe20000000000 */
[----:B------:R-:W-:Y:S01]  /*02b0*/  MOV R16, R14 ;  /* 0x0000000e00107202 */ /* 0x000fe20000000f00 */
[----:B------:R-:W-:Y:S01]  /*02c0*/  IMAD.MOV.U32 R18, RZ, RZ, RZ ;  /* 0x000000ffff127224 */ /* 0x000fe200078e00ff */
[----:B------:R-:W-:Y:S01]  /*02d0*/  MOV R13, RZ ;  /* 0x000000ff000d7202 */ /* 0x000fe20000000f00 */
[----:B------:R-:W-:Y:S01]  /*02e0*/  IMAD.MOV R9, RZ, RZ, -R9 ;  /* 0x000000ffff097224 */ /* 0x000fe200078e0a09 */
[----:B------:R-:W-:-:S07]  /*02f0*/  MOV R17, RZ ;  /* 0x000000ff00117202 */ /* 0x000fce0000000f00 */
.L_x_193:
[----:B------:R-:W0:Y:S01]  /*0300*/  LDC.64 R20, c[0x0][0x398] ;  /* 0x0000e600ff147b82 */ /* 0x000e220000000a00 */
[----:B------:R-:W-:-:S05]  /*0310*/  IADD3 R19, PT, PT, R8, 0x1, RZ ;  /* 0x0000000108137810 */ /* 0x000fca0007ffe0ff */
[----:B0-----:R-:W-:-:S06]  /*0320*/  IMAD.WIDE.U32 R20, R19, 0x8, R20 ;  /* 0x0000000813147825 */ /* 0x001fcc00078e0014 */
[----:B------:R-:W2:Y:S01]  /*0330*/  LDG.E.64 R20, desc[UR8][R20.64] ;  /* 0x0000000814147981 */ /* 0x000ea2000c1e1b00 */
[----:B------:R-:W-:Y:S01]  /*0340*/  VIADD R9, R9, 0x4 ;  /* 0x0000000409097836 */ /* 0x000fe20000000000 */
[----:B------:R-:W-:Y:S04]  /*0350*/  BSSY.RECONVERGENT B1, `(.L_x_169) ;  /* 0x000002d000017945 */ /* 0x000fe80003800200 */
[----:B------:R-:W-:Y:S02]  /*0360*/  ISETP.NE.AND P2, PT, R9, RZ, PT ;  /* 0x000000ff0900720c */ /* 0x000fe40003f45270 */
[----:B--2---:R-:W-:-:S04]  /*0370*/  LOP3.LUT R7, R0, R21, RZ, 0xfc, !PT ;  /* 0x0000001500077212 */ /* 0x004fc800078efcff */
[----:B------:R-:W-:-:S13]  /*0380*/  ISETP.NE.U32.AND P0, PT, R7, RZ, PT ;  /* 0x000000ff0700720c */ /* 0x000fda0003f05070 */
        /* <DEDUP_REMOVED lines=24> */
.L_x_170:
[----:B------:R-:W-:Y:S01]  /*0510*/  MOV R28, R3 ;  /* 0x00000003001c7202 */ /* 0x000fe20000000f00 */
[----:B------:R-:W-:Y:S01]  /*0520*/  IMAD.MOV.U32 R10, RZ, RZ, R0 ;  /* 0x000000ffff0a7224 */ /* 0x000fe200078e0000 */
[----:B------:R-:W-:Y:S01]  /*0530*/  MOV R11, R20 ;  /* 0x00000014000b7202 */ /* 0x000fe20000000f00 */
[----:B------:R-:W-:Y:S01]  /*0540*/  IMAD.MOV.U32 R12, RZ, RZ, R21 ;  /* 0x000000ffff0c7224 */ /* 0x000fe200078e0015 */
[----:B------:R-:W-:-:S07]  /*0550*/  MOV R7, 0x570 ;  /* 0x0000057000077802 */ /* 0x000fce0000000f00 */
[----:B------:R-:W-:Y:S05]  /*0560*/  CALL.REL.NOINC `($__internal_4_$__cuda_sm20_div_s64) ;  /* 0x0000006800387944 */ /* 0x000fea0003c00000 */
[----:B------:R-:W-:Y:S01]  /*0570*/  IADD3 R27, P0, PT, RZ, -R22, RZ ;  /* 0x80000016ff1b7210 */ /* 0x000fe20007f1e0ff */
[----:B------:R-:W-:Y:S01]  /*0580*/  IMAD.MOV.U32 R10, RZ, RZ, R3 ;  /* 0x000000ffff0a7224 */ /* 0x000fe200078e0003 */
[----:B------:R-:W-:Y:S01]  /*0590*/  MOV R11, R0 ;  /* 0x00000000000b7202 */ /* 0x000fe20000000f00 */
[----:B------:R-:W-:Y:S01]  /*05a0*/  IMAD.MOV.U32 R32, RZ, RZ, R22 ;  /* 0x000000ffff207224 */ /* 0x000fe200078e0016 */
[-C--:B------:R-:W-:Y:S02]  /*05b0*/  IADD3.X R7, PT, PT, RZ, ~R23.reuse, RZ, P0, !PT ;  /* 0x80000017ff077210 */ /* 0x080fe400007fe4ff */
[----:B------:R-:W-:Y:S01]  /*05c0*/  MOV R33, R23 ;  /* 0x0000001700217202 */ /* 0x000fe20000000f00 */
[----:B------:R-:W-:-:S04]  /*05d0*/  IMAD.WIDE.U32 R10, R20, R27, R10 ;  /* 0x0000001b140a7225 */ /* 0x000fc800078e000a */
[----:B------:R-:W-:Y:S02]  /*05e0*/  IMAD R7, R7, R20, RZ ;  /* 0x0000001407077224 */ /* 0x000fe400078e02ff */
[----:B------:R-:W-:Y:S02]  /*05f0*/  IMAD.MOV.U32 R3, RZ, RZ, R10 ;  /* 0x000000ffff037224 */ /* 0x000fe400078e000a */
[----:B------:R-:W-:-:S05]  /*0600*/  IMAD R7, R21, R27, R7 ;  /* 0x0000001b15077224 */ /* 0x000fca00078e0207 */
[----:B------:R-:W-:-:S07]  /*0610*/  IADD3 R7, PT, PT, R11, R7, RZ ;  /* 0x000000070b077210 */ /* 0x000fce0007ffe0ff */
.L_x_171:
[----:B------:R-:W-:Y:S05]  /*0620*/  BSYNC.RECONVERGENT B1 ;  /* 0x0000000000017941 */ /* 0x000fea0003800200 */
.L_x_169:
[----:B------:R-:W0:Y:S02]  /*0630*/  LDC.64 R10, c[0x0][0x3a0] ;  /* 0x0000e800ff0a7b82 */ /* 0x000e240000000a00 */
[----:B0-----:R-:W-:-:S05]  /*0640*/  IMAD.WIDE.U32 R10, R19, 0x8, R10 ;  /* 0x00000008130a7825 */ /* 0x001fca00078e000a */
        /* <DEDUP_REMOVED lines=18> */
[----:B------:R-:W-:Y:S01]  /*0770*/  IMAD.HI.U32 R7, R11, R7, R10 ;  /* 0x000000070b077227 */ /* 0x000fe200078e000a */
[----:B------:R-:W-:-:S05]  /*0780*/  MOV R11, RZ ;  /* 0x000000ff000b7202 */ /* 0x000fca0000000f00 */
        /* <DEDUP_REMOVED lines=12> */
.L_x_173:
        /* <DEDUP_REMOVED lines=8> */
[-C--:B------:R-:W-:Y:S02]  /*08d0*/  MOV R37, R23.reuse ;  /* 0x0000001700257202 */ /* 0x080fe40000000f00 */
[----:B------:R-:W-:-:S05]  /*08e0*/  IADD3.X R11, PT, PT, RZ, ~R23, RZ, P0, !PT ;  /* 0x80000017ff0b7210 */ /* 0x000fca00007fe4ff */
[----:B------:R-:W-:Y:S02]  /*08f0*/  IMAD R0, R11, R20, RZ ;  /* 0x000000140b007224 */ /* 0x000fe400078e02ff */
[----:B------:R-:W-:-:S04]  /*0900*/  IMAD.WIDE.U32 R10, R20, R7, R16 ;  /* 0x00000007140a7225 */ /* 0x000fc800078e0010 */
[----:B------:R-:W-:Y:S02]  /*0910*/  IMAD R21, R21, R7, R0 ;  /* 0x0000000715157224 */ /* 0x000fe400078e0200 */
[----:B------:R-:W-:-:S03]  /*0920*/  IMAD.MOV.U32 R7, RZ, RZ, R10 ;  /* 0x000000ffff077224 */ /* 0x000fc600078e000a */
[----:B------:R-:W-:-:S07]  /*0930*/  IADD3 R11, PT, PT, R21, R11, RZ ;  /* 0x0000000b150b7210 */ /* 0x000fce0007ffe0ff */
.L_x_174:
[----:B------:R-:W-:Y:S05]  /*0940*/  BSYNC.RECONVERGENT B1 ;  /* 0x0000000000017941 */ /* 0x000fea0003800200 */
.L_x_172:
[----:B------:R-:W0:Y:S02]  /*0950*/  LDC.64 R16, c[0x0][0x398] ;  /* 0x0000e600ff107b82 */ /* 0x000e240000000a00 */
[----:B0-----:R-:W-:-:S06]  /*0960*/  IMAD.WIDE.U32 R16, R8, 0x8, R16 ;  /* 0x0000000808107825 */ /* 0x001fcc00078e0010 */
[----:B------:R-:W2:Y:S01]  /*0970*/  LDG.E.64 R16, desc[UR8][R16.64] ;  /* 0x0000000810107981 */ /* 0x000ea2000c1e1b00 */
[----:B------:R-:W-:Y:S01]  /*0980*/  MOV R21, R18 ;  /* 0x0000001200157202 */ /* 0x000fe20000000f00 */
[----:B------:R-:W-:Y:S01]  /*0990*/  IMAD R11, R11, R34, RZ ;  /* 0x000000220b0b7224 */ /* 0x000fe200078e02ff */
[----:B------:R-:W-:Y:S01]  /*09a0*/  BSSY.RECONVERGENT B1, `(.L_x_175) ;  /* 0x0000030000017945 */ /* 0x000fe20003800200 */
[----:B------:R-:W-:Y:S02]  /*09b0*/  IMAD.MOV.U32 R20, RZ, RZ, R13 ;  /* 0x000000ffff147224 */ /* 0x000fe400078e000d */
[-C--:B------:R-:W-:Y:S02]  /*09c0*/  IMAD R11, R35, R7.reuse, R11 ;  /* 0x00000007230b7224 */ /* 0x080fe400078e020b */
[----:B------:R-:W-:Y:S01]  /*09d0*/  IMAD.WIDE.U32 R20, R34, R7, R20 ;  /* 0x0000000722147225 */ /* 0x000fe200078e0014 */
[----:B--2---:R-:W-:-:S04]  /*09e0*/  LOP3.LUT R0, R33, R17, RZ, 0xfc, !PT ;  /* 0x0000001121007212 */ /* 0x004fc800078efcff */
[----:B------:R-:W-:Y:S01]  /*09f0*/  ISETP.NE.U32.AND P0, PT, R0, RZ, PT ;  /* 0x000000ff0000720c */ /* 0x000fe20003f05070 */
[----:B------:R-:W-:-:S12]  /*0a00*/  IMAD.IADD R0, R21, 0x1, R11 ;  /* 0x0000000115007824 */ /* 0x000fd800078e020b */
[----:B------:R-:W-:Y:S05]  /*0a10*/  @P0 BRA `(.L_x_176) ;  /* 0x0000000000600947 */ /* 0x000fea0003800000 */
[----:B------:R-:W0:Y:S01]  /*0a20*/  I2F.U32.RP R7, R16 ;  /* 0x0000001000077306 */ /* 0x000e220000209000 */
[----:B------:R-:W-:Y:S01]  /*0a30*/  IMAD.MOV R13, RZ, RZ, -R16 ;  /* 0x000000ffff0d7224 */ /* 0x000fe200078e0a10 */
[----:B------:R-:W-:Y:S01]  /*0a40*/  ISETP.NE.U32.AND P3, PT, R16, RZ, PT ;  /* 0x000000ff1000720c */ /* 0x000fe20003f65070 */
[----:B------:R-:W-:-:S05]  /*0a50*/  HFMA2 R33, -RZ, RZ, 0, 0 ;  /* 0x00000000ff217431 */ /* 0x000fca00000001ff */
[----:B0-----:R-:W0:Y:S02]  /*0a60*/  MUFU.RCP R7, R7 ;  /* 0x0000000700077308 */ /* 0x001e240000001000 */
[----:B0-----:R-:W-:Y:S02]  /*0a70*/  IADD3 R10, PT, PT, R7, 0xffffffe, RZ ;  /* 0x0ffffffe070a7810 */ /* 0x001fe40007ffe0ff */
[----:B------:R-:W-:-:S04]  /*0a80*/  MOV R7, RZ ;  /* 0x000000ff00077202 */ /* 0x000fc80000000f00 */
        /* <DEDUP_REMOVED lines=17> */
.L_x_176:
[----:B------:R-:W-:Y:S01]  /*0ba0*/  IMAD.MOV.U32 R28, RZ, RZ, R32 ;  /* 0x000000ffff1c7224 */ /* 0x000fe200078e0020 */
[----:B------:R-:W-:Y:S01]  /*0bb0*/  MOV R10, R33 ;  /* 0x00000021000a7202 */ /* 0x000fe20000000f00 */
[----:B------:R-:W-:Y:S01]  /*0bc0*/  IMAD.MOV.U32 R11, RZ, RZ, R16 ;  /* 0x000000ffff0b7224 */ /* 0x000fe200078e0010 */
[----:B------:R-:W-:Y:S02]  /*0bd0*/  MOV R12, R17 ;  /* 0x00000011000c7202 */ /* 0x000fe40000000f00 */
[----:B------:R-:W-:-:S07]  /*0be0*/  MOV R7, 0xc00 ;  /* 0x00000c0000077802 */ /* 0x000fce0000000f00 */
[----:B------:R-:W-:Y:S05]  /*0bf0*/  CALL.REL.NOINC `($__internal_4_$__cuda_sm20_div_s64) ;  /* 0x0000006000947944 */ /* 0x000fea0003c00000 */
        /* <DEDUP_REMOVED lines=10> */
.L_x_177:
[----:B------:R-:W-:Y:S05]  /*0ca0*/  BSYNC.RECONVERGENT B1 ;  /* 0x0000000000017941 */ /* 0x000fea0003800200 */
.L_x_175:
[----:B------:R-:W0:Y:S02]  /*0cb0*/  LDC.64 R34, c[0x0][0x3a0] ;  /* 0x0000e800ff227b82 */ /* 0x000e240000000a00 */
[----:B0-----:R-:W-:-:S06]  /*0cc0*/  IMAD.WIDE.U32 R34, R8, 0x8, R34 ;  /* 0x0000000808227825 */ /* 0x001fcc00078e0022 */
        /* <DEDUP_REMOVED lines=33> */
.L_x_179:
[----:B------:R-:W-:Y:S01]  /*0ee0*/  IMAD.MOV.U32 R28, RZ, RZ, R36 ;  /* 0x000000ffff1c7224 */ /* 0x000fe200078e0024 */
[----:B------:R-:W-:Y:S01]  /*0ef0*/  MOV R10, R37 ;  /* 0x00000025000a7202 */ /* 0x000fe20000000f00 */
[----:B------:R-:W-:Y:S01]  /*0f00*/  IMAD.MOV.U32 R11, RZ, RZ, R16 ;  /* 0x000000ffff0b7224 */ /* 0x000fe200078e0010 */
[----:B------:R-:W-:Y:S02]  /*0f10*/  MOV R12, R17 ;  /* 0x00000011000c7202 */ /* 0x000fe40000000f00 */
[----:B------:R-:W-:-:S07]  /*0f20*/  MOV R7, 0xf40 ;  /* 0x00000f4000077802 */ /* 0x000fce0000000f00 */
[----:B------:R-:W-:Y:S05]  /*0f30*/  CALL.REL.NOINC `($__internal_4_$__cuda_sm20_div_s64) ;  /* 0x0000005c00c47944 */ /* 0x000fea0003c00000 */
[----:B------:R-:W-:Y:S01]  /*0f40*/  IADD3 R7, P0, PT, RZ, -R22, RZ ;  /* 0x80000016ff077210 */ /* 0x000fe20007f1e0ff */
[--C-:B------:R-:W-:Y:S01]  /*0f50*/  IMAD.MOV.U32 R19, RZ, RZ, R23.reuse ;  /* 0x000000ffff137224 */ /* 0x100fe200078e0017 */
[----:B------:R-:W-:Y:S02]  /*0f60*/  MOV R10, R36 ;  /* 0x00000024000a7202 */ /* 0x000fe40000000f00 */
[----:B------:R-:W-:Y:S01]  /*0f70*/  MOV R18, R22 ;  /* 0x0000001600127202 */ /* 0x000fe20000000f00 */
[----:B------:R-:W-:-:S04]  /*0f80*/  IMAD.X R11, RZ, RZ, ~R23, P0 ;  /* 0x000000ffff0b7224 */ /* 0x000fc800000e0e17 */
[----:B------:R-:W-:Y:S02]  /*0f90*/  IMAD R12, R11, R16, RZ ;  /* 0x000000100b0c7224 */ /* 0x000fe400078e02ff */
[----:B------:R-:W-:Y:S02]  /*0fa0*/  IMAD.MOV.U32 R11, RZ, RZ, R37 ;  /* 0x000000ffff0b7224 */ /* 0x000fe400078e0025 */
[----:B------:R-:W-:-:S04]  /*0fb0*/  IMAD.WIDE.U32 R10, R16, R7, R10 ;  /* 0x00000007100a7225 */ /* 0x000fc800078e000a */
[----:B------:R-:W-:Y:S01]  /*0fc0*/  IMAD R7, R17, R7, R12 ;  /* 0x0000000711077224 */ /* 0x000fe200078e020c */
[----:B------:R-:W-:-:S03]  /*0fd0*/  MOV R37, R10 ;  /* 0x0000000a00257202 */ /* 0x000fc60000000f00 */
[----:B------:R-:W-:-:S07]  /*0fe0*/  IMAD.IADD R7, R7, 0x1, R11 ;  /* 0x0000000107077824 */ /* 0x000fce00078e020b */
.L_x_180:
[----:B------:R-:W-:Y:S05]  /*0ff0*/  BSYNC.RECONVERGENT B1 ;  /* 0x0000000000017941 */ /* 0x000fea0003800200 */
.L_x_178:
[----:B------:R-:W0:Y:S01]  /*1000*/  LDC.64 R16, c[0x0][0x398] ;  /* 0x0000e600ff107b82 */ /* 0x000e220000000a00 */
[----:B------:R-:W-:-:S05]  /*1010*/  IADD3 R13, PT, PT, R8, -0x1, RZ ;  /* 0xffffffff080d7810 */ /* 0x000fca0007ffe0ff */
[----:B0-----:R-:W-:-:S06]  /*1020*/  IMAD.WIDE.U32 R16, R13, 0x8, R16 ;  /* 0x000000080d107825 */ /* 0x001fcc00078e0010 */
[----:B------:R-:W2:Y:S01]  /*1030*/  LDG.E.64 R16, desc[UR8][R16.64] ;  /* 0x0000000810107981 */ /* 0x000ea2000c1e1b00 */
[----:B------:R-:W-:Y:S01]  /*1040*/  IMAD R7, R7, R34, RZ ;  /* 0x0000002207077224 */ /* 0x000fe200078e02ff */
[----:B------:R-:W-:Y:S01]  /*1050*/  BSSY.RECONVERGENT B1, `(.L_x_181) ;  /* 0x000002f000017945 */ /* 0x000fe20003800200 */
[----:B------:R-:W-:Y:S02]  /*1060*/  IMAD.MOV.U32 R21, RZ, RZ, R0 ;  /* 0x000000ffff157224 */ /* 0x000fe400078e0000 */
[-C--:B------:R-:W-:Y:S02]  /*1070*/  IMAD R7, R35, R37.reuse, R7 ;  /* 0x0000002523077224 */ /* 0x080fe400078e0207 */
[----:B------:R-:W-:-:S05]  /*1080*/  IMAD.WIDE.U32 R20, R34, R37, R20 ;  /* 0x0000002522147225 */ /* 0x000fca00078e0014 */
        /* <DEDUP_REMOVED lines=9> */
[----:B0-----:R-:W-:Y:S02]  /*1120*/  VIADD R10, R7, 0xffffffe ;  /* 0x0ffffffe070a7836 */ /* 0x001fe40000000000 */
[----:B------:R-:W-:-:S04]  /*1130*/  IMAD.MOV.U32 R7, RZ, RZ, RZ ;  /* 0x000000ffff077224 */ /* 0x000fc800078e00ff */
        /* <DEDUP_REMOVED lines=16> */
.L_x_182:
        /* <DEDUP_REMOVED lines=16> */
.L_x_183:
[----:B------:R-:W-:Y:S05]  /*1340*/  BSYNC.RECONVERGENT B1 ;  /* 0x0000000000017941 */ /* 0x000fea0003800200 */
.L_x_181:
[----:B------:R-:W0:Y:S02]  /*1350*/  LDC.64 R36, c[0x0][0x3a0] ;  /* 0x0000e800ff247b82 */ /* 0x000e240000000a00 */
[----:B0-----:R-:W-:-:S06]  /*1360*/  IMAD.WIDE.U32 R36, R13, 0x8, R36 ;  /* 0x000000080d247825 */ /* 0x001fcc00078e0024 */
[----:B------:R-:W2:Y:S01]  /*1370*/  LDG.E.64 R36, desc[UR8][R36.64] ;  /* 0x0000000824247981 */ /* 0x000ea2000c1e1b00 */
[----:B------:R-:W-:Y:S01]  /*1380*/  LOP3.LUT R11, R19, R17, RZ, 0xfc, !PT ;  /* 0x00000011130b7212 */ /* 0x000fe200078efcff */
[----:B------:R-:W-:Y:S01]  /*1390*/  IMAD.MOV.U32 R32, RZ, RZ, R24 ;  /* 0x000000ffff207224 */ /* 0x000fe200078e0018 */
[----:B------:R-:W-:Y:S01]  /*13a0*/  MOV R33, R3 ;  /* 0x0000000300217202 */ /* 0x000fe20000000f00 */
[----:B------:R-:W-:Y:S01]  /*13b0*/  BSSY.RECONVERGENT B1, `(.L_x_184) ;  /* 0x0000030000017945 */ /* 0x000fe20003800200 */
        /* <DEDUP_REMOVED lines=12> */
[----:B0-----:R-:W-:Y:S02]  /*1480*/  IADD3 R11, PT, PT, R7, 0xffffffe, RZ ;  /* 0x0ffffffe070b7810 */ /* 0x001fe40007ffe0ff */
[----:B------:R-:W-:-:S04]  /*1490*/  MOV R7, RZ ;  /* 0x000000ff00077202 */ /* 0x000fc80000000f00 */
[----:B------:R-:W0:Y:S02]  /*14a0*/  F2I.FTZ.U32.TRUNC.NTZ R11, R11 ;  /* 0x0000000b000b7305 */ /* 0x000e24000021f000 */
[----:B0-----:R-:W-:-:S04]  /*14b0*/  IMAD R3, R3, R11, RZ ;  /* 0x0000000b03037224 */ /* 0x001fc800078e02ff */
        /* <DEDUP_REMOVED lines=14> */
.L_x_185:
        /* <DEDUP_REMOVED lines=14> */
[----:B------:R-:W-:Y:S01]  /*1680*/  MOV R3, R10 ;  /* 0x0000000a00037202 */ /* 0x000fe20000000f00 */
[----:B------:R-:W-:Y:S02]  /*1690*/  IMAD.MOV.U32 R17, RZ, RZ, R23 ;  /* 0x000000ffff117224 */ /* 0x000fe400078e0017 */
[----:B------:R-:W-:-:S07]  /*16a0*/  IMAD.IADD R7, R7, 0x1, R11 ;  /* 0x0000000107077824 */ /* 0x000fce00078e020b */
.L_x_186:
[----:B------:R-:W-:Y:S05]  /*16b0*/  BSYNC.RECONVERGENT B1 ;  /* 0x0000000000017941 */ /* 0x000fea0003800200 */
.L_x_184:
        /* <DEDUP_REMOVED lines=14> */
[----:B------:R-:W-:Y:S02]  /*17a0*/  IADD3 R3, PT, PT, RZ, -R18, RZ ;  /* 0x80000012ff037210 */ /* 0x000fe40007ffe0ff */
        /* <DEDUP_REMOVED lines=19> */
[----:B------:R-:W-:Y:S01]  /*18e0*/  IMAD R27, R18, R27, R34 ;  /* 0x0000001b121b7224 */ /* 0x000fe200078e0222 */
[----:B------:R-:W-:Y:S06]  /*18f0*/  BRA `(.L_x_189) ;  /* 0x0000000000447947 */ /* 0x000fec0003800000 */
.L_x_188:
        /* <DEDUP_REMOVED lines=9> */
[--C-:B------:R-:W-:Y:S02]  /*1990*/  IMAD.MOV.U32 R0, RZ, RZ, R23.reuse ;  /* 0x000000ffff007224 */ /* 0x100fe400078e0017 */
[----:B------:R-:W-:Y:S02]  /*19a0*/  IMAD.X R3, RZ, RZ, ~R23, P0 ;  /* 0x000000ffff037224 */ /* 0x000fe400000e0e17 */
[----:B------:R-:W-:-:S04]  /*19b0*/  IMAD.WIDE.U32 R10, R18, R7, R10 ;  /* 0x00000007120a7225 */ /* 0x000fc800078e000a */
[----:B------:R-:W-:Y:S02]  /*19c0*/  IMAD R3, R3, R18, RZ ;  /* 0x0000001203037224 */ /* 0x000fe400078e02ff */
[----:B------:R-:W-:Y:S02]  /*19d0*/  IMAD.MOV.U32 R27, RZ, RZ, R10 ;  /* 0x000000ffff1b7224 */ /* 0x000fe400078e000a */
[----:B------:R-:W-:Y:S01]  /*19e0*/  IMAD R7, R19, R7, R3 ;  /* 0x0000000713077224 */ /* 0x000fe200078e0203 */
[----:B------:R-:W-:-:S04]  /*19f0*/  MOV R3, R22 ;  /* 0x0000001600037202 */ /* 0x000fc80000000f00 */
[----:B------:R-:W-:-:S07]  /*1a00*/  IADD3 R7, PT, PT, R11, R7, RZ ;  /* 0x000000070b077210 */ /* 0x000fce0007ffe0ff */
.L_x_189:
[----:B------:R-:W-:Y:S05]  /*1a10*/  BSYNC.RECONVERGENT B1 ;  /* 0x0000000000017941 */ /* 0x000fea0003800200 */
.L_x_187:
[----:B------:R-:W0:Y:S02]  /*1a20*/  LDC.64 R10, c[0x0][0x3a0] ;  /* 0x0000e800ff0a7b82 */ /* 0x000e240000000a00 */
[----:B0-----:R-:W-:-:S05]  /*1a30*/  IMAD.WIDE.U32 R10, R25, 0x8, R10 ;  /* 0x00000008190a7825 */ /* 0x001fca00078e000a */
[----:B------:R-:W2:Y:S01]  /*1a40*/  LDG.E.64 R34, desc[UR8][R10.64] ;  /* 0x000000080a227981 */ /* 0x000ea2000c1e1b00 */
[----:B------:R-:W-:Y:S01]  /*1a50*/  LOP3.LUT R12, R17, R19, RZ, 0xfc, !PT ;  /* 0x00000013110c7212 */ /* 0x000fe200078efcff */
[----:B------:R-:W-:Y:S01]  /*1a60*/  BSSY.RECONVERGENT B1, `(.L_x_190) ;  /* 0x0000032000017945 */ /* 0x000fe20003800200 */
[----:B------:R-:W-:Y:S01]  /*1a70*/  MOV R25, R24 ;  /* 0x0000001800197202 */ /* 0x000fe20000000f00 */
[----:B------:R-:W-:Y:S01]  /*1a80*/  IMAD.MOV.U32 R24, RZ, RZ, R32 ;  /* 0x000000ffff187224 */ /* 0x000fe200078e0020 */
        /* <DEDUP_REMOVED lines=30> */
.L_x_191:
[----:B------:R-:W-:Y:S01]  /*1c70*/  MOV R28, R16 ;  /* 0x00000010001c7202 */ /* 0x000fe20000000f00 */
[----:B------:R-:W-:Y:S01]  /*1c80*/  IMAD.MOV.U32 R10, RZ, RZ, R17 ;  /* 0x000000ffff0a7224 */ /* 0x000fe200078e0011 */
[----:B------:R-:W-:Y:S01]  /*1c90*/  MOV R11, R18 ;  /* 0x00000012000b7202 */ /* 0x000fe20000000f00 */
[----:B------:R-:W-:Y:S01]  /*1ca0*/  IMAD.MOV.U32 R12, RZ, RZ, R19 ;  /* 0x000000ffff0c7224 */ /* 0x000fe200078e0013 */
[----:B------:R-:W-:-:S07]  /*1cb0*/  MOV R7, 0x1cd0 ;  /* 0x00001cd000077802 */ /* 0x000fce0000000f00 */
[----:B------:R-:W-:Y:S05]  /*1cc0*/  CALL.REL.NOINC `($__internal_4_$__cuda_sm20_div_s64) ;  /* 0x0000005000607944 */ /* 0x000fea0003c00000 */
[----:B------:R-:W-:Y:S01]  /*1cd0*/  IADD3 R7, P0, PT, RZ, -R22, RZ ;  /* 0x80000016ff077210 */ /* 0x000fe20007f1e0ff */
[----:B------:R-:W-:Y:S02]  /*1ce0*/  IMAD.MOV.U32 R10, RZ, RZ, R16 ;  /* 0x000000ffff0a7224 */ /* 0x000fe400078e0010 */
[----:B------:R-:W-:Y:S01]  /*1cf0*/  IMAD.MOV.U32 R16, RZ, RZ, R22 ;  /* 0x000000ffff107224 */ /* 0x000fe200078e0016 */
[----:B------:R-:W-:-:S05]  /*1d00*/  IADD3.X R11, PT, PT, RZ, ~R23, RZ, P0, !PT ;  /* 0x80000017ff0b7210 */ /* 0x000fca00007fe4ff */
[----:B------:R-:W-:Y:S01]  /*1d10*/  IMAD R12, R11, R18, RZ ;  /* 0x000000120b0c7224 */ /* 0x000fe200078e02ff */
[----:B------:R-:W-:Y:S02]  /*1d20*/  MOV R11, R17 ;  /* 0x00000011000b7202 */ /* 0x000fe40000000f00 */
[----:B------:R-:W-:Y:S01]  /*1d30*/  MOV R17, R23 ;  /* 0x0000001700117202 */ /* 0x000fe20000000f00 */
[----:B------:R-:W-:-:S04]  /*1d40*/  IMAD.WIDE.U32 R10, R18, R7, R10 ;  /* 0x00000007120a7225 */ /* 0x000fc800078e000a */
[----:B------:R-:W-:Y:S01]  /*1d50*/  IMAD R7, R19, R7, R12 ;  /* 0x0000000713077224 */ /* 0x000fe200078e020c */
[----:B------:R-:W-:-:S03]  /*1d60*/  MOV R19, R10 ;  /* 0x0000000a00137202 */ /* 0x000fc60000000f00 */
[----:B------:R-:W-:-:S07]  /*1d70*/  IMAD.IADD R11, R7, 0x1, R11 ;  /* 0x00000001070b7824 */ /* 0x000fce00078e020b */
.L_x_192:
[----:B------:R-:W-:Y:S05]  /*1d80*/  BSYNC.RECONVERGENT B1 ;  /* 0x0000000000017941 */ /* 0x000fea0003800200 */
.L_x_190:
[----:B------:R-:W-:Y:S01]  /*1d90*/  IMAD.MOV.U32 R12, RZ, RZ, R20 ;  /* 0x000000ffff0c7224 */ /* 0x000fe200078e0014 */
[----:B------:R-:W-:Y:S01]  /*1da0*/  IADD3 R8, PT, PT, R8, -0x4, RZ ;  /* 0xfffffffc08087810 */ /* 0x000fe20007ffe0ff */
[----:B------:R-:W-:Y:S02]  /*1db0*/  IMAD R7, R11, R34, RZ ;  /* 0x000000220b077224 */ /* 0x000fe400078e02ff */
[----:B------:R-:W-:-:S04]  /*1dc0*/  IMAD.WIDE.U32 R10, R34, R19, R12 ;  /* 0x00000013220a7225 */ /* 0x000fc800078e000c */
[----:B------:R-:W-:Y:S01]  /*1dd0*/  IMAD R7, R35, R19, R7 ;  /* 0x0000001323077224 */ /* 0x000fe200078e0207 */
[----:B------:R-:W-:-:S03]  /*1de0*/  MOV R13, R10 ;  /* 0x0000000a000d7202 */ /* 0x000fc60000000f00 */
[----:B------:R-:W-:Y:S01]  /*1df0*/  IMAD.IADD R18, R11, 0x1, R7 ;  /* 0x000000010b127824 */ /* 0x000fe200078e0207 */
[----:B------:R-:W-:Y:S06]  /*1e00*/  @P2 BRA `(.L_x_193) ;  /* 0xffffffe4003c2947 */ /* 0x000fec000383ffff */
[----:B------:R-:W-:-:S07]  /*1e10*/  VIADD R8, R8, 0x1 ;  /* 0x0000000108087836 */ /* 0x000fce0000000000 */
.L_x_168:
        /* <DEDUP_REMOVED lines=35> */
.L_x_196:
        /* <DEDUP_REMOVED lines=16> */
.L_x_197:
[----:B------:R-:W-:Y:S05]  /*2150*/  BSYNC.RECONVERGENT B1 ;  /* 0x0000000000017941 */ /* 0x000fea0003800200 */
.L_x_195:
        /* <DEDUP_REMOVED lines=35> */
.L_x_199:
[----:B------:R-:W-:Y:S01]  /*2390*/  MOV R28, R16 ;  /* 0x00000010001c7202 */ /* 0x000fe20000000f00 */
[----:B------:R-:W-:Y:S01]  /*23a0*/  IMAD.MOV.U32 R10, RZ, RZ, R17 ;  /* 0x000000ffff0a7224 */ /* 0x000fe200078e0011 */
[----:B------:R-:W-:Y:S01]  /*23b0*/  MOV R11, R20 ;  /* 0x00000014000b7202 */ /* 0x000fe20000000f00 */
[----:B------:R-:W-:Y:S01]  /*23c0*/  IMAD.MOV.U32 R12, RZ, RZ, R21 ;  /* 0x000000ffff0c7224 */ /* 0x000fe200078e0015 */
[----:B------:R-:W-:-:S07]  /*23d0*/  MOV R7, 0x23f0 ;  /* 0x000023f000077802 */ /* 0x000fce0000000f00 */
[----:B------:R-:W-:Y:S05]  /*23e0*/  CALL.REL.NOINC `($__internal_4_$__cuda_sm20_div_s64) ;  /* 0x0000004800987944 */ /* 0x000fea0003c00000 */
[----:B------:R-:W-:-:S04]  /*23f0*/  IADD3 R3, P0, PT, RZ, -R22, RZ ;  /* 0x80000016ff037210 */ /* 0x000fc80007f1e0ff */
        /* <DEDUP_REMOVED lines=8> */
.L_x_200:
[----:B------:R-:W-:Y:S05]  /*2480*/  BSYNC.RECONVERGENT B1 ;  /* 0x0000000000017941 */ /* 0x000fea0003800200 */
.L_x_198:
[----:B------:R-:W0:Y:S01]  /*2490*/  LDC.64 R16, c[0x0][0x398] ;  /* 0x0000e600ff107b82 */ /* 0x000e220000000a00 */
[----:B------:R-:W-:-:S04]  /*24a0*/  VIADD R9, R8, 0xffffffff ;  /* 0xffffffff08097836 */ /* 0x000fc80000000000 */
[----:B0-----:R-:W-:-:S06]  /*24b0*/  IMAD.WIDE.U32 R16, R9, 0x8, R16 ;  /* 0x0000000809107825 */ /* 0x001fcc00078e0010 */
[----:B------:R-:W2:Y:S01]  /*24c0*/  LDG.E.64 R16, desc[UR8][R16.64] ;  /* 0x0000000810107981 */ /* 0x000ea2000c1e1b00 */
[----:B------:R-:W-:Y:S01]  /*24d0*/  MOV R19, R18 ;  /* 0x0000001200137202 */ /* 0x000fe20000000f00 */
        /* <DEDUP_REMOVED lines=32> */
.L_x_202:
        /* <DEDUP_REMOVED lines=8> */
[----:B------:R-:W-:Y:S02]  /*2760*/  MOV R10, R32 ;  /* 0x00000020000a7202 */ /* 0x000fe40000000f00 */
[----:B------:R-:W-:Y:S01]  /*2770*/  MOV R0, R23 ;  /* 0x0000001700007202 */ /* 0x000fe20000000f00 */
[----:B------:R-:W-:Y:S02]  /*2780*/  IMAD.X R3, RZ, RZ, ~R23, P0 ;  /* 0x000000ffff037224 */ /* 0x000fe400000e0e17 */
[----:B------:R-:W-:-:S04]  /*2790*/  IMAD.WIDE.U32 R10, R16, R7, R10 ;  /* 0x00000007100a7225 */ /* 0x000fc800078e000a */
[----:B------:R-:W-:-:S04]  /*27a0*/  IMAD R3, R3, R16, RZ ;  /* 0x0000001003037224 */ /* 0x000fc800078e02ff */
[----:B------:R-:W-:Y:S01]  /*27b0*/  IMAD R7, R17, R7, R3 ;  /* 0x0000000711077224 */ /* 0x000fe200078e0203 */
[----:B------:R-:W-:-:S03]  /*27c0*/  MOV R3, R22 ;  /* 0x0000001600037202 */ /* 0x000fc60000000f00 */
[----:B------:R-:W-:-:S07]  /*27d0*/  IMAD.IADD R7, R11, 0x1, R7 ;  /* 0x000000010b077824 */ /* 0x000fce00078e0207 */
.L_x_203:
[----:B------:R-:W-:Y:S05]  /*27e0*/  BSYNC.RECONVERGENT B1 ;  /* 0x0000000000017941 */ /* 0x000fea0003800200 */
.L_x_201:
        /* <DEDUP_REMOVED lines=36> */
.L_x_205:
        /* <DEDUP_REMOVED lines=15> */
[----:B------:R-:W-:-:S07]  /*2b20*/  IADD3 R9, PT, PT, R9, R11, RZ ;  /* 0x0000000b09097210 */ /* 0x000fce0007ffe0ff */
.L_x_206:
[----:B------:R-:W-:Y:S05]  /*2b30*/  BSYNC.RECONVERGENT B1 ;  /* 0x0000000000017941 */ /* 0x000fea0003800200 */
.L_x_204:
[----:B------:R-:W-:Y:S01]  /*2b40*/  MOV R34, R18 ;  /* 0x0000001200227202 */ /* 0x000fe20000000f00 */
[----:B------:R-:W-:Y:S02]  /*2b50*/  IMAD R9, R9, R32, RZ ;  /* 0x0000002009097224 */ /* 0x000fe400078e02ff */
[----:B------:R-:W-:Y:S02]  /*2b60*/  VIADD R8, R8, 0xfffffffe ;  /* 0xfffffffe08087836 */ /* 0x000fe40000000000 */
[----:B------:R-:W-:-:S04]  /*2b70*/  IMAD.WIDE.U32 R34, R32, R10, R34 ;  /* 0x0000000a20227225 */ /* 0x000fc800078e0022 */
[----:B------:R-:W-:Y:S02]  /*2b80*/  IMAD R9, R33, R10, R9 ;  /* 0x0000000a21097224 */ /* 0x000fe400078e0209 */
[----:B------:R-:W-:-:S03]  /*2b90*/  IMAD.MOV.U32 R13, RZ, RZ, R34 ;  /* 0x000000ffff0d7224 */ /* 0x000fc600078e0022 */
[----:B------:R-:W-:-:S07]  /*2ba0*/  IADD3 R18, PT, PT, R35, R9, RZ ;  /* 0x0000000923127210 */ /* 0x000fce0007ffe0ff */
.L_x_194:
        /* <DEDUP_REMOVED lines=19> */
[----:B------:R-:W-:-:S04]  /*2ce0*/  IMAD.HI.U32 R12, R11, R7, R10 ;  /* 0x000000070b0c7227 */ /* 0x000fc800078e000a */
[----:B------:R-:W-:Y:S02]  /*2cf0*/  IMAD.MOV.U32 R11, RZ, RZ, RZ ;  /* 0x000000ffff0b7224 */ /* 0x000fe400078e00ff */
        /* <DEDUP_REMOVED lines=10> */
.L_x_208:
[----:B------:R-:W-:Y:S01]  /*2da0*/  MOV R19, R0 ;  /* 0x0000000000137202 */ /* 0x000fe20000000f00 */
[----:B------:R-:W-:Y:S01]  /*2db0*/  IMAD.MOV.U32 R7, RZ, RZ, R26 ;  /* 0x000000ffff077224 */ /* 0x000fe200078e001a */
[----:B------:R-:W-:Y:S02]  /*2dc0*/  MOV R12, R27 ;  /* 0x0000001b000c7202 */ /* 0x000fe40000000f00 */
[----:B------:R-:W-:-:S07]  /*2dd0*/  MOV R0, 0x2df0 ;  /* 0x00002df000007802 */ /* 0x000fce0000000f00 */
[----:B------:R-:W-:Y:S05]  /*2de0*/  CALL.REL.NOINC `($__internal_5_$__cuda_sm20_rem_s64) ;  /* 0x0000004400687944 */ /* 0x000fea0003c00000 */
[----:B------:R-:W-:Y:S01]  /*2df0*/  IMAD.MOV.U32 R10, RZ, RZ, R3 ;  /* 0x000000ffff0a7224 */ /* 0x000fe200078e0003 */
[----:B------:R-:W-:-:S07]  /*2e00*/  MOV R11, R12 ;  /* 0x0000000c000b7202 */ /* 0x000fce0000000f00 */
.L_x_209:
[----:B------:R-:W-:Y:S05]  /*2e10*/  BSYNC.RECONVERGENT B1 ;  /* 0x0000000000017941 */ /* 0x000fea0003800200 */
.L_x_207:
        /* <DEDUP_REMOVED lines=19> */
[----:B------:R-:W-:Y:S01]  /*2f50*/  IMAD.HI.U32 R3, R11, R3, R10 ;  /* 0x000000030b037227 */ /* 0x000fe200078e000a */
[----:B------:R-:W-:-:S05]  /*2f60*/  MOV R11, RZ ;  /* 0x000000ff000b7202 */ /* 0x000fca0000000f00 */
[----:B------:R-:W-:-:S04]  /*2f70*/  IMAD.HI.U32 R0, R3, R16, RZ ;  /* 0x0000001003007227 */ /* 0x000fc800078e00ff */
[----:B------:R-:W-:-:S04]  /*2f80*/  IMAD.MOV R3, RZ, RZ, -R0 ;  /* 0x000000ffff037224 */ /* 0x000fc800078e0a00 */
[----:B------:R-:W-:-:S05]  /*2f90*/  IMAD R10, R26, R3, R16 ;  /* 0x000000031a0a7224 */ /* 0x000fca00078e0210 */
[----:B------:R-:W-:-:S13]  /*2fa0*/  ISETP.GE.U32.AND P0, PT, R10, R26, PT ;  /* 0x0000001a0a00720c */ /* 0x000fda0003f06070 */
[----:B------:R-:W-:-:S04]  /*2fb0*/  @P0 IADD3 R10, PT, PT, -R26, R10, RZ ;  /* 0x0000000a1a0a0210 */ /* 0x000fc80007ffe1ff */
[----:B------:R-:W-:-:S13]  /*2fc0*/  ISETP.GE.U32.AND P0, PT, R10, R26, PT ;  /* 0x0000001a0a00720c */ /* 0x000fda0003f06070 */
[----:B------:R-:W-:Y:S01]  /*2fd0*/  @P0 IMAD.IADD R10, R10, 0x1, -R26 ;  /* 0x000000010a0a0824 */ /* 0x000fe200078e0a1a */
[----:B------:R-:W-:Y:S01]  /*2fe0*/  @!P1 LOP3.LUT R10, RZ, R26, RZ, 0x33, !PT ;  /* 0x0000001aff0a9212 */ /* 0x000fe200078e33ff */
[----:B------:R-:W-:Y:S06]  /*2ff0*/  BRA `(.L_x_212) ;  /* 0x0000000000207947 */ /* 0x000fec0003800000 */
.L_x_211:
[----:B------:R-:W-:Y:S01]  /*3000*/  IMAD.MOV.U32 R7, RZ, RZ, R26 ;  /* 0x000000ffff077224 */ /* 0x000fe200078e001a */
[----:B------:R-:W-:Y:S01]  /*3010*/  MOV R12, R27 ;  /* 0x0000001b000c7202 */ /* 0x000fe20000000f00 */
[----:B------:R-:W-:Y:S01]  /*3020*/  IMAD.MOV.U32 R3, RZ, RZ, R16 ;  /* 0x000000ffff037224 */ /* 0x000fe200078e0010 */
[----:B------:R-:W-:Y:S02]  /*3030*/  MOV R19, R17 ;  /* 0x0000001100137202 */ /* 0x000fe40000000f00 */
[----:B------:R-:W-:-:S07]  /*3040*/  MOV R0, 0x3060 ;  /* 0x0000306000007802 */ /* 0x000fce0000000f00 */
[----:B------:R-:W-:Y:S05]  /*3050*/  CALL.REL.NOINC `($__internal_5_$__cuda_sm20_rem_s64) ;  /* 0x0000004000cc7944 */ /* 0x000fea0003c00000 */
[----:B------:R-:W-:Y:S01]  /*3060*/  IMAD.MOV.U32 R10, RZ, RZ, R3 ;  /* 0x000000ffff0a7224 */ /* 0x000fe200078e0003 */
[----:B------:R-:W-:-:S07]  /*3070*/  MOV R11, R12 ;  /* 0x0000000c000b7202 */ /* 0x000fce0000000f00 */
.L_x_212:
[----:B------:R-:W-:Y:S05]  /*3080*/  BSYNC.RECONVERGENT B1 ;  /* 0x0000000000017941 */ /* 0x000fea0003800200 */
.L_x_210:
[----:B------:R-:W-:Y:S01]  /*3090*/  IMAD.MOV.U32 R12, RZ, RZ, R13 ;  /* 0x000000ffff0c7224 */ /* 0x000fe200078e000d */
[----:B------:R-:W-:Y:S01]  /*30a0*/  MOV R13, R18 ;  /* 0x00000012000d7202 */ /* 0x000fe20000000f00 */
[----:B------:R-:W-:Y:S02]  /*30b0*/  IMAD R3, R11, R8, RZ ;  /* 0x000000080b037224 */ /* 0x000fe400078e02ff */
[----:B------:R-:W-:-:S04]  /*30c0*/  IMAD.WIDE.U32 R12, R8, R10, R12 ;  /* 0x0000000a080c7225 */ /* 0x000fc800078e000c */
[----:B------:R-:W-:-:S04]  /*30d0*/  IMAD R3, R9, R10, R3 ;  /* 0x0000000a09037224 */ /* 0x000fc800078e0203 */
[----:B------:R-:W-:Y:S01]  /*30e0*/  IMAD.IADD R18, R13, 0x1, R3 ;  /* 0x000000010d127824 */ /* 0x000fe200078e0203 */
[----:B------:R-:W-:-:S07]  /*30f0*/  MOV R13, R12 ;  /* 0x0000000c000d7202 */ /* 0x000fce0000000f00 */
.L_x_167:
[----:B------:R-:W0:Y:S02]  /*3100*/  LDCU.64 UR12, c[0x0][0x390] ;  /* 0x00007200ff0c77ac */ /* 0x000e240008000a00 */
[C---:B0-----:R-:W-:Y:S02]  /*3110*/  LEA R8, P0, R24.reuse, UR12, 0x1 ;  /* 0x0000000c18087c11 */ /* 0x041fe4000f8008ff */
[C---:B------:R-:W-:Y:S02]  /*3120*/  LEA R10, P1, R13.reuse, UR12, 0x1 ;  /* 0x0000000c0d0a7c11 */ /* 0x040fe4000f8208ff */
[----:B------:R-:W-:Y:S02]  /*3130*/  LEA.HI.X R9, R24, UR13, R25, 0x1, P0 ;  /* 0x0000000d18097c11 */ /* 0x000fe400080f0c19 */
[----:B------:R-:W-:-:S04]  /*3140*/  LEA.HI.X R11, R13, UR13, R18, 0x1, P1 ;  /* 0x0000000d0d0b7c11 */ /* 0x000fc800088f0c12 */
[----:B------:R-:W2:Y:S04]  /*3150*/  LDG.E.U16 R9, desc[UR8][R8.64] ;  /* 0x0000000808097981 */ /* 0x000ea8000c1e1500 */
[----:B------:R-:W2:Y:S02]  /*3160*/  LDG.E.U16 R11, desc[UR8][R10.64] ;  /* 0x000000080a0b7981 */ /* 0x000ea4000c1e1500 */
[----:B--2---:R-:W-:-:S04]  /*3170*/  HMNMX2.BF16_V2 R0, R9.H0_H0, R11.H0_H0, !PT ;  /* 0x2000000b09007240 */ /* 0x004fc80007a00800 */
[----:B------:R-:W-:-:S13]  /*3180*/  HSETP2.BF16_V2.NEU.AND P0, PT, R0.H0_H0, R11.H0_H0, PT ;  /* 0x2000000b00007234 */ /* 0x000fda0003f0d802 */
[----:B------:R1:W-:Y:S04]  /*3190*/  @!P0 STS.U16 [R4], R11 ;  /* 0x0000000b04008388 */ /* 0x0003e80000000400 */
[----:B------:R1:W-:Y:S04]  /*31a0*/  @!P0 STS.64 [R2], R14 ;  /* 0x0000000e02008388 */ /* 0x0003e80000000a00 */
[----:B------:R1:W-:Y:S01]  /*31b0*/  @P0 STS.U16 [R4], R9 ;  /* 0x0000000904000388 */ /* 0x0003e20000000400 */
[----:B------:R-:W-:Y:S05]  /*31c0*/  BRA `(.L_x_213) ;  /* 0x0000003400d47947 */ /* 0x000fea0003800000 */
.L_x_166:
[----:B------:R-:W-:-:S04]  /*31d0*/  ISETP.GE.U32.AND P0, PT, R3, UR10, PT ;  /* 0x0000000a03007c0c */ /* 0x000fc8000bf06070 */
[----:B------:R-:W-:-:S13]  /*31e0*/  ISETP.GE.U32.AND.EX P0, PT, R0, UR11, PT, P0 ;  /* 0x0000000b00007c0c */ /* 0x000fda000bf06100 */
[----:B------:R-:W-:Y:S05]  /*31f0*/  @P0 BRA `(.L_x_213) ;  /* 0x0000003400c80947 */ /* 0x000fea0003800000 */
[----:B------:R-:W-:Y:S01]  /*3200*/  ISETP.GE.AND P0, PT, R10, RZ, PT ;  /* 0x000000ff0a00720c */ /* 0x000fe20003f06270 */
[----:B------:R-:W-:Y:S02]  /*3210*/  HFMA2 R9, -RZ, RZ, 0, 0 ;  /* 0x00000000ff097431 */ /* 0x000fe400000001ff */
[----:B------:R-:W-:-:S10]  /*3220*/  IMAD.MOV.U32 R13, RZ, RZ, RZ ;  /* 0x000000ffff0d7224 */ /* 0x000fd400078e00ff */
[----:B------:R-:W-:Y:S05]  /*3230*/  @!P0 BRA `(.L_x_214) ;  /* 0x0000003400a48947 */ /* 0x000fea0003800000 */
[----:B------:R-:W-:Y:S01]  /*3240*/  IMAD.MOV.U32 R15, RZ, RZ, R10 ;  /* 0x000000ffff0f7224 */ /* 0x000fe200078e000a */
[----:B------:R-:W-:Y:S01]  /*3250*/  LOP3.LUT R16, R11, 0x7, RZ, 0xc0, !PT ;  /* 0x000000070b107812 */ /* 0x000fe200078ec0ff */
[----:B------:R-:W-:Y:S01]  /*3260*/  IMAD.MOV.U32 R9, RZ, RZ, RZ ;  /* 0x000000ffff097224 */ /* 0x000fe200078e00ff */
[----:B------:R-:W-:Y:S02]  /*3270*/  MOV R13, RZ ;  /* 0x000000ff000d7202 */ /* 0x000fe40000000f00 */
[----:B------:R-:W-:-:S13]  /*3280*/  ISETP.GE.U32.AND P0, PT, R15, 0x7, PT ;  /* 0x000000070f00780c */ /* 0x000fda0003f06070 */
[----:B------:R-:W-:Y:S05]  /*3290*/  @!P0 BRA `(.L_x_215) ;  /* 0x0000001c00348947 */ /* 0x000fea0003800000 */
[----:B------:R-:W0:Y:S01]  /*32a0*/  LDC.64 R20, c[0x0][0x398] ;  /* 0x0000e600ff147b82 */ /* 0x000e220000000a00 */
[C---:B------:R-:W-:Y:S01]  /*32b0*/  LOP3.LUT R14, R11.reuse, 0xfffffff8, RZ, 0xc0, !PT ;  /* 0xfffffff80b0e7812 */ /* 0x040fe200078ec0ff */
[----:B------:R-:W-:Y:S01]  /*32c0*/  IMAD.MOV.U32 R13, RZ, RZ, RZ ;  /* 0x000000ffff0d7224 */ /* 0x000fe200078e00ff */
[----:B------:R-:W-:Y:S02]  /*32d0*/  IADD3 R15, PT, PT, R11, -0x4, RZ ;  /* 0xfffffffc0b0f7810 */ /* 0x000fe40007ffe0ff */
[----:B------:R-:W-:Y:S01]  /*32e0*/  MOV R9, RZ ;  /* 0x000000ff00097202 */ /* 0x000fe20000000f00 */
[----:B------:R-:W-:Y:S02]  /*32f0*/  IMAD.MOV R14, RZ, RZ, -R14 ;  /* 0x000000ffff0e7224 */ /* 0x000fe400078e0a0e */
[----:B------:R-:W1:Y:S05]  /*3300*/  LDC.64 R18, c[0x0][0x3a0] ;  /* 0x0000e800ff127b82 */ /* 0x000e6a0000000a00 */
.L_x_240:
        /* <DEDUP_REMOVED lines=15> */
[----:B------:R0:W2:Y:S02]  /*3400*/  F2I.FTZ.U32.TRUNC.NTZ R11, R10 ;  /* 0x0000000a000b7305 */ /* 0x0000a4000021f000 */
[----:B0-----:R-:W-:Y:S02]  /*3410*/  HFMA2 R10, -RZ, RZ, 0, 0 ;  /* 0x00000000ff0a7431 */ /* 0x001fe400000001ff */
        /* <DEDUP_REMOVED lines=16> */
.L_x_217:
[----:B------:R-:W-:Y:S01]  /*3520*/  IMAD.MOV.U32 R28, RZ, RZ, R3 ;  /* 0x000000ffff1c7224 */ /* 0x000fe200078e0003 */
[----:B------:R-:W-:Y:S01]  /*3530*/  MOV R10, R0 ;  /* 0x00000000000a7202 */ /* 0x000fe20000000f00 */
[----:B------:R-:W-:Y:S01]  /*3540*/  IMAD.MOV.U32 R11, RZ, RZ, R24 ;  /* 0x000000ffff0b7224 */ /* 0x000fe200078e0018 */
[----:B------:R-:W-:Y:S02]  /*3550*/  MOV R12, R25 ;  /* 0x00000019000c7202 */ /* 0x000fe40000000f00 */
[----:B------:R-:W-:-:S07]  /*3560*/  MOV R7, 0x3580 ;  /* 0x0000358000077802 */ /* 0x000fce0000000f00 */
[----:B-1----:R-:W-:Y:S05]  /*3570*/  CALL.REL.NOINC `($__internal_4_$__cuda_sm20_div_s64) ;  /* 0x0000003800347944 */ /* 0x002fea0003c00000 */
[----:B------:R-:W-:Y:S01]  /*3580*/  IADD3 R17, P0, PT, RZ, -R22, RZ ;  /* 0x80000016ff117210 */ /* 0x000fe20007f1e0ff */
[----:B------:R-:W-:Y:S01]  /*3590*/  IMAD.MOV.U32 R11, RZ, RZ, R0 ;  /* 0x000000ffff0b7224 */ /* 0x000fe200078e0000 */
[----:B------:R-:W-:-:S03]  /*35a0*/  MOV R10, R3 ;  /* 0x00000003000a7202 */ /* 0x000fc60000000f00 */
[----:B------:R-:W-:Y:S02]  /*35b0*/  IMAD.X R7, RZ, RZ, ~R23, P0 ;  /* 0x000000ffff077224 */ /* 0x000fe400000e0e17 */
[----:B------:R-:W-:-:S04]  /*35c0*/  IMAD.WIDE.U32 R10, R24, R17, R10 ;  /* 0x00000011180a7225 */ /* 0x000fc800078e000a */
[----:B------:R-:W-:Y:S01]  /*35d0*/  IMAD R7, R7, R24, RZ ;  /* 0x0000001807077224 */ /* 0x000fe200078e02ff */
[----:B------:R-:W-:Y:S02]  /*35e0*/  MOV R35, R10 ;  /* 0x0000000a00237202 */ /* 0x000fe40000000f00 */
[----:B------:R-:W-:Y:S01]  /*35f0*/  MOV R24, R22 ;  /* 0x0000001600187202 */ /* 0x000fe20000000f00 */
[----:B------:R-:W-:Y:S02]  /*3600*/  IMAD R7, R25, R17, R7 ;  /* 0x0000001119077224 */ /* 0x000fe400078e0207 */
[----:B------:R-:W-:Y:S02]  /*3610*/  IMAD.MOV.U32 R25, RZ, RZ, R23 ;  /* 0x000000ffff197224 */ /* 0x000fe400078e0017 */
[----:B------:R-:W-:-:S07]  /*3620*/  IMAD.IADD R7, R11, 0x1, R7 ;  /* 0x000000010b077824 */ /* 0x000fce00078e0207 */
.L_x_218:
[----:B------:R-:W-:Y:S05]  /*3630*/  BSYNC.RECONVERGENT B1 ;  /* 0x0000000000017941 */ /* 0x000fea0003800200 */
.L_x_216:
[----:B------:R-:W-:Y:S01]  /*3640*/  IADD3 R0, PT, PT, R15, 0x2, RZ ;  /* 0x000000020f007810 */ /* 0x000fe20007ffe0ff */
[----:B-1----:R-:W-:-:S04]  /*3650*/  IMAD.WIDE.U32 R10, R8, 0x8, R18 ;  /* 0x00000008080a7825 */ /* 0x002fc800078e0012 */
[----:B------:R-:W-:Y:S02]  /*3660*/  IMAD.WIDE.U32 R32, R0, 0x8, R20 ;  /* 0x0000000800207825 */ /* 0x000fe400078e0014 */
[----:B------:R-:W2:Y:S04]  /*3670*/  LDG.E.64 R10, desc[UR8][R10.64] ;  /* 0x000000080a0a7981 */ /* 0x000ea8000c1e1b00 */
[----:B------:R-:W3:Y:S01]  /*3680*/  LDG.E.64 R32, desc[UR8][R32.64] ;  /* 0x0000000820207981 */ /* 0x000ee2000c1e1b00 */
        /* <DEDUP_REMOVED lines=33> */
.L_x_220:
        /* <DEDUP_REMOVED lines=17> */
.L_x_221:
[----:B------:R-:W-:Y:S05]  /*39b0*/  BSYNC.RECONVERGENT B1 ;  /* 0x0000000000017941 */ /* 0x000fea0003800200 */
.L_x_219:
        /* <DEDUP_REMOVED lines=38> */
.L_x_223:
        /* <DEDUP_REMOVED lines=17> */
.L_x_224:
[----:B------:R-:W-:Y:S05]  /*3d30*/  BSYNC.RECONVERGENT B1 ;  /* 0x0000000000017941 */ /* 0x000fea0003800200 */
.L_x_222:
[----:B------:R-:W-:-:S04]  /*3d40*/  IMAD.WIDE.U32 R32, R15, 0x8, R20 ;  /* 0x000000080f207825 */ /* 0x000fc800078e0014 */
[----:B------:R-:W-:Y:S02]  /*3d50*/  IMAD.WIDE.U32 R10, R3, 0x8, R18 ;  /* 0x00000008030a7825 */ /* 0x000fe400078e0012 */
[----:B------:R-:W2:Y:S04]  /*3d60*/  LDG.E.64 R32, desc[UR8][R32.64] ;  /* 0x0000000820207981 */ /* 0x000ea8000c1e1b00 */
[----:B------:R-:W3:Y:S01]  /*3d70*/  LDG.E.64 R10, desc[UR8][R10.64] ;  /* 0x000000080a0a7981 */ /* 0x000ee2000c1e1b00 */
[----:B------:R-:W-:Y:S01]  /*3d80*/  MOV R34, R8 ;  /* 0x0000000800227202 */ /* 0x000fe20000000f00 */
[----:B------:R-:W-:Y:S01]  /*3d90*/  IMAD.MOV.U32 R35, RZ, RZ, R0 ;  /* 0x000000ffff237224 */ /* 0x000fe200078e0000 */
[----:B------:R-:W-:Y:S01]  /*3da0*/  BSSY.RECONVERGENT B1, `(.L_x_225) ;  /* 0x0000032000017945 */ /* 0x000fe20003800200 */
[----:B--2---:R-:W-:-:S04]  /*3db0*/  LOP3.LUT R3, R25, R33, RZ, 0xfc, !PT ;  /* 0x0000002119037212 */ /* 0x004fc800078efcff */
[----:B------:R-:W-:Y:S01]  /*3dc0*/  ISETP.NE.U32.AND P0, PT, R3, RZ, PT ;  /* 0x000000ff0300720c */ /* 0x000fe20003f05070 */
        /* <DEDUP_REMOVED lines=30> */
.L_x_226:
        /* <DEDUP_REMOVED lines=17> */
.L_x_227:
[----:B------:R-:W-:Y:S05]  /*40c0*/  BSYNC.RECONVERGENT B1 ;  /* 0x0000000000017941 */ /* 0x000fea0003800200 */
.L_x_225:
[C---:B------:R-:W-:Y:S01]  /*40d0*/  IADD3 R0, PT, PT, R15.reuse, -0x1, RZ ;  /* 0xffffffff0f007810 */ /* 0x040fe20007ffe0ff */
[----:B------:R-:W-:-:S04]  /*40e0*/  IMAD.WIDE.U32 R10, R15, 0x8, R18 ;  /* 0x000000080f0a7825 */ /* 0x000fc800078e0012 */
        /* <DEDUP_REMOVED lines=36> */
.L_x_229:
        /* <DEDUP_REMOVED lines=17> */
.L_x_230:
[----:B------:R-:W-:Y:S05]  /*4440*/  BSYNC.RECONVERGENT B1 ;  /* 0x0000000000017941 */ /* 0x000fea0003800200 */
.L_x_228:
        /* <DEDUP_REMOVED lines=38> */
.L_x_232:
        /* <DEDUP_REMOVED lines=17> */
.L_x_233:
[----:B------:R-:W-:Y:S05]  /*47c0*/  BSYNC.RECONVERGENT B1 ;  /* 0x0000000000017941 */ /* 0x000fea0003800200 */
.L_x_231:
[----:B------:R-:W-:Y:S01]  /*47d0*/  IADD3 R0, PT, PT, R15, -0x3, RZ ;  /* 0xfffffffd0f007810 */ /* 0x000fe20007ffe0ff */
        /* <DEDUP_REMOVED lines=37> */
.L_x_235:
        /* <DEDUP_REMOVED lines=17> */
.L_x_236:
[----:B------:R-:W-:Y:S05]  /*4b40*/  BSYNC.RECONVERGENT B1 ;  /* 0x0000000000017941 */ /* 0x000fea0003800200 */
.L_x_234:
[----:B------:R-:W-:-:S04]  /*4b50*/  IMAD.WIDE.U32 R32, R9, 0x8, R20 ;  /* 0x0000000809207825 */ /* 0x000fc800078e0014 */
[----:B------:R-:W-:Y:S02]  /*4b60*/  IMAD.WIDE.U32 R10, R0, 0x8, R18 ;  /* 0x00000008000a7825 */ /* 0x000fe400078e0012 */
[----:B------:R-:W2:Y:S04]  /*4b70*/  LDG.E.64 R32, desc[UR8][R32.64] ;  /* 0x0000000820207981 */ /* 0x000ea8000c1e1b00 */
        /* <DEDUP_REMOVED lines=33> */
.L_x_238:
        /* <DEDUP_REMOVED lines=17> */
.L_x_239:
[----:B------:R-:W-:Y:S05]  /*4ea0*/  BSYNC.RECONVERGENT B1 ;  /* 0x0000000000017941 */ /* 0x000fea0003800200 */
.L_x_237:
[----:B------:R-:W-:-:S06]  /*4eb0*/  IMAD.WIDE.U32 R10, R9, 0x8, R18 ;  /* 0x00000008090a7825 */ /* 0x000fcc00078e0012 */
[----:B------:R-:W2:Y:S01]  /*4ec0*/  LDG.E.64 R10, desc[UR8][R10.64] ;  /* 0x000000080a0a7981 */ /* 0x000ea2000c1e1b00 */
[----:B------:R-:W-:Y:S01]  /*4ed0*/  MOV R9, R8 ;  /* 0x0000000800097202 */ /* 0x000fe20000000f00 */
[----:B------:R-:W-:Y:S01]  /*4ee0*/  IMAD.MOV.U32 R8, RZ, RZ, R34 ;  /* 0x000000ffff087224 */ /* 0x000fe200078e0022 */
[----:B------:R-:W-:Y:S01]  /*4ef0*/  IADD3 R15, PT, PT, R15, -0x8, RZ ;  /* 0xfffffff80f0f7810 */ /* 0x000fe20007ffe0ff */
[-C--:B--2---:R-:W-:Y:S02]  /*4f00*/  IMAD R12, R11, R25.reuse, RZ ;  /* 0x000000190b0c7224 */ /* 0x084fe400078e02ff */
[----:B------:R-:W-:-:S04]  /*4f10*/  IMAD.WIDE.U32 R8, R10, R25, R8 ;  /* 0x000000190a087225 */ /* 0x000fc800078e0008 */
[----:B------:R-:W-:Y:S02]  /*4f20*/  IMAD R7, R10, R7, R12 ;  /* 0x000000070a077224 */ /* 0x000fe400078e020c */
[----:B------:R-:W-:-:S03]  /*4f30*/  IMAD.MOV.U32 R13, RZ, RZ, R8 ;  /* 0x000000ffff0d7224 */ /* 0x000fc600078e0008 */
[----:B------:R-:W-:Y:S01]  /*4f40*/  IADD3 R9, PT, PT, R9, R7, RZ ;  /* 0x0000000709097210 */ /* 0x000fe20007ffe0ff */
[----:B------:R-:W-:Y:S06]  /*4f50*/  @P2 BRA `(.L_x_240) ;  /* 0xffffffe000ec2947 */ /* 0x000fec000383ffff */
[----:B------:R-:W-:-:S07]  /*4f60*/  VIADD R15, R15, 0x3 ;  /* 0x000000030f0f7836 */ /* 0x000fce0000000000 */
.L_x_215:
[----:B------:R-:W-:-:S13]  /*4f70*/  ISETP.NE.AND P0, PT, R16, RZ, PT ;  /* 0x000000ff1000720c */ /* 0x000fda0003f05270 */
[----:B------:R-:W-:Y:S05]  /*4f80*/  @!P0 BRA `(.L_x_214) ;  /* 0x0000001800508947 */ /* 0x000fea0003800000 */
[----:B------:R-:W0:Y:S01]  /*4f90*/  LDC R8, c[0x0][0x3a8] ;  /* 0x0000ea00ff087b82 */ /* 0x000e220000000800 */
[----:B------:R-:W-:Y:S02]  /*4fa0*/  ISETP.GE.U32.AND P0, PT, R16, 0x4, PT ;  /* 0x000000041000780c */ /* 0x000fe40003f06070 */
[----:B0-----:R-:W-:-:S11]  /*4fb0*/  LOP3.LUT R8, R8, 0x3, RZ, 0xc0, !PT ;  /* 0x0000000308087812 */ /* 0x001fd600078ec0ff */
        /* <DEDUP_REMOVED lines=31> */
.L_x_243:
        /* <DEDUP_REMOVED lines=17> */
.L_x_244:
[----:B------:R-:W-:Y:S05]  /*52c0*/  BSYNC.RECONVERGENT B1 ;  /* 0x0000000000017941 */ /* 0x000fea0003800200 */
.L_x_242:
[----:B------:R-:W0:Y:S01]  /*52d0*/  LDC.64 R20, c[0x0][0x398] ;  /* 0x0000e600ff147b82 */ /* 0x000e220000000a00 */
[----:B------:R-:W-:-:S07]  /*52e0*/  VIADD R0, R15, 0xffffffff ;  /* 0xffffffff0f007836 */ /* 0x000fce0000000000 */
[----:B------:R-:W1:Y:S01]  /*52f0*/  LDC.64 R10, c[0x0][0x3a0] ;  /* 0x0000e800ff0a7b82 */ /* 0x000e620000000a00 */
[----:B0-----:R-:W-:-:S06]  /*5300*/  IMAD.WIDE.U32 R20, R0, 0x8, R20 ;  /* 0x0000000800147825 */ /* 0x001fcc00078e0014 */
[----:B------:R-:W2:Y:S01]  /*5310*/  LDG.E.64 R20, desc[UR8][R20.64] ;  /* 0x0000000814147981 */ /* 0x000ea2000c1e1b00 */
[----:B-1----:R-:W-:-:S06]  /*5320*/  IMAD.WIDE.U32 R10, R15, 0x8, R10 ;  /* 0x000000080f0a7825 */ /* 0x002fcc00078e000a */
        /* <DEDUP_REMOVED lines=35> */
.L_x_246:
        /* <DEDUP_REMOVED lines=17> */
.L_x_247:
[----:B------:R-:W-:Y:S05]  /*5670*/  BSYNC.RECONVERGENT B1 ;  /* 0x0000000000017941 */ /* 0x000fea0003800200 */
.L_x_245:
        /* <DEDUP_REMOVED lines=31> */
[----:B------:R-:W-:Y:S02]  /*5870*/  @P0 IADD3 R7, PT, PT, -R24, R7, RZ ;  /* 0x0000000718070210 */ /* 0x000fe40007ffe1ff */
[----:B------:R-:W-:Y:S02]  /*5880*/  @P0 IADD3 R11, PT, PT, R11, 0x1, RZ ;  /* 0x000000010b0b0810 */ /* 0x000fe40007ffe0ff */
[----:B------:R-:W-:-:S13]  /*5890*/  ISETP.GE.U32.AND P1, PT, R7, R24, PT ;  /* 0x000000180700720c */ /* 0x000fda0003f26070 */
[----:B------:R-:W-:Y:S01]  /*58a0*/  @P1 VIADD R11, R11, 0x1 ;  /* 0x000000010b0b1836 */ /* 0x000fe20000000000 */
[----:B------:R-:W-:-:S04]  /*58b0*/  @!P2 LOP3.LUT R11, RZ, R24, RZ, 0x33, !PT ;  /* 0x00000018ff0ba212 */ /* 0x000fc800078e33ff */
[----:B------:R-:W-:-:S05]  /*58c0*/  IADD3 R7, PT, PT, -R11, RZ, RZ ;  /* 0x000000ff0b077210 */ /* 0x000fca0007ffe1ff */
[----:B------:R-:W-:Y:S02]  /*58d0*/  IMAD R7, R24, R7, R20 ;  /* 0x0000000718077224 */ /* 0x000fe400078e0214 */
[----:B------:R-:W-:Y:S01]  /*58e0*/  IMAD.MOV.U32 R20, RZ, RZ, R11 ;  /* 0x000000ffff147224 */ /* 0x000fe200078e000b */
[----:B------:R-:W-:Y:S06]  /*58f0*/  BRA `(.L_x_250) ;  /* 0x0000000000447947 */ /* 0x000fec0003800000 */
.L_x_249:
[----:B------:R-:W-:Y:S01]  /*5900*/  MOV R28, R20 ;  /* 0x00000014001c7202 */ /* 0x000fe20000000f00 */
[----:B------:R-:W-:Y:S01]  /*5910*/  IMAD.MOV.U32 R10, RZ, RZ, R21 ;  /* 0x000000ffff0a7224 */ /* 0x000fe200078e0015 */
[----:B------:R-:W-:Y:S02]  /*5920*/  MOV R11, R24 ;  /* 0x00000018000b7202 */ /* 0x000fe40000000f00 */
[----:B------:R-:W-:Y:S02]  /*5930*/  MOV R12, R25 ;  /* 0x00000019000c7202 */ /* 0x000fe40000000f00 */
[----:B------:R-:W-:-:S07]  /*5940*/  MOV R7, 0x5960 ;  /* 0x0000596000077802 */ /* 0x000fce0000000f00 */
[----:B------:R-:W-:Y:S05]  /*5950*/  CALL.REL.NOINC `($__internal_4_$__cuda_sm20_div_s64) ;  /* 0x00000014003c7944 */ /* 0x000fea0003c00000 */
[----:B------:R-:W-:Y:S02]  /*5960*/  IADD3 R9, P0, PT, RZ, -R22, RZ ;  /* 0x80000016ff097210 */ /* 0x000fe40007f1e0ff */
[----:B------:R-:W-:Y:S02]  /*5970*/  MOV R10, R20 ;  /* 0x00000014000a7202 */ /* 0x000fe40000000f00 */
[----:B------:R-:W-:Y:S01]  /*5980*/  MOV R11, R21 ;  /* 0x00000015000b7202 */ /* 0x000fe20000000f00 */
[--C-:B------:R-:W-:Y:S01]  /*5990*/  IMAD.X R7, RZ, RZ, ~R23.reuse, P0 ;  /* 0x000000ffff077224 */ /* 0x100fe200000e0e17 */
[----:B------:R-:W-:Y:S01]  /*59a0*/  MOV R20, R22 ;  /* 0x0000001600147202 */ /* 0x000fe20000000f00 */
[----:B------:R-:W-:Y:S02]  /*59b0*/  IMAD.MOV.U32 R21, RZ, RZ, R23 ;  /* 0x000000ffff157224 */ /* 0x000fe400078e0017 */
[----:B------:R-:W-:Y:S02]  /*59c0*/  IMAD R7, R7, R24, RZ ;  /* 0x0000001807077224 */ /* 0x000fe400078e02ff */
[----:B------:R-:W-:-:S04]  /*59d0*/  IMAD.WIDE.U32 R10, R24, R9, R10 ;  /* 0x00000009180a7225 */ /* 0x000fc800078e000a */
[----:B------:R-:W-:Y:S02]  /*59e0*/  IMAD R25, R25, R9, R7 ;  /* 0x0000000919197224 */ /* 0x000fe400078e0207 */
[----:B------:R-:W-:-:S03]  /*59f0*/  IMAD.MOV.U32 R7, RZ, RZ, R10 ;  /* 0x000000ffff077224 */ /* 0x000fc600078e000a */
[----:B------:R-:W-:-:S07]  /*5a00*/  IADD3 R0, PT, PT, R11, R25, RZ ;  /* 0x000000190b007210 */ /* 0x000fce0007ffe0ff */
.L_x_250:
[----:B------:R-:W-:Y:S05]  /*5a10*/  BSYNC.RECONVERGENT B1 ;  /* 0x0000000000017941 */ /* 0x000fea0003800200 */
.L_x_248:
[----:B------:R-:W0:Y:S01]  /*5a20*/  LDC.64 R24, c[0x0][0x398] ;  /* 0x0000e600ff187b82 */ /* 0x000e220000000a00 */
[----:B------:R-:W-:-:S07]  /*5a30*/  IADD3 R9, PT, PT, R15, -0x3, RZ ;  /* 0xfffffffd0f097810 */ /* 0x000fce0007ffe0ff */
        /* <DEDUP_REMOVED lines=15> */
[----:B------:R-:W-:Y:S02]  /*5b30*/  IADD3 R3, PT, PT, RZ, -R24, RZ ;  /* 0x80000018ff037210 */ /* 0x000fe40007ffe0ff */
[----:B------:R-:W-:-:S05]  /*5b40*/  ISETP.NE.U32.AND P2, PT, R24, RZ, PT ;  /* 0x000000ff1800720c */ /* 0x000fca0003f45070 */
[----:B0-----:R-:W0:Y:S02]  /*5b50*/  MUFU.RCP R0, R0 ;  /* 0x0000000000007308 */ /* 0x001e240000001000 */
[----:B0-----:R-:W-:Y:S01]  /*5b60*/  IADD3 R10, PT, PT, R0, 0xffffffe, RZ ;  /* 0x0ffffffe000a7810 */ /* 0x001fe20007ffe0ff */
[----:B------:R-:W-:-:S05]  /*5b70*/  IMAD.MOV.U32 R0, RZ, RZ, RZ ;  /* 0x000000ffff007224 */ /* 0x000fca00078e00ff */
        /* <DEDUP_REMOVED lines=8> */
[----:B------:R-:W-:Y:S01]  /*5c00*/  @P0 IADD3 R7, PT, PT, -R24, R7, RZ ;  /* 0x0000000718070210 */ /* 0x000fe20007ffe1ff */
[----:B------:R-:W-:-:S03]  /*5c10*/  @P0 VIADD R3, R3, 0x1 ;  /* 0x0000000103030836 */ /* 0x000fc60000000000 */
[----:B------:R-:W-:Y:S01]  /*5c20*/  ISETP.GE.U32.AND P1, PT, R7, R24, PT ;  /* 0x000000180700720c */ /* 0x000fe20003f26070 */
[----:B------:R-:W-:-:S12]  /*5c30*/  HFMA2 R7, -RZ, RZ, 0, 0 ;  /* 0x00000000ff077431 */ /* 0x000fd800000001ff */
[----:B------:R-:W-:Y:S02]  /*5c40*/  @P1 IADD3 R3, PT, PT, R3, 0x1, RZ ;  /* 0x0000000103031810 */ /* 0x000fe40007ffe0ff */
[----:B------:R-:W-:-:S04]  /*5c50*/  @!P2 LOP3.LUT R3, RZ, R24, RZ, 0x33, !PT ;  /* 0x00000018ff03a212 */ /* 0x000fc800078e33ff */
[----:B------:R-:W-:-:S05]  /*5c60*/  IADD3 R21, PT, PT, -R3, RZ, RZ ;  /* 0x000000ff03157210 */ /* 0x000fca0007ffe1ff */
[----:B------:R-:W-:Y:S01]  /*5c70*/  IMAD R21, R24, R21, R20 ;  /* 0x0000001518157224 */ /* 0x000fe200078e0214 */
[----:B------:R-:W-:Y:S06]  /*5c80*/  BRA `(.L_x_253) ;  /* 0x0000000000447947 */ /* 0x000fec0003800000 */
.L_x_252:
[----:B------:R-:W-:Y:S01]  /*5c90*/  MOV R28, R20 ;  /* 0x00000014001c7202 */ /* 0x000fe20000000f00 */
[----:B------:R-:W-:Y:S01]  /*5ca0*/  IMAD.MOV.U32 R10, RZ, RZ, R21 ;  /* 0x000000ffff0a7224 */ /* 0x000fe200078e0015 */
[----:B------:R-:W-:Y:S02]  /*5cb0*/  MOV R11, R24 ;  /* 0x00000018000b7202 */ /* 0x000fe40000000f00 */
        /* <DEDUP_REMOVED lines=9> */
[----:B------:R-:W-:-:S04]  /*5d50*/  IMAD.WIDE.U32 R10, R24, R7, R10 ;  /* 0x00000007180a7225 */ /* 0x000fc800078e000a */
[----:B------:R-:W-:Y:S01]  /*5d60*/  IMAD R7, R25, R7, R3 ;  /* 0x0000000719077224 */ /* 0x000fe200078e0203 */
[----:B------:R-:W-:Y:S01]  /*5d70*/  MOV R21, R10 ;  /* 0x0000000a00157202 */ /* 0x000fe20000000f00 */
[----:B------:R-:W-:-:S03]  /*5d80*/  IMAD.MOV.U32 R3, RZ, RZ, R22 ;  /* 0x000000ffff037224 */ /* 0x000fc600078e0016 */
[----:B------:R-:W-:-:S07]  /*5d90*/  IADD3 R7, PT, PT, R11, R7, RZ ;  /* 0x000000070b077210 */ /* 0x000fce0007ffe0ff */
.L_x_253:
[----:B------:R-:W-:Y:S05]  /*5da0*/  BSYNC.RECONVERGENT B1 ;  /* 0x0000000000017941 */ /* 0x000fea0003800200 */
.L_x_251:
[----:B------:R-:W0:Y:S02]  /*5db0*/  LDC.64 R10, c[0x0][0x3a0] ;  /* 0x0000e800ff0a7b82 */ /* 0x000e240000000a00 */
[----:B0-----:R-:W-:-:S06]  /*5dc0*/  IMAD.WIDE.U32 R10, R9, 0x8, R10 ;  /* 0x00000008090a7825 */ /* 0x001fcc00078e000a */
[----:B------:R-:W2:Y:S01]  /*5dd0*/  LDG.E.64 R10, desc[UR8][R10.64] ;  /* 0x000000080a0a7981 */ /* 0x000ea2000c1e1b00 */
[----:B------:R-:W-:Y:S02]  /*5de0*/  MOV R18, R16 ;  /* 0x0000001000127202 */ /* 0x000fe40000000f00 */
[----:B------:R-:W-:Y:S01]  /*5df0*/  IADD3 R15, PT, PT, R15, -0x4, RZ ;  /* 0xfffffffc0f0f7810 */ /* 0x000fe20007ffe0ff */
[-C--:B--2---:R-:W-:Y:S02]  /*5e00*/  IMAD R9, R11, R21.reuse, RZ ;  /* 0x000000150b097224 */ /* 0x084fe400078e02ff */
[----:B------:R-:W-:-:S04]  /*5e10*/  IMAD.WIDE.U32 R18, R10, R21, R18 ;  /* 0x000000150a127225 */ /* 0x000fc800078e0012 */
[----:B------:R-:W-:Y:S02]  /*5e20*/  IMAD R9, R10, R7, R9 ;  /* 0x000000070a097224 */ /* 0x000fe400078e0209 */
[----:B------:R-:W-:-:S03]  /*5e30*/  IMAD.MOV.U32 R13, RZ, RZ, R18 ;  /* 0x000000ffff0d7224 */ /* 0x000fc600078e0012 */
[----:B------:R-:W-:-:S07]  /*5e40*/  IADD3 R9, PT, PT, R19, R9, RZ ;  /* 0x0000000913097210 */ /* 0x000fce0007ffe0ff */
.L_x_241:
        /* <DEDUP_REMOVED lines=27> */
[----:B------:R-:W-:Y:S02]  /*6000*/  ISETP.GE.U32.AND P1, PT, R7, R16, PT ;  /* 0x000000100700720c */ /* 0x000fe40003f26070 */
[----:B------:R-:W-:-:S11]  /*6010*/  MOV R7, RZ ;  /* 0x000000ff00077202 */ /* 0x000fd60000000f00 */
[----:B------:R-:W-:Y:S02]  /*6020*/  @P1 IADD3 R18, PT, PT, R18, 0x1, RZ ;  /* 0x0000000112121810 */ /* 0x000fe40007ffe0ff */
[----:B------:R-:W-:-:S05]  /*6030*/  @!P2 LOP3.LUT R18, RZ, R16, RZ, 0x33, !PT ;  /* 0x00000010ff12a212 */ /* 0x000fca00078e33ff */
[----:B------:R-:W-:-:S04]  /*6040*/  IMAD.MOV R0, RZ, RZ, -R18 ;  /* 0x000000ffff007224 */ /* 0x000fc800078e0a12 */
[----:B------:R-:W-:Y:S01]  /*6050*/  IMAD R3, R16, R0, R3 ;  /* 0x0000000010037224 */ /* 0x000fe200078e0203 */
[----:B------:R-:W-:Y:S06]  /*6060*/  BRA `(.L_x_257) ;  /* 0x0000000000447947 */ /* 0x000fec0003800000 */
.L_x_256:
        /* <DEDUP_REMOVED lines=10> */
[----:B------:R-:W-:-:S03]  /*6110*/  IADD3.X R7, PT, PT, RZ, ~R23, RZ, P0, !PT ;  /* 0x80000017ff077210 */ /* 0x000fc600007fe4ff */
[----:B------:R-:W-:-:S04]  /*6120*/  IMAD.WIDE.U32 R10, R16, R19, R10 ;  /* 0x00000013100a7225 */ /* 0x000fc800078e000a */
[----:B------:R-:W-:Y:S01]  /*6130*/  IMAD R7, R7, R16, RZ ;  /* 0x0000001007077224 */ /* 0x000fe200078e02ff */
[----:B------:R-:W-:-:S03]  /*6140*/  MOV R3, R10 ;  /* 0x0000000a00037202 */ /* 0x000fc60000000f00 */
[----:B------:R-:W-:Y:S01]  /*6150*/  IMAD R7, R17, R19, R7 ;  /* 0x0000001311077224 */ /* 0x000fe200078e0207 */
[----:B------:R-:W-:-:S04]  /*6160*/  MOV R19, R23 ;  /* 0x0000001700137202 */ /* 0x000fc80000000f00 */
[----:B------:R-:W-:-:S07]  /*6170*/  IADD3 R7, PT, PT, R11, R7, RZ ;  /* 0x000000070b077210 */ /* 0x000fce0007ffe0ff */
.L_x_257:
[----:B------:R-:W-:Y:S05]  /*6180*/  BSYNC.RECONVERGENT B1 ;  /* 0x0000000000017941 */ /* 0x000fea0003800200 */
.L_x_255:
        /* <DEDUP_REMOVED lines=21> */
[----:B0-----:R-:W-:Y:S01]  /*62e0*/  VIADD R10, R0, 0xffffffe ;  /* 0x0ffffffe000a7836 */ /* 0x001fe20000000000 */
[----:B------:R-:W-:-:S05]  /*62f0*/  MOV R0, RZ ;  /* 0x000000ff00007202 */ /* 0x000fca0000000f00 */
        /* <DEDUP_REMOVED lines=10> */
[----:B------:R-:W-:Y:S01]  /*63a0*/  ISETP.GE.U32.AND P1, PT, R7, R16, PT ;  /* 0x000000100700720c */ /* 0x000fe20003f26070 */
[----:B------:R-:W-:-:S12]  /*63b0*/  IMAD.MOV.U32 R7, RZ, RZ, RZ ;  /* 0x000000ffff077224 */ /* 0x000fd800078e00ff */
[----:B------:R-:W-:Y:S01]  /*63c0*/  @P1 VIADD R3, R3, 0x1 ;  /* 0x0000000103031836 */ /* 0x000fe20000000000 */
[----:B------:R-:W-:-:S04]  /*63d0*/  @!P2 LOP3.LUT R3, RZ, R16, RZ, 0x33, !PT ;  /* 0x00000010ff03a212 */ /* 0x000fc800078e33ff */
[----:B------:R-:W-:-:S05]  /*63e0*/  IADD3 R17, PT, PT, -R3, RZ, RZ ;  /* 0x000000ff03117210 */ /* 0x000fca0007ffe1ff */
[----:B------:R-:W-:Y:S01]  /*63f0*/  IMAD R17, R16, R17, R18 ;  /* 0x0000001110117224 */ /* 0x000fe200078e0212 */
[----:B------:R-:W-:Y:S06]  /*6400*/  BRA `(.L_x_260) ;  /* 0x0000000000447947 */ /* 0x000fec0003800000 */
.L_x_259:
[----:B------:R-:W-:Y:S01]  /*6410*/  MOV R28, R18 ;  /* 0x00000012001c7202 */ /* 0x000fe20000000f00 */
[----:B------:R-:W-:Y:S01]  /*6420*/  IMAD.MOV.U32 R11, RZ, RZ, R16 ;  /* 0x000000ffff0b7224 */ /* 0x000fe200078e0010 */
[----:B------:R-:W-:Y:S02]  /*6430*/  MOV R10, R19 ;  /* 0x00000013000a7202 */ /* 0x000fe40000000f00 */
[----:B------:R-:W-:Y:S02]  /*6440*/  MOV R12, R17 ;  /* 0x00000011000c7202 */ /* 0x000fe40000000f00 */
[----:B------:R-:W-:-:S07]  /*6450*/  MOV R7, 0x6470 ;  /* 0x0000647000077802 */ /* 0x000fce0000000f00 */
[----:B------:R-:W-:Y:S05]  /*6460*/  CALL.REL.NOINC `($__internal_4_$__cuda_sm20_div_s64) ;  /* 0x0000000800787944 */ /* 0x000fea0003c00000 */
[----:B------:R-:W-:Y:S01]  /*6470*/  IADD3 R7, P0, PT, RZ, -R22, RZ ;  /* 0x80000016ff077210 */ /* 0x000fe20007f1e0ff */
[----:B------:R-:W-:Y:S01]  /*6480*/  IMAD.MOV.U32 R10, RZ, RZ, R18 ;  /* 0x000000ffff0a7224 */ /* 0x000fe200078e0012 */
[----:B------:R-:W-:Y:S02]  /*6490*/  MOV R11, R19 ;  /* 0x00000013000b7202 */ /* 0x000fe40000000f00 */
[-C--:B------:R-:W-:Y:S02]  /*64a0*/  IADD3.X R3, PT, PT, RZ, ~R23.reuse, RZ, P0, !PT ;  /* 0x80000017ff037210 */ /* 0x080fe400007fe4ff */
[----:B------:R-:W-:Y:S01]  /*64b0*/  MOV R0, R23 ;  /* 0x0000001700007202 */ /* 0x000fe20000000f00 */
[----:B------:R-:W-:-:S04]  /*64c0*/  IMAD.WIDE.U32 R10, R16, R7, R10 ;  /* 0x00000007100a7225 */ /* 0x000fc800078e000a */
[----:B------:R-:W-:-:S04]  /*64d0*/  IMAD R3, R3, R16, RZ ;  /* 0x0000001003037224 */ /* 0x000fc800078e02ff */
[----:B------:R-:W-:Y:S01]  /*64e0*/  IMAD R7, R17, R7, R3 ;  /* 0x0000000711077224 */ /* 0x000fe200078e0203 */
[----:B------:R-:W-:Y:S01]  /*64f0*/  MOV R3, R22 ;  /* 0x0000001600037202 */ /* 0x000fe20000000f00 */
[----:B------:R-:W-:-:S03]  /*6500*/  IMAD.MOV.U32 R17, RZ, RZ, R10 ;  /* 0x000000ffff117224 */ /* 0x000fc600078e000a */
[----:B------:R-:W-:-:S07]  /*6510*/  IADD3 R7, PT, PT, R11, R7, RZ ;  /* 0x000000070b077210 */ /* 0x000fce0007ffe0ff */
.L_x_260:
[----:B------:R-:W-:Y:S05]  /*6520*/  BSYNC.RECONVERGENT B1 ;  /* 0x0000000000017941 */ /* 0x000fea0003800200 */
.L_x_258:
[----:B------:R-:W0:Y:S02]  /*6530*/  LDC.64 R10, c[0x0][0x3a0] ;  /* 0x0000e800ff0a7b82 */ /* 0x000e240000000a00 */
[----:B0-----:R-:W-:-:S06]  /*6540*/  IMAD.WIDE.U32 R10, R8, 0x8, R10 ;  /* 0x00000008080a7825 */ /* 0x001fcc00078e000a */
[----:B------:R-:W2:Y:S01]  /*6550*/  LDG.E.64 R10, desc[UR8][R10.64] ;  /* 0x000000080a0a7981 */ /* 0x000ea2000c1e1b00 */
[----:B------:R-:W-:Y:S01]  /*6560*/  IMAD.MOV.U32 R8, RZ, RZ, R20 ;  /* 0x000000ffff087224 */ /* 0x000fe200078e0014 */
[----:B------:R-:W-:Y:S01]  /*6570*/  IADD3 R15, PT, PT, R15, -0x2, RZ ;  /* 0xfffffffe0f0f7810 */ /* 0x000fe20007ffe0ff */
[-C--:B--2---:R-:W-:Y:S02]  /*6580*/  IMAD R12, R11, R17.reuse, RZ ;  /* 0x000000110b0c7224 */ /* 0x084fe400078e02ff */
[----:B------:R-:W-:-:S04]  /*6590*/  IMAD.WIDE.U32 R8, R10, R17, R8 ;  /* 0x000000110a087225 */ /* 0x000fc800078e0008 */
[----:B------:R-:W-:Y:S01]  /*65a0*/  IMAD R7, R10, R7, R12 ;  /* 0x000000070a077224 */ /* 0x000fe200078e020c */
[----:B------:R-:W-:-:S03]  /*65b0*/  MOV R13, R8 ;  /* 0x00000008000d7202 */ /* 0x000fc60000000f00 */
[----:B------:R-:W-:-:S07]  /*65c0*/  IMAD.IADD R9, R9, 0x1, R7 ;  /* 0x0000000109097824 */ /* 0x000fce00078e0207 */
.L_x_254:
        /* <DEDUP_REMOVED lines=31> */
.L_x_262:
[----:B------:R-:W-:Y:S01]  /*67c0*/  MOV R19, R0 ;  /* 0x0000000000137202 */ /* 0x000fe20000000f00 */
[----:B------:R-:W-:Y:S01]  /*67d0*/  IMAD.MOV.U32 R7, RZ, RZ, R10 ;  /* 0x000000ffff077224 */ /* 0x000fe200078e000a */
[----:B------:R-:W-:Y:S02]  /*67e0*/  MOV R12, R11 ;  /* 0x0000000b000c7202 */ /* 0x000fe40000000f00 */
[----:B------:R-:W-:-:S07]  /*67f0*/  MOV R0, 0x6810 ;  /* 0x0000681000007802 */ /* 0x000fce0000000f00 */
[----:B------:R-:W-:Y:S05]  /*6800*/  CALL.REL.NOINC `($__internal_5_$__cuda_sm20_rem_s64) ;  /* 0x0000000800e07944 */ /* 0x000fea0003c00000 */
[----:B------:R-:W-:Y:S01]  /*6810*/  IMAD.MOV.U32 R10, RZ, RZ, R3 ;  /* 0x000000ffff0a7224 */ /* 0x000fe200078e0003 */
[----:B------:R-:W-:-:S07]  /*6820*/  MOV R11, R12 ;  /* 0x0000000c000b7202 */ /* 0x000fce0000000f00 */
.L_x_263:
[----:B------:R-:W-:Y:S05]  /*6830*/  BSYNC.RECONVERGENT B1 ;  /* 0x0000000000017941 */ /* 0x000fea0003800200 */
.L_x_261:
[----:B------:R-:W0:Y:S02]  /*6840*/  LDC.64 R16, c[0x0][0x3a0] ;  /* 0x0000e800ff107b82 */ /* 0x000e240000000a00 */
[----:B0-----:R-:W-:-:S06]  /*6850*/  IMAD.WIDE.U32 R14, R15, 0x8, R16 ;  /* 0x000000080f0e7825 */ /* 0x001fcc00078e0010 */
[----:B------:R-:W2:Y:S01]  /*6860*/  LDG.E.64 R14, desc[UR8][R14.64] ;  /* 0x000000080e0e7981 */ /* 0x000ea2000c1e1b00 */
[----:B------:R-:W-:Y:S01]  /*6870*/  MOV R8, R13 ;  /* 0x0000000d00087202 */ /* 0x000fe20000000f00 */
[----:B--2---:R-:W-:-:S04]  /*6880*/  IMAD R3, R15, R10, RZ ;  /* 0x0000000a0f037224 */ /* 0x004fc800078e02ff */
[----:B------:R-:W-:-:S04]  /*6890*/  IMAD.WIDE.U32 R8, R14, R10, R8 ;  /* 0x0000000a0e087225 */ /* 0x000fc800078e0008 */
[----:B------:R-:W-:Y:S02]  /*68a0*/  IMAD R3, R14, R11, R3 ;  /* 0x0000000b0e037224 */ /* 0x000fe400078e0203 */
[----:B------:R-:W-:-:S03]  /*68b0*/  IMAD.MOV.U32 R13, RZ, RZ, R8 ;  /* 0x000000ffff0d7224 */ /* 0x000fc600078e0008 */
[----:B------:R-:W-:-:S07]  /*68c0*/  IADD3 R9, PT, PT, R9, R3, RZ ;  /* 0x0000000309097210 */ /* 0x000fce0007ffe0ff */
.L_x_214:
[----:B------:R-:W0:Y:S02]  /*68d0*/  LDCU.64 UR12, c[0x0][0x390] ;  /* 0x00007200ff0c77ac */ /* 0x000e240008000a00 */
[----:B0-----:R-:W-:-:S04]  /*68e0*/  LEA R8, P0, R13, UR12, 0x1 ;  /* 0x0000000c0d087c11 */ /* 0x001fc8000f8008ff */
[----:B------:R-:W-:-:S06]  /*68f0*/  LEA.HI.X R9, R13, UR13, R9, 0x1, P0 ;  /* 0x0000000d0d097c11 */ /* 0x000fcc00080f0c09 */
[----:B------:R-:W2:Y:S04]  /*6900*/  LDG.E.U16 R9, desc[UR8][R8.64] ;  /* 0x0000000808097981 */ /* 0x000ea8000c1e1500 */
[----:B--2---:R0:W-:Y:S02]  /*6910*/  STS.U16 [R4], R9 ;  /* 0x0000000904007388 */ /* 0x0041e40000000400 */
.L_x_213:
[----:B------:R-:W-:Y:S05]  /*6920*/  BSYNC.RECONVERGENT B0 ;  /* 0x0000000000007941 */ /* 0x000fea0003800200 */
.L_x_165:
[----:B------:R-:W-:Y:S01]  /*6930*/  BAR.SYNC.DEFER_BLOCKING 0x0 ;  /* 0x0000000000007b1d */ /* 0x000fe20000010000 */
[----:B------:R-:W-:Y:S01]  /*6940*/  UISETP.GE.U32.AND UP0, UPT, UR5, 0x42, UPT ;  /* 0x000000420500788c */ /* 0x000fe2000bf06070 */
[----:B------:R-:W-:-:S08]  /*6950*/  ISETP.GT.U32.AND P1, PT, R5, 0x1f, PT ;  /* 0x0000001f0500780c */ /* 0x000fd00003f24070 */
[----:B------:R-:W-:Y:S05]  /*6960*/  BRA.U !UP0, `(.L_x_264) ;  /* 0x00000001083c7547 */ /* 0x000fea000b800000 */
.L_x_265:
[----:B------:R-:W-:Y:S01]  /*6970*/  ULOP3.LUT UR4, UR5, 0x7fe, URZ, 0xc0, !UPT ;  /* 0x000007fe05047892 */ /* 0x000fe2000f8ec0ff */
[----:B------:R-:W-:Y:S01]  /*6980*/  LDS.U16 R0, [R4] ;  /* 0x0000000004007984 */ /* 0x000fe20000000400 */
[----:B------:R-:W-:-:S07]  /*6990*/  UISETP.GT.U32.AND UP0, UPT, UR5, 0x83, UPT ;  /* 0x000000830500788c */ /* 0x000fce000bf04070 */
[----:B--2---:R-:W2:Y:S01]  /*69a0*/  LDS.U16 R3, [R4+UR4] ;  /* 0x0000000404037984 */ /* 0x004ea20008000400 */
[----:B------:R-:W-:-:S06]  /*69b0*/  USHF.R.U32.HI UR4, URZ, 0x1, UR5 ;  /* 0x00000001ff047899 */ /* 0x000fcc0008011605 */
[----:B------:R-:W-:Y:S01]  /*69c0*/  MOV R7, UR4 ;  /* 0x0000000400077c02 */ /* 0x000fe20008000f00 */
[----:B------:R-:W-:Y:S01]  /*69d0*/  UMOV UR5, UR4 ;  /* 0x0000000400057c82 */ /* 0x000fe20008000000 */
[----:B--2---:R-:W-:-:S04]  /*69e0*/  HMNMX2.BF16_V2 R0, R0.H0_H0, R3.H0_H0, !PT ;  /* 0x2000000300007240 */ /* 0x004fc80007a00800 */
[----:B------:R-:W-:-:S13]  /*69f0*/  HSETP2.BF16_V2.NEU.AND P0, PT, R0.H0_H0, R3.H0_H0, PT ;  /* 0x2000000300007234 */ /* 0x000fda0003f0d802 */
[----:B------:R-:W-:Y:S01]  /*6a00*/  @!P0 IMAD R8, R7, 0x8, R2 ;  /* 0x0000000807088824 */ /* 0x000fe200078e0202 */
[----:B------:R-:W-:Y:S05]  /*6a10*/  @!P0 STS.U16 [R4], R3 ;  /* 0x0000000304008388 */ /* 0x000fea0000000400 */
[----:B01----:R-:W0:Y:S04]  /*6a20*/  @!P0 LDS.64 R8, [R8] ;  /* 0x0000000008088984 */ /* 0x003e280000000a00 */
[----:B0-----:R2:W-:Y:S01]  /*6a30*/  @!P0 STS.64 [R2], R8 ;  /* 0x0000000802008388 */ /* 0x0015e20000000a00 */
[----:B------:R-:W-:Y:S06]  /*6a40*/  BAR.SYNC.DEFER_BLOCKING 0x0 ;  /* 0x0000000000007b1d */ /* 0x000fec0000010000 */
[----:B------:R-:W-:Y:S05]  /*6a50*/  BRA.U UP0, `(.L_x_265) ;  /* 0xfffffffd00c47547 */ /* 0x000fea000b83ffff */
.L_x_264:
[----:B------:R-:W-:Y:S05]  /*6a60*/  @P1 EXIT ;  /* 0x000000000000194d */ /* 0x000fea0003800000 */
[----:B------:R-:W-:Y:S04]  /*6a70*/  LDS.U16 R0, [R4] ;  /* 0x0000000004007984 */ /* 0x000fe80000000400 */
[----:B------:R-:W3:Y:S02]  /*6a80*/  LDS.U16 R3, [R4+0x40] ;  /* 0x0000400004037984 */ /* 0x000ee40000000400 */
[----:B---3--:R-:W-:-:S04]  /*6a90*/  HMNMX2.BF16_V2 R7, R0.H0_H0, R3.H0_H0, !PT ;  /* 0x2000000300077240 */ /* 0x008fc80007a00800 */
[----:B------:R-:W-:-:S13]  /*6aa0*/  HSETP2.BF16_V2.NEU.AND P0, PT, R7.H0_H0, R3.H0_H0, PT ;  /* 0x2000000307007234 */ /* 0x000fda0003f0d802 */
[----:B012---:R-:W0:Y:S04]  /*6ab0*/  @!P0 LDS.64 R8, [R2+0x100] ;  /* 0x0001000002088984 */ /* 0x007e280000000a00 */
        /* <DEDUP_REMOVED lines=47> */
[----:B0-----:R-:W-:Y:S06]  /*6db0*/  LDS.64 R4, [UR6] ;  /* 0x00000006ff047984 */ /* 0x001fec0008000a00 */
[----:B------:R-:W0:Y:S08]  /*6dc0*/  LDC.64 R2, c[0x0][0x380] ;  /* 0x0000e000ff027b82 */ /* 0x000e300000000a00 */
[----:B------:R-:W2:Y:S01]  /*6dd0*/  LDC.64 R8, c[0x0][0x388] ;  /* 0x0000e200ff087b82 */ /* 0x000ea20000000a00 */
[----:B-1----:R-:W-:Y:S01]  /*6de0*/  ULEA UR4, UR5, UR4, 0x18 ;  /* 0x0000000405047291 */ /* 0x002fe2000f8ec0ff */
[----:B0-----:R-:W-:-:S08]  /*6df0*/  IMAD.WIDE.U32 R2, R6, 0x2, R2 ;  /* 0x0000000206027825 */ /* 0x001fd000078e0002 */
[----:B------:R-:W0:Y:S01]  /*6e00*/  LDS.U16 R11, [UR4] ;  /* 0x00000004ff0b7984 */ /* 0x000e220008000400 */
[----:B--2---:R-:W-:-:S03]  /*6e10*/  IMAD.WIDE.U32 R6, R6, 0x8, R8 ;  /* 0x0000000806067825 */ /* 0x004fc600078e0008 */
[----:B0-----:R-:W-:Y:S04]  /*6e20*/  STG.E.U16 desc[UR8][R2.64], R11 ;  /* 0x0000000b02007986 */ /* 0x001fe8000c101508 */
[----:B------:R-:W-:Y:S01]  /*6e30*/  STG.E.64 desc[UR8][R6.64], R4 ;  /* 0x0000000406007986 */ /* 0x000fe2000c101b08 */
[----:B------:R-:W-:Y:S05]  /*6e40*/  EXIT ;  /* 0x000000000000794d */ /* 0x000fea0003800000 */
        .weak           $__internal_4_$__cuda_sm20_div_s64
        .type           $__internal_4_$__cuda_sm20_div_s64,@function
        .size           $__internal_4_$__cuda_sm20_div_s64,($__internal_5_$__cuda_sm20_rem_s64 - $__internal_4_$__cuda_sm20_div_s64)
$__internal_4_$__cuda_sm20_div_s64:
        /* <DEDUP_REMOVED lines=8> */
[----:B0-----:R-:W-:-:S06]  /*6ed0*/  IADD3 R26, PT, PT, R26, 0x1ffffffe, RZ ;  /* 0x1ffffffe1a1a7810 */ /* 0x001fcc0007ffe0ff */
[----:B------:R-:W0:Y:S02]  /*6ee0*/  F2I.U64.TRUNC R30, R26 ;  /* 0x0000001a001e7311 */ /* 0x000e24000020d800 */
[----:B0-----:R-:W-:Y:S01]  /*6ef0*/  IMAD.WIDE.U32 R26, R30, R22, RZ ;  /* 0x000000161e1a7225 */ /* 0x001fe200078e00ff */
[----:B------:R-:W-:-:S03]  /*6f00*/  MOV R39, R30 ;  /* 0x0000001e00277202 */ /* 0x000fc60000000f00 */
[----:B------:R-:W-:Y:S01]  /*6f10*/  IMAD R27, R30, R23, R27 ;  /* 0x000000171e1b7224 */ /* 0x000fe200078e021b */
[----:B------:R-:W-:-:S03]  /*6f20*/  IADD3 R29, P0, PT, RZ, -R26, RZ ;  /* 0x8000001aff1d7210 */ /* 0x000fc60007f1e0ff */
[----:B------:R-:W-:Y:S02]  /*6f30*/  IMAD R27, R31, R22, R27 ;  /* 0x000000161f1b7224 */ /* 0x000fe400078e021b */
[----:B------:R-:W-:-:S04]  /*6f40*/  IMAD.HI.U32 R38, R30, R29, RZ ;  /* 0x0000001d1e267227 */ /* 0x000fc800078e00ff */
[----:B------:R-:W-:-:S04]  /*6f50*/  IMAD.X R27, RZ, RZ, ~R27, P0 ;  /* 0x000000ffff1b7224 */ /* 0x000fc800000e0e1b */
        /* <DEDUP_REMOVED lines=17> */
[----:B------:R-:W-:Y:S02]  /*7070*/  IADD3 R26, P3, PT, R26, R29, RZ ;  /* 0x0000001d1a1a7210 */ /* 0x000fe40007f7e0ff */
[-C--:B------:R-:W-:Y:S01]  /*7080*/  IADD3 R29, P5, PT, RZ, -R28.reuse, RZ ;  /* 0x8000001cff1d7210 */ /* 0x080fe20007fbe0ff */
[----:B------:R-:W-:Y:S01]  /*7090*/  IMAD.MOV.U32 R39, RZ, RZ, RZ ;  /* 0x000000ffff277224 */ /* 0x000fe200078e00ff */
[----:B------:R-:W-:Y:S02]  /*70a0*/  IADD3.X R30, PT, PT, R30, R27, RZ, P0, !PT ;  /* 0x0000001b1e1e7210 */ /* 0x000fe400007fe4ff */
[----:B------:R-:W-:Y:S02]  /*70b0*/  SEL R29, R29, R28, !P4 ;  /* 0x0000001c1d1d7207 */ /* 0x000fe40006000000 */
[----:B------:R-:W-:-:S03]  /*70c0*/  IADD3.X R28, PT, PT, RZ, ~R10, RZ, P5, !PT ;  /* 0x8000000aff1c7210 */ /* 0x000fc60002ffe4ff */
[----:B------:R-:W-:Y:S01]  /*70d0*/  IMAD.HI.U32 R38, R26, R29, RZ ;  /* 0x0000001d1a267227 */ /* 0x000fe200078e00ff */
[-C--:B------:R-:W-:Y:S02]  /*70e0*/  SEL R27, R28, R10.reuse, !P4 ;  /* 0x0000000a1c1b7207 */ /* 0x080fe40006000000 */
[----:B------:R-:W-:Y:S02]  /*70f0*/  IADD3.X R28, PT, PT, RZ, RZ, R30, P3, P1 ;  /* 0x000000ffff1c7210 */ /* 0x000fe40001fe241e */
[----:B------:R-:W-:Y:S01]  /*7100*/  LOP3.LUT R10, R12, R10, RZ, 0x3c, !PT ;  /* 0x0000000a0c0a7212 */ /* 0x000fe200078e3cff */
[----:B------:R-:W-:-:S04]  /*7110*/  IMAD.WIDE.U32 R38, R26, R27, R38 ;  /* 0x0000001b1a267225 */ /* 0x000fc800078e0026 */
[C---:B------:R-:W-:Y:S02]  /*7120*/  IMAD R26, R28.reuse, R27, RZ ;  /* 0x0000001b1c1a7224 */ /* 0x040fe400078e02ff */
[----:B------:R-:W-:-:S04]  /*7130*/  IMAD.HI.U32 R30, P0, R28, R29, R38 ;  /* 0x0000001d1c1e7227 */ /* 0x000fc80007800026 */
[----:B------:R-:W-:Y:S01]  /*7140*/  IMAD.HI.U32 R28, R28, R27, RZ ;  /* 0x0000001b1c1c7227 */ /* 0x000fe200078e00ff */
[----:B------:R-:W-:-:S04]  /*7150*/  IADD3 R26, P1, PT, R26, R30, RZ ;  /* 0x0000001e1a1a7210 */ /* 0x000fc80007f3e0ff */
[----:B------:R-:W-:Y:S01]  /*7160*/  IADD3.X R28, PT, PT, R28, RZ, RZ, P0, !PT ;  /* 0x000000ff1c1c7210 */ /* 0x000fe200007fe4ff */
[----:B------:R-:W-:-:S03]  /*7170*/  IMAD.WIDE.U32 R30, R26, R22, RZ ;  /* 0x000000161a1e7225 */ /* 0x000fc600078e00ff */
[----:B------:R-:W-:Y:S02]  /*7180*/  IADD3.X R28, PT, PT, RZ, R28, RZ, P1, !PT ;  /* 0x0000001cff1c7210 */ /* 0x000fe40000ffe4ff */
[----:B------:R-:W-:Y:S01]  /*7190*/  IADD3 R29, P0, PT, -R30, R29, RZ ;  /* 0x0000001d1e1d7210 */ /* 0x000fe20007f1e1ff */
[----:B------:R-:W-:-:S04]  /*71a0*/  IMAD R30, R26, R23, R31 ;  /* 0x000000171a1e7224 */ /* 0x000fc800078e021f */
[----:B------:R-:W-:-:S04]  /*71b0*/  IMAD R30, R28, R22, R30 ;  /* 0x000000161c1e7224 */ /* 0x000fc800078e021e */
[----:B------:R-:W-:Y:S01]  /*71c0*/  IMAD.X R27, R27, 0x1, ~R30, P0 ;  /* 0x000000011b1b7824 */ /* 0x000fe200000e0e1e */
[CC--:B------:R-:W-:Y:S02]  /*71d0*/  ISETP.GE.U32.AND P0, PT, R29.reuse, R22.reuse, PT ;  /* 0x000000161d00720c */ /* 0x0c0fe40003f06070 */
[----:B------:R-:W-:Y:S02]  /*71e0*/  IADD3 R30, P3, PT, R29, -R22, RZ ;  /* 0x800000161d1e7210 */ /* 0x000fe40007f7e0ff */
[----:B------:R-:W-:-:S04]  /*71f0*/  ISETP.GE.U32.AND.EX P0, PT, R27, R23, PT, P0 ;  /* 0x000000171b00720c */ /* 0x000fc80003f06100 */
[----:B------:R-:W-:Y:S02]  /*7200*/  SEL R30, R30, R29, P0 ;  /* 0x0000001d1e1e7207 */ /* 0x000fe40000000000 */
[----:B------:R-:W-:Y:S02]  /*7210*/  IADD3 R29, P4, PT, R26, 0x1, RZ ;  /* 0x000000011a1d7810 */ /* 0x000fe40007f9e0ff */
[----:B------:R-:W-:Y:S02]  /*7220*/  ISETP.GE.U32.AND P1, PT, R30, R22, PT ;  /* 0x000000161e00720c */ /* 0x000fe40003f26070 */
[----:B------:R-:W-:Y:S02]  /*7230*/  IADD3.X R22, PT, PT, R27, ~R23, RZ, P3, !PT ;  /* 0x800000171b167210 */ /* 0x000fe40001ffe4ff */
[----:B------:R-:W-:Y:S02]  /*7240*/  SEL R29, R29, R26, P0 ;  /* 0x0000001a1d1d7207 */ /* 0x000fe40000000000 */
[----:B------:R-:W-:-:S02]  /*7250*/  IADD3.X R26, PT, PT, RZ, R28, RZ, P4, !PT ;  /* 0x0000001cff1a7210 */ /* 0x000fc400027fe4ff */
[----:B------:R-:W-:Y:S02]  /*7260*/  SEL R22, R22, R27, P0 ;  /* 0x0000001b16167207 */ /* 0x000fe40000000000 */
[----:B------:R-:W-:Y:S02]  /*7270*/  SEL R26, R26, R28, P0 ;  /* 0x0000001c1a1a7207 */ /* 0x000fe40000000000 */
[----:B------:R-:W-:Y:S02]  /*7280*/  IADD3 R27, P3, PT, R29, 0x1, RZ ;  /* 0x000000011d1b7810 */ /* 0x000fe40007f7e0ff */
[----:B------:R-:W-:Y:S02]  /*7290*/  ISETP.GE.U32.AND.EX P0, PT, R22, R23, PT, P1 ;  /* 0x000000171600720c */ /* 0x000fe40003f06110 */
[----:B------:R-:W-:Y:S01]  /*72a0*/  ISETP.GE.AND P1, PT, R10, RZ, PT ;  /* 0x000000ff0a00720c */ /* 0x000fe20003f26270 */
[----:B------:R-:W-:Y:S01]  /*72b0*/  IMAD.X R22, RZ, RZ, R26, P3 ;  /* 0x000000ffff167224 */ /* 0x000fe200018e061a */
[----:B------:R-:W-:-:S04]  /*72c0*/  SEL R27, R27, R29, P0 ;  /* 0x0000001d1b1b7207 */ /* 0x000fc80000000000 */
[----:B------:R-:W-:Y:S02]  /*72d0*/  SEL R26, R22, R26, P0 ;  /* 0x0000001a161a7207 */ /* 0x000fe40000000000 */
[----:B------:R-:W-:Y:S02]  /*72e0*/  IADD3 R22, P3, PT, RZ, -R27, RZ ;  /* 0x8000001bff167210 */ /* 0x000fe40007f7e0ff */
[----:B------:R-:W-:Y:S01]  /*72f0*/  ISETP.NE.U32.AND P0, PT, R11, RZ, PT ;  /* 0x000000ff0b00720c */ /* 0x000fe20003f05070 */
[----:B------:R-:W-:Y:S01]  /*7300*/  IMAD.MOV.U32 R11, RZ, RZ, 0x0 ;  /* 0x00000000ff0b7424 */ /* 0x000fe200078e00ff */
[-C--:B------:R-:W-:Y:S02]  /*7310*/  IADD3.X R10, PT, PT, RZ, ~R26.reuse, RZ, P3, !PT ;  /* 0x8000001aff0a7210 */ /* 0x080fe40001ffe4ff */
[----:B------:R-:W-:Y:S02]  /*7320*/  ISETP.NE.AND.EX P0, PT, R12, RZ, PT, P0 ;  /* 0x000000ff0c00720c */ /* 0x000fe40003f05300 */
[----:B------:R-:W-:-:S02]  /*7330*/  SEL R10, R10, R26, !P1 ;  /* 0x0000001a0a0a7207 */ /* 0x000fc40004800000 */
[----:B------:R-:W-:Y:S02]  /*7340*/  SEL R22, R22, R27, !P1 ;  /* 0x0000001b16167207 */ /* 0x000fe40004800000 */
[----:B------:R-:W-:Y:S02]  /*7350*/  SEL R23, R10, 0xffffffff, P0 ;  /* 0xffffffff0a177807 */ /* 0x000fe40000000000 */
[----:B------:R-:W-:Y:S02]  /*7360*/  MOV R10, R7 ;  /* 0x00000007000a7202 */ /* 0x000fe40000000f00 */
[----:B------:R-:W-:Y:S02]  /*7370*/  SEL R22, R22, 0xffffffff, P0 ;  /* 0xffffffff16167807 */ /* 0x000fe40000000000 */
[----:B------:R-:W-:Y:S05]  /*7380*/  RET.REL.NODEC R10 `(uncontiguous_reduce_bf16) ;  /* 0xffffff8c0a1c7950 */ /* 0x000fea0003c3ffff */
        .weak           $__internal_5_$__cuda_sm20_rem_s64
        .type           $__internal_5_$__cuda_sm20_rem_s64,@function
        .size           $__internal_5_$__cuda_sm20_rem_s64,(.L_x_3684 - $__internal_5_$__cuda_sm20_rem_s64)
$__internal_5_$__cuda_sm20_rem_s64:
[-C--:B------:R-:W-:Y:S02]  /*7390*/  IADD3 R10, P1, PT, RZ, -R7.reuse, RZ ;  /* 0x80000007ff0a7210 */ /* 0x080fe40007f3e0ff */
[----:B------:R-:W-:Y:S02]  /*73a0*/  ISETP.GE.AND P0, PT, R12, RZ, PT ;  /* 0x000000ff0c00720c */ /* 0x000fe40003f06270 */
[-C--:B------:R-:W-:Y:S02]  /*73b0*/  IADD3.X R11, PT, PT, RZ, ~R12.reuse, RZ, P1, !PT ;  /* 0x8000000cff0b7210 */ /* 0x080fe40000ffe4ff */
[----:B------:R-:W-:Y:S02]  /*73c0*/  SEL R10, R10, R7, !P0 ;  /* 0x000000070a0a7207 */ /* 0x000fe40004000000 */
[----:B------:R-:W-:-:S04]  /*73d0*/  SEL R11, R11, R12, !P0 ;  /* 0x0000000c0b0b7207 */ /* 0x000fc80004000000 */
[----:B------:R-:W0:Y:S08]  /*73e0*/  I2F.U64.RP R28, R10 ;  /* 0x0000000a001c7312 */ /* 0x000e300000309000 */
[----:B0-----:R-:W0:Y:S02]  /*73f0*/  MUFU.RCP R28, R28 ;  /* 0x0000001c001c7308 */ /* 0x001e240000001000 */
[----:B0-----:R-:W-:-:S02]  /*7400*/  IADD3 R22, PT, PT, R28, 0x1ffffffe, RZ ;  /* 0x1ffffffe1c167810 */ /* 0x001fc40007ffe0ff */
[----:B------:R-:W-:-:S04]  /*7410*/  IADD3 R28, P4, PT, RZ, -R3, RZ ;  /* 0x80000003ff1c7210 */ /* 0x000fc80007f9e0ff */
[----:B------:R-:W0:Y:S02]  /*7420*/  F2I.U64.TRUNC R22, R22 ;  /* 0x0000001600167311 */ /* 0x000e24000020d800 */
[----:B0-----:R-:W-:-:S04]  /*7430*/  IMAD.WIDE.U32 R20, R22, R10, RZ ;  /* 0x0000000a16147225 */ /* 0x001fc800078e00ff */
[----:B------:R-:W-:Y:S01]  /*7440*/  IMAD R21, R22, R11, R21 ;  /* 0x0000000b16157224 */ /* 0x000fe200078e0215 */
[----:B------:R-:W-:-:S03]  /*7450*/  IADD3 R29, P0, PT, RZ, -R20, RZ ;  /* 0x80000014ff1d7210 */ /* 0x000fc60007f1e0ff */
[----:B------:R-:W-:Y:S02]  /*7460*/  IMAD R21, R23, R10, R21 ;  /* 0x0000000a17157224 */ /* 0x000fe400078e0215 */
[----:B------:R-:W-:-:S04]  /*7470*/  IMAD.HI.U32 R20, R22, R29, RZ ;  /* 0x0000001d16147227 */ /* 0x000fc800078e00ff */
[----:B------:R-:W-:Y:S01]  /*7480*/  IMAD.X R31, RZ, RZ, ~R21, P0 ;  /* 0x000000ffff1f7224 */ /* 0x000fe200000e0e15 */
[----:B------:R-:W-:-:S03]  /*7490*/  MOV R21, R22 ;  /* 0x0000001600157202 */ /* 0x000fc60000000f00 */
[-C--:B------:R-:W-:Y:S02]  /*74a0*/  IMAD R33, R23, R31.reuse, RZ ;  /* 0x0000001f17217224 */ /* 0x080fe400078e02ff */
[----:B------:R-:W-:-:S04]  /*74b0*/  IMAD.WIDE.U32 R20, P0, R22, R31, R20 ;  /* 0x0000001f16147225 */ /* 0x000fc80007800014 */
[----:B------:R-:W-:-:S04]  /*74c0*/  IMAD.HI.U32 R20, P1, R23, R29, R20 ;  /* 0x0000001d17147227 */ /* 0x000fc80007820014 */
[----:B------:R-:W-:Y:S01]  /*74d0*/  IMAD.HI.U32 R29, R23, R31, RZ ;  /* 0x0000001f171d7227 */ /* 0x000fe200078e00ff */
[----:B------:R-:W-:-:S04]  /*74e0*/  IADD3 R21, P2, PT, R33, R20, RZ ;  /* 0x0000001421157210 */ /* 0x000fc80007f5e0ff */
[----:B------:R-:W-:Y:S01]  /*74f0*/  IADD3.X R29, PT, PT, R29, R23, RZ, P0, !PT ;  /* 0x000000171d1d7210 */ /* 0x000fe200007fe4ff */
[----:B------:R-:W-:-:S03]  /*7500*/  IMAD.WIDE.U32 R22, R21, R10, RZ ;  /* 0x0000000a15167225 */ /* 0x000fc600078e00ff */
[----:B------:R-:W-:Y:S01]  /*7510*/  IADD3.X R29, PT, PT, RZ, RZ, R29, P2, P1 ;  /* 0x000000ffff1d7210 */ /* 0x000fe200017e241d */
[----:B------:R-:W-:Y:S01]  /*7520*/  IMAD R20, R21, R11, R23 ;  /* 0x0000000b15147224 */ /* 0x000fe200078e0217 */
[----:B------:R-:W-:Y:S02]  /*7530*/  IADD3 R23, P0, PT, RZ, -R22, RZ ;  /* 0x80000016ff177210 */ /* 0x000fe40007f1e0ff */
[----:B------:R-:W-:Y:S01]  /*7540*/  ISETP.GE.AND P1, PT, R19, RZ, PT ;  /* 0x000000ff1300720c */ /* 0x000fe20003f26270 */
[----:B------:R-:W-:Y:S02]  /*7550*/  IMAD R22, R29, R10, R20 ;  /* 0x0000000a1d167224 */ /* 0x000fe400078e0214 */
[----:B------:R-:W-:Y:S01]  /*7560*/  IMAD.HI.U32 R20, R21, R23, RZ ;  /* 0x0000001715147227 */ /* 0x000fe200078e00ff */
[----:B------:R-:W-:Y:S02]  /*7570*/  SEL R3, R28, R3, !P1 ;  /* 0x000000031c037207 */ /* 0x000fe40004800000 */
[----:B------:R-:W-:Y:S01]  /*7580*/  IADD3.X R28, PT, PT, RZ, ~R19, RZ, P4, !PT ;  /* 0x80000013ff1c7210 */ /* 0x000fe200027fe4ff */
[----:B------:R-:W-:-:S03]  /*7590*/  IMAD.X R22, RZ, RZ, ~R22, P0 ;  /* 0x000000ffff167224 */ /* 0x000fc600000e0e16 */
[----:B------:R-:W-:Y:S01]  /*75a0*/  SEL R19, R28, R19, !P1 ;  /* 0x000000131c137207 */ /* 0x000fe20004800000 */
[----:B------:R-:W-:-:S04]  /*75b0*/  IMAD.WIDE.U32 R20, P0, R21, R22, R20 ;  /* 0x0000001615147225 */ /* 0x000fc80007800014 */
[----:B------:R-:W-:-:S04]  /*75c0*/  IMAD.HI.U32 R30, R29, R22, RZ ;  /* 0x000000161d1e7227 */ /* 0x000fc800078e00ff */
[----:B------:R-:W-:-:S04]  /*75d0*/  IMAD.HI.U32 R20, P2, R29, R23, R20 ;  /* 0x000000171d147227 */ /* 0x000fc80007840014 */
[----:B------:R-:W-:Y:S01]  /*75e0*/  IMAD R21, R29, R22, RZ ;  /* 0x000000161d157224 */ /* 0x000fe200078e02ff */
[----:B------:R-:W-:-:S04]  /*75f0*/  IADD3.X R29, PT, PT, R30, R29, RZ, P0, !PT ;  /* 0x0000001d1e1d7210 */ /* 0x000fc800007fe4ff */
[----:B------:R-:W-:Y:S01]  /*7600*/  IADD3 R22, P3, PT, R21, R20, RZ ;  /* 0x0000001415167210 */ /* 0x000fe20007f7e0ff */
[----:B------:R-:W-:-:S03]  /*7610*/  IMAD.MOV.U32 R21, RZ, RZ, RZ ;  /* 0x000000ffff157224 */ /* 0x000fc600078e00ff */
[----:B------:R-:W-:Y:S01]  /*7620*/  IADD3.X R28, PT, PT, RZ, RZ, R29, P3, P2 ;  /* 0x000000ffff1c7210 */ /* 0x000fe20001fe441d */
[----:B------:R-:W-:-:S04]  /*7630*/  IMAD.HI.U32 R20, R22, R3, RZ ;  /* 0x0000000316147227 */ /* 0x000fc800078e00ff */
[-C--:B------:R-:W-:Y:S02]  /*7640*/  IMAD R23, R28, R19.reuse, RZ ;  /* 0x000000131c177224 */ /* 0x080fe400078e02ff */
[----:B------:R-:W-:-:S04]  /*7650*/  IMAD.WIDE.U32 R20, R22, R19, R20 ;  /* 0x0000001316147225 */ /* 0x000fc800078e0014 */
[----:B------:R-:W-:-:S04]  /*7660*/  IMAD.HI.U32 R22, R28, R19, RZ ;  /* 0x000000131c167227 */ /* 0x000fc800078e00ff */
[----:B------:R-:W-:-:S05]  /*7670*/  IMAD.HI.U32 R20, P0, R28, R3, R20 ;  /* 0x000000031c147227 */ /* 0x000fca0007800014 */
[----:B------:R-:W-:Y:S02]  /*7680*/  IADD3 R23, P2, PT, R23, R20, RZ ;  /* 0x0000001417177210 */ /* 0x000fe40007f5e0ff */
[----:B------:R-:W-:-:S03]  /*7690*/  IADD3.X R22, PT, PT, R22, RZ, RZ, P0, !PT ;  /* 0x000000ff16167210 */ /* 0x000fc600007fe4ff */
[----:B------:R-:W-:Y:S01]  /*76a0*/  IMAD.WIDE.U32 R20, R23, R10, RZ ;  /* 0x0000000a17147225 */ /* 0x000fe200078e00ff */
[----:B------:R-:W-:-:S03]  /*76b0*/  IADD3.X R29, PT, PT, RZ, R22, RZ, P2, !PT ;  /* 0x00000016ff1d7210 */ /* 0x000fc600017fe4ff */
[----:B------:R-:W-:Y:S01]  /*76c0*/  IMAD R23, R23, R11, R21 ;  /* 0x0000000b17177224 */ /* 0x000fe200078e0215 */
[----:B------:R-:W-:-:S03]  /*76d0*/  IADD3 R3, P2, PT, -R20, R3, RZ ;  /* 0x0000000314037210 */ /* 0x000fc60007f5e1ff */
[-C--:B------:R-:W-:Y:S01]  /*76e0*/  IMAD R20, R29, R10.reuse, R23 ;  /* 0x0000000a1d147224 */ /* 0x080fe200078e0217 */
[----:B------:R-:W-:-:S03]  /*76f0*/  ISETP.GE.U32.AND P0, PT, R3, R10, PT ;  /* 0x0000000a0300720c */ /* 0x000fc60003f06070 */
[----:B------:R-:W-:Y:S01]  /*7700*/  IMAD.X R23, R19, 0x1, ~R20, P2 ;  /* 0x0000000113177824 */ /* 0x000fe200010e0e14 */
[----:B------:R-:W-:-:S04]  /*7710*/  IADD3 R19, P2, PT, R3, -R10, RZ ;  /* 0x8000000a03137210 */ /* 0x000fc80007f5e0ff */
[CC--:B------:R-:W-:Y:S02]  /*7720*/  ISETP.GE.U32.AND.EX P0, PT, R23.reuse, R11.reuse, PT, P0 ;  /* 0x0000000b1700720c */ /* 0x0c0fe40003f06100 */
[----:B------:R-:W-:Y:S02]  /*7730*/  IADD3.X R21, PT, PT, R23, ~R11, RZ, P2, !PT ;  /* 0x8000000b17157210 */ /* 0x000fe400017fe4ff */
[----:B------:R-:W-:Y:S02]  /*7740*/  SEL R19, R19, R3, P0 ;  /* 0x0000000313137207 */ /* 0x000fe40000000000 */
[----:B------:R-:W-:Y:S02]  /*7750*/  SEL R21, R21, R23, P0 ;  /* 0x0000001715157207 */ /* 0x000fe40000000000 */
[CC--:B------:R-:W-:Y:S02]  /*7760*/  ISETP.GE.U32.AND P0, PT, R19.reuse, R10.reuse, PT ;  /* 0x0000000a1300720c */ /* 0x0c0fe40003f06070 */
[----:B------:R-:W-:-:S02]  /*7770*/  IADD3 R3, P2, PT, R19, -R10, RZ ;  /* 0x8000000a13037210 */ /* 0x000fc40007f5e0ff */
[CC--:B------:R-:W-:Y:S02]  /*7780*/  ISETP.GE.U32.AND.EX P0, PT, R21.reuse, R11.reuse, PT, P0 ;  /* 0x0000000b1500720c */ /* 0x0c0fe40003f06100 */
[----:B------:R-:W-:Y:S01]  /*7790*/  IADD3.X R10, PT, PT, R21, ~R11, RZ, P2, !PT ;  /* 0x8000000b150a7210 */ /* 0x000fe200017fe4ff */
[----:B------:R-:W-:Y:S01]  /*77a0*/  HFMA2 R11, -RZ, RZ, 0, 0 ;  /* 0x00000000ff0b7431 */ /* 0x000fe200000001ff */
[----:B------:R-:W-:Y:S02]  /*77b0*/  SEL R3, R3, R19, P0 ;  /* 0x0000001303037207 */ /* 0x000fe40000000000 */
[----:B------:R-:W-:Y:S02]  /*77c0*/  SEL R10, R10, R21, P0 ;  /* 0x000000150a0a7207 */ /* 0x000fe40000000000 */
[----:B------:R-:W-:Y:S02]  /*77d0*/  IADD3 R20, P2, PT, RZ, -R3, RZ ;  /* 0x80000003ff147210 */ /* 0x000fe40007f5e0ff */
[----:B------:R-:W-:-:S02]  /*77e0*/  ISETP.NE.U32.AND P0, PT, R7, RZ, PT ;  /* 0x000000ff0700720c */ /* 0x000fc40003f05070 */
[----:B------:R-:W-:Y:S01]  /*77f0*/  SEL R3, R20, R3, !P1 ;  /* 0x0000000314037207 */ /* 0x000fe20004800000 */
[----:B------:R-:W-:Y:S01]  /*7800*/  IMAD.X R7, RZ, RZ, ~R10, P2 ;  /* 0x000000ffff077224 */ /* 0x000fe200010e0e0a */
[----:B------:R-:W-:-:S04]  /*7810*/  ISETP.NE.AND.EX P0, PT, R12, RZ, PT, P0 ;  /* 0x000000ff0c00720c */ /* 0x000fc80003f05300 */
[----:B------:R-:W-:Y:S02]  /*7820*/  SEL R12, R7, R10, !P1 ;  /* 0x0000000a070c7207 */ /* 0x000fe40004800000 */
[----:B------:R-:W-:Y:S02]  /*7830*/  MOV R10, R0 ;  /* 0x00000000000a7202 */ /* 0x000fe40000000f00 */
[----:B------:R-:W-:Y:S02]  /*7840*/  SEL R3, R3, 0xffffffff, P0 ;  /* 0xffffffff03037807 */ /* 0x000fe40000000000 */
[----:B------:R-:W-:Y:S01]  /*7850*/  SEL R12, R12, 0xffffffff, P0 ;  /* 0xffffffff0c0c7807 */ /* 0x000fe20000000000 */
[----:B------:R-:W-:Y:S06]  /*7860*/  RET.REL.NODEC R10 `(uncontiguous_reduce_bf16) ;  /* 0xffffff840ae47950 */ /* 0x000fec0003c3ffff */
.L_x_266:
        /* <DEDUP_REMOVED lines=9> */
.L_x_3684:


//--------------------- .text.contiguous_reduce2_bf16 --------------------------
	.section	.text.contiguous_reduce2_bf16,"ax",@progbits
	.align	128
        .global         contiguous_reduce2_bf16
        .type           contiguous_reduce2_bf16,@function
        .size           contiguous_reduce2_bf16,(.L_x_3762 - contiguous_reduce2_bf16)
        .other          contiguous_reduce2_bf16,@"STO_CUDA_ENTRY STV_DEFAULT"
contiguous_reduce2_bf16:
.text.contiguous_reduce2_bf16:
        /* <DEDUP_REMOVED lines=19> */
[----:B------:R0:W-:Y:S03]  /*0130*/  STS.64 [R3], R6 ;  /* 0x0000000603007388 */ /* 0x0001e60000000a00 */
[----:B-----5:R-:W-:Y:S01]  /*0140*/  ISETP.GE.U32.AND P0, PT, R14, UR10, PT ;  /* 0x0000000a0e007c0c */ /* 0x020fe2000bf06070 */
[----:B---3--:R0:W-:Y:S03]  /*0150*/  STS.U16 [R4], R9 ;  /* 0x0000000904007388 */ /* 0x0081e60000000400 */
[----:B------:R-:W-:-:S13]  /*0160*/  ISETP.GE.U32.AND.EX P0, PT, RZ, UR11, PT, P0 ;  /* 0x0000000bff007c0c */ /* 0x000fda000bf06100 */
[----:B0-----:R-:W-:Y:S05]  /*0170*/  @P0 BRA `(.L_x_268) ;  /* 0x0000000000540947 */ /* 0x001fea0003800000 */
[----:B------:R-:W0:Y:S01]  /*0180*/  LDC.64 R6, c[0x0][0x390] ;  /* 0x0000e400ff067b82 */ /* 0x000e220000000a00 */
[----:B------:R-:W1:Y:S02]  /*0190*/  LDCU.64 UR12, c[0x0][0x390] ;  /* 0x00007200ff0c77ac */ /* 0x000e640008000a00 */
[----:B-1----:R-:W-:-:S04]  /*01a0*/  LEA R12, P0, R14, UR12, 0x1 ;  /* 0x0000000c0e0c7c11 */ /* 0x002fc8000f8008ff */
[----:B------:R-:W-:Y:S01]  /*01b0*/  LEA.HI.X R13, R14, UR13, RZ, 0x1, P0 ;  /* 0x0000000d0e0d7c11 */ /* 0x000fe200080f0cff */
[----:B0-----:R-:W-:-:S05]  /*01c0*/  IMAD.WIDE.U32 R6, R5, 0x2, R6 ;  /* 0x0000000205067825 */ /* 0x001fca00078e0006 */
[----:B------:R-:W2:Y:S04]  /*01d0*/  LDG.E.U16 R13, desc[UR8][R12.64] ;  /* 0x000000080c0d7981 */ /* 0x000ea8000c1e1500 */
[----:B------:R-:W2:Y:S02]  /*01e0*/  LDG.E.U16 R7, desc[UR8][R6.64] ;  /* 0x0000000806077981 */ /* 0x000ea4000c1e1500 */
[----:B--2---:R-:W-:-:S04]  /*01f0*/  HMNMX2.BF16_V2 R8, R7.H0_H0, R13.H0_H0, !PT ;  /* 0x2000000d07087240 */ /* 0x004fc80007a00800 */
[----:B------:R-:W-:-:S13]  /*0200*/  HSETP2.BF16_V2.NEU.AND P0, PT, R8.H0_H0, R13.H0_H0, PT ;  /* 0x2000000d08007234 */ /* 0x000fda0003f0d802 */
[----:B------:R-:W0:Y:S08]  /*0210*/  @!P0 LDC.64 R8, c[0x0][0x398] ;  /* 0x0000e600ff088b82 */ /* 0x000e300000000a00 */
[----:B------:R-:W1:Y:S01]  /*0220*/  @P0 LDC.64 R10, c[0x0][0x398] ;  /* 0x0000e600ff0a0b82 */ /* 0x000e620000000a00 */
[----:B0-----:R-:W-:-:S04]  /*0230*/  @!P0 LEA R8, P1, R14, R8, 0x3 ;  /* 0x000000080e088211 */ /* 0x001fc800078218ff */
[----:B------:R-:W-:Y:S01]  /*0240*/  @!P0 LEA.HI.X R9, R14, R9, RZ, 0x3, P1 ;  /* 0x000000090e098211 */ /* 0x000fe200008f1cff */
[----:B-1----:R-:W-:-:S05]  /*0250*/  @P0 IMAD.WIDE.U32 R10, R5, 0x8, R10 ;  /* 0x00000008050a0825 */ /* 0x002fca00078e000a */
[----:B------:R-:W2:Y:S04]  /*0260*/  @!P0 LDG.E.64 R8, desc[UR8][R8.64] ;  /* 0x0000000808088981 */ /* 0x000ea8000c1e1b00 */
[----:B------:R-:W3:Y:S04]  /*0270*/  @P0 LDG.E.64 R10, desc[UR8][R10.64] ;  /* 0x000000080a0a0981 */ /* 0x000ee8000c1e1b00 */
[----:B------:R1:W-:Y:S04]  /*0280*/  @!P0 STS.U16 [R4], R13 ;  /* 0x0000000d04008388 */ /* 0x0003e80000000400 */
[----:B--2---:R1:W-:Y:S04]  /*0290*/  @!P0 STS.64 [R3], R8 ;  /* 0x0000000803008388 */ /* 0x0043e80000000a00 */
[----:B------:R1:W-:Y:S04]  /*02a0*/  @P0 STS.U16 [R4], R7 ;  /* 0x0000000704000388 */ /* 0x0003e80000000400 */
[----:B---3--:R1:W-:Y:S01]  /*02b0*/  @P0 STS.64 [R3], R10 ;  /* 0x0000000a03000388 */ /* 0x0083e20000000a00 */
[----:B------:R-:W-:Y:S05]  /*02c0*/  BRA `(.L_x_269) ;  /* 0x0000000000307947 */ /* 0x000fea0003800000 */
.L_x_268:
[----:B------:R-:W-:-:S04]  /*02d0*/  ISETP.GE.U32.AND P0, PT, R5, UR10, PT ;  /* 0x0000000a05007c0c */ /* 0x000fc8000bf06070 */
[----:B------:R-:W-:-:S13]  /*02e0*/  ISETP.GE.U32.AND.EX P0, PT, RZ, UR11, PT, P0 ;  /* 0x0000000bff007c0c */ /* 0x000fda000bf06100 */
[----:B------:R-:W-:Y:S05]  /*02f0*/  @P0 BRA `(.L_x_269) ;  /* 0x0000000000240947 */ /* 0x000fea0003800000 */
[----:B------:R-:W0:Y:S02]  /*0300*/  LDCU.128 UR12, c[0x0][0x390] ;  /* 0x00007200ff0c77ac */ /* 0x000e240008000c00 */
[C---:B0-----:R-:W-:Y:S02]  /*0310*/  LEA R8, P0, R5.reuse, UR12, 0x1 ;  /* 0x0000000c05087c11 */ /* 0x041fe4000f8008ff */
[C---:B------:R-:W-:Y:S02]  /*0320*/  LEA R6, P1, R5.reuse, UR14, 0x3 ;  /* 0x0000000e05067c11 */ /* 0x040fe4000f8218ff */
[C---:B------:R-:W-:Y:S02]  /*0330*/  LEA.HI.X R9, R5.reuse, UR13, RZ, 0x1, P0 ;  /* 0x0000000d05097c11 */ /* 0x040fe400080f0cff */
[----:B------:R-:W-:-:S04]  /*0340*/  LEA.HI.X R7, R5, UR15, RZ, 0x3, P1 ;  /* 0x0000000f05077c11 */ /* 0x000fc800088f1cff */
[----:B------:R-:W2:Y:S04]  /*0350*/  LDG.E.U16 R9, desc[UR8][R8.64] ;  /* 0x0000000808097981 */ /* 0x000ea8000c1e1500 */
[----:B------:R-:W3:Y:S04]  /*0360*/  LDG.E.64 R6, desc[UR8][R6.64] ;  /* 0x0000000806067981 */ /* 0x000ee8000c1e1b00 */
[----:B--2---:R0:W-:Y:S04]  /*0370*/  STS.U16 [R4], R9 ;  /* 0x0000000904007388 */ /* 0x0041e80000000400 */
[----:B---3--:R0:W-:Y:S02]  /*0380*/  STS.64 [R3], R6 ;  /* 0x0000000603007388 */ /* 0x0081e40000000a00 */
.L_x_269:
[----:B------:R-:W-:Y:S05]  /*0390*/  BSYNC.RECONVERGENT B0 ;  /* 0x0000000000007941 */ /* 0x000fea0003800200 */
.L_x_267:
[----:B------:R-:W-:Y:S01]  /*03a0*/  BAR.SYNC.DEFER_BLOCKING 0x0 ;  /* 0x0000000000007b1d */ /* 0x000fe20000010000 */
[----:B------:R-:W-:-:S09]  /*03b0*/  UISETP.GE.U32.AND UP0, UPT, UR5, 0x42, UPT ;  /* 0x000000420500788c */ /* 0x000fd2000bf06070 */
[----:B------:R-:W-:Y:S05]  /*03c0*/  BRA.U !UP0, `(.L_x_270) ;  /* 0x00000001084c7547 */ /* 0x000fea000b800000 */
.L_x_273:
[----:B------:R-:W-:Y:S01]  /*03d0*/  UMOV UR4, UR5 ;  /* 0x0000000500047c82 */ /* 0x000fe20008000000 */
[----:B------:R-:W-:Y:S01]  /*03e0*/  USHF.R.U32.HI UR5, URZ, 0x1, UR5 ;  /* 0x00000001ff057899 */ /* 0x000fe20008011605 */
[----:B------:R-:W-:Y:S05]  /*03f0*/  BSSY.RECONVERGENT B0, `(.L_x_271) ;  /* 0x000000d000007945 */ /* 0x000fea0003800200 */
[----:B------:R-:W-:-:S13]  /*0400*/  ISETP.GE.U32.AND P0, PT, R2, UR5, PT ;  /* 0x0000000502007c0c */ /* 0x000fda000bf06070 */
[----:B--2---:R-:W-:Y:S05]  /*0410*/  @P0 BRA `(.L_x_272) ;  /* 0x0000000000280947 */ /* 0x004fea0003800000 */
[----:B------:R-:W-:Y:S01]  /*0420*/  ULOP3.LUT UR7, UR4, 0x7fe, URZ, 0xc0, !UPT ;  /* 0x000007fe04077892 */ /* 0x000fe2000f8ec0ff */
[----:B------:R-:W-:Y:S01]  /*0430*/  LDS.U16 R5, [R4] ;  /* 0x0000000004057984 */ /* 0x000fe20000000400 */
[----:B0-----:R-:W-:-:S07]  /*0440*/  IMAD.U32 R6, RZ, RZ, UR5 ;  /* 0x00000005ff067e24 */ /* 0x001fce000f8e00ff */
[----:B-1----:R-:W0:Y:S02]  /*0450*/  LDS.U16 R8, [R4+UR7] ;  /* 0x0000000704087984 */ /* 0x002e240008000400 */
[----:B0-----:R-:W-:-:S04]  /*0460*/  HMNMX2.BF16_V2 R5, R5.H0_H0, R8.H0_H0, !PT ;  /* 0x2000000805057240 */ /* 0x001fc80007a00800 */
[----:B------:R-:W-:-:S13]  /*0470*/  HSETP2.BF16_V2.NEU.AND P0, PT, R5.H0_H0, R8.H0_H0, PT ;  /* 0x2000000805007234 */ /* 0x000fda0003f0d802 */
[----:B------:R-:W-:Y:S01]  /*0480*/  @!P0 IMAD R6, R6, 0x8, R3 ;  /* 0x0000000806068824 */ /* 0x000fe200078e0203 */
[----:B------:R-:W-:Y:S05]  /*0490*/  @!P0 STS.U16 [R4], R8 ;  /* 0x0000000804008388 */ /* 0x000fea0000000400 */
[----:B------:R-:W0:Y:S04]  /*04a0*/  @!P0 LDS.64 R6, [R6] ;  /* 0x0000000006068984 */ /* 0x000e280000000a00 */
[----:B0-----:R2:W-:Y:S02]  /*04b0*/  @!P0 STS.64 [R3], R6 ;  /* 0x0000000603008388 */ /* 0x0015e40000000a00 */
.L_x_272:
[----:B------:R-:W-:Y:S05]  /*04c0*/  BSYNC.RECONVERGENT B0 ;  /* 0x0000000000007941 */ /* 0x000fea0003800200 */
.L_x_271:
[----:B------:R-:W-:Y:S01]  /*04d0*/  BAR.SYNC.DEFER_BLOCKING 0x0 ;  /* 0x0000000000007b1d */ /* 0x000fe20000010000 */
[----:B------:R-:W-:-:S09]  /*04e0*/  UISETP.GT.U32.AND UP0, UPT, UR4, 0x83, UPT ;  /* 0x000000830400788c */ /* 0x000fd2000bf04070 */
[----:B------:R-:W-:Y:S05]  /*04f0*/  BRA.U UP0, `(.L_x_273) ;  /* 0xfffffffd00b47547 */ /* 0x000fea000b83ffff */
.L_x_270:
[----:B------:R-:W-:-:S13]  /*0500*/  ISETP.GT.U32.AND P0, PT, R2, 0x1f, PT ;  /* 0x0000001f0200780c */ /* 0x000fda0003f04070 */
[----:B------:R-:W-:Y:S05]  /*0510*/  @P0 EXIT ;  /* 0x000000000000094d */ /* 0x000fea0003800000 */
[----:B------:R-:W-:Y:S04]  /*0520*/  LDS.U16 R5, [R4] ;  /* 0x0000000004057984 */ /* 0x000fe80000000400 */
[----:B0-2---:R-:W1:Y:S02]  /*0530*/  LDS.U16 R6, [R4+0x40] ;  /* 0x0000400004067984 */ /* 0x005e640000000400 */
        /* <DEDUP_REMOVED lines=60> */
.L_x_274:
        /* <DEDUP_REMOVED lines=16> */
.L_x_3762:


//--------------------- .text.contiguous_reduce_bf16 --------------------------
	.section	.text.contiguous_reduce_bf16,"ax",@progbits
	.align	128
        .global         contiguous_reduce_bf16
        .type           contiguous_reduce_bf16,@function
        .size           contiguous_reduce_bf16,(.L_x_3763 - contiguous_reduce_bf16)
        .other          contiguous_reduce_bf16,@"STO_CUDA_ENTRY STV_DEFAULT"
contiguous_reduce_bf16:
.text.contiguous_reduce_bf16:
        /* <DEDUP_REMOVED lines=9> */
[----:B------:R-:W0:Y:S01]  /*0090*/  LDCU.64 UR8, c[0x0][0x358] ;  /* 0x00006b00ff0877ac */ /* 0x000e220008000a00 */
[----:B-1----:R-:W-:-:S04]  /*00a0*/  ULEA UR4, UR6, UR4, 0x18 ;  /* 0x0000000406047291 */ /* 0x002fc8000f8ec0ff */
[----:B--2---:R-:W-:Y:S02]  /*00b0*/  ULEA UR6, UR5, UR4, 0x1 ;  /* 0x0000000405067291 */ /* 0x004fe4000f8e08ff */
[----:B0-----:R-:W-:-:S04]  /*00c0*/  IMAD R7, R0, UR5, RZ ;  /* 0x0000000500077c24 */ /* 0x001fc8000f8e02ff */
[----:B----4-:R-:W-:Y:S01]  /*00d0*/  IMAD R6, R7, 0x2, R2 ;  /* 0x0000000207067824 */ /* 0x010fe200078e0202 */
[C---:B------:R-:W-:Y:S01]  /*00e0*/  LEA R4, R2.reuse, UR6, 0x3 ;  /* 0x0000000602047c11 */ /* 0x040fe2000f8e18ff */
[----:B------:R-:W-:Y:S01]  /*00f0*/  IMAD.MOV.U32 R7, RZ, RZ, RZ ;  /* 0x000000ffff077224 */ /* 0x000fe200078e00ff */
[----:B------:R-:W-:Y:S01]  /*0100*/  LEA R3, R2, UR4, 0x1 ;  /* 0x0000000402037c11 */ /* 0x000fe2000f8e08ff */
[----:B------:R-:W-:-:S03]  /*0110*/  VIADD R8, R6, UR5 ;  /* 0x0000000506087c36 */ /* 0x000fc60008000000 */
[----:B------:R0:W-:Y:S02]  /*0120*/  STS.64 [R4], R6 ;  /* 0x0000000604007388 */ /* 0x0001e40000000a00 */
[----:B-----5:R-:W-:Y:S02]  /*0130*/  ISETP.GE.U32.AND P0, PT, R8, UR10, PT ;  /* 0x0000000a08007c0c */ /* 0x020fe4000bf06070 */
[----:B---3--:R0:W-:Y:S02]  /*0140*/  STS.U16 [R3], R10 ;  /* 0x0000000a03007388 */ /* 0x0081e40000000400 */
[----:B------:R-:W-:-:S13]  /*0150*/  ISETP.GE.U32.AND.EX P0, PT, RZ, UR11, PT, P0 ;  /* 0x0000000bff007c0c */ /* 0x000fda000bf06100 */
[----:B0-----:R-:W-:Y:S05]  /*0160*/  @P0 BRA `(.L_x_276) ;  /* 0x0000000000380947 */ /* 0x001fea0003800000 */
[----:B------:R-:W0:Y:S02]  /*0170*/  LDCU.64 UR12, c[0x0][0x390] ;  /* 0x00007200ff0c77ac */ /* 0x000e240008000a00 */
[----:B0-----:R-:W-:Y:S02]  /*0180*/  LEA R12, P1, R8, UR12, 0x1 ;  /* 0x0000000c080c7c11 */ /* 0x001fe4000f8208ff */
[----:B------:R-:W-:Y:S02]  /*0190*/  LEA R10, P0, R6, UR12, 0x1 ;  /* 0x0000000c060a7c11 */ /* 0x000fe4000f8008ff */
[----:B------:R-:W-:Y:S02]  /*01a0*/  LEA.HI.X R13, R8, UR13, RZ, 0x1, P1 ;  /* 0x0000000d080d7c11 */ /* 0x000fe400088f0cff */
[----:B------:R-:W-:-:S04]  /*01b0*/  LEA.HI.X R11, R6, UR13, RZ, 0x1, P0 ;  /* 0x0000000d060b7c11 */ /* 0x000fc800080f0cff */
[----:B------:R-:W2:Y:S04]  /*01c0*/  LDG.E.U16 R13, desc[UR8][R12.64] ;  /* 0x000000080c0d7981 */ /* 0x000ea8000c1e1500 */
[----:B------:R-:W2:Y:S01]  /*01d0*/  LDG.E.U16 R10, desc[UR8][R10.64] ;  /* 0x000000080a0a7981 */ /* 0x000ea2000c1e1500 */
[----:B------:R-:W-:Y:S01]  /*01e0*/  IMAD.MOV.U32 R9, RZ, RZ, RZ ;  /* 0x000000ffff097224 */ /* 0x000fe200078e00ff */
[----:B--2---:R-:W-:-:S04]  /*01f0*/  HMNMX2.BF16_V2 R5, R10.H0_H0, R13.H0_H0, !PT ;  /* 0x2000000d0a057240 */ /* 0x004fc80007a00800 */
[----:B------:R-:W-:-:S13]  /*0200*/  HSETP2.BF16_V2.NEU.AND P0, PT, R5.H0_H0, R13.H0_H0, PT ;  /* 0x2000000d05007234 */ /* 0x000fda0003f0d802 */
[----:B------:R1:W-:Y:S04]  /*0210*/  @!P0 STS.U16 [R3], R13 ;  /* 0x0000000d03008388 */ /* 0x0003e80000000400 */
[----:B------:R1:W-:Y:S04]  /*0220*/  @!P0 STS.64 [R4], R8 ;  /* 0x0000000804008388 */ /* 0x0003e80000000a00 */
[----:B------:R1:W-:Y:S01]  /*0230*/  @P0 STS.U16 [R3], R10 ;  /* 0x0000000a03000388 */ /* 0x0003e20000000400 */
[----:B------:R-:W-:Y:S05]  /*0240*/  BRA `(.L_x_277) ;  /* 0x0000000000207947 */ /* 0x000fea0003800000 */
.L_x_276:
[----:B------:R-:W-:-:S04]  /*0250*/  ISETP.GE.U32.AND P0, PT, R6, UR10, PT ;  /* 0x0000000a06007c0c */ /* 0x000fc8000bf06070 */
[----:B------:R-:W-:-:S13]  /*0260*/  ISETP.GE.U32.AND.EX P0, PT, RZ, UR11, PT, P0 ;  /* 0x0000000bff007c0c */ /* 0x000fda000bf06100 */
[----:B------:R-:W-:Y:S05]  /*0270*/  @P0 BRA `(.L_x_277) ;  /* 0x0000000000140947 */ /* 0x000fea0003800000 */
[----:B------:R-:W0:Y:S02]  /*0280*/  LDCU.64 UR12, c[0x0][0x390] ;  /* 0x00007200ff0c77ac */ /* 0x000e240008000a00 */
[----:B0-----:R-:W-:-:S04]  /*0290*/  LEA R8, P0, R6, UR12, 0x1 ;  /* 0x0000000c06087c11 */ /* 0x001fc8000f8008ff */
[----:B------:R-:W-:-:S05]  /*02a0*/  LEA.HI.X R9, R6, UR13, RZ, 0x1, P0 ;  /* 0x0000000d06097c11 */ /* 0x000fca00080f0cff */
[----:B------:R-:W2:Y:S04]  /*02b0*/  LDG.E.U16 R8, desc[UR8][R8.64] ;  /* 0x0000000808087981 */ /* 0x000ea8000c1e1500 */
[----:B--2---:R0:W-:Y:S02]  /*02c0*/  STS.U16 [R3], R8 ;  /* 0x0000000803007388 */ /* 0x0041e40000000400 */
.L_x_277:
[----:B------:R-:W-:Y:S05]  /*02d0*/  BSYNC.RECONVERGENT B0 ;  /* 0x0000000000007941 */ /* 0x000fea0003800200 */
.L_x_275:
[----:B------:R-:W-:Y:S01]  /*02e0*/  BAR.SYNC.DEFER_BLOCKING 0x0 ;  /* 0x0000000000007b1d */ /* 0x000fe20000010000 */
[----:B------:R-:W-:-:S09]  /*02f0*/  UISETP.GE.U32.AND UP0, UPT, UR5, 0x42, UPT ;  /* 0x000000420500788c */ /* 0x000fd2000bf06070 */
[----:B------:R-:W-:Y:S05]  /*0300*/  BRA.U !UP0, `(.L_x_278) ;  /* 0x00000001084c7547 */ /* 0x000fea000b800000 */
.L_x_281:
[----:B------:R-:W-:Y:S01]  /*0310*/  UMOV UR4, UR5 ;  /* 0x0000000500047c82 */ /* 0x000fe20008000000 */
[----:B------:R-:W-:Y:S01]  /*0320*/  USHF.R.U32.HI UR5, URZ, 0x1, UR5 ;  /* 0x00000001ff057899 */ /* 0x000fe20008011605 */
[----:B------:R-:W-:Y:S05]  /*0330*/  BSSY.RECONVERGENT B0, `(.L_x_279) ;  /* 0x000000d000007945 */ /* 0x000fea0003800200 */
[----:B------:R-:W-:-:S13]  /*0340*/  ISETP.GE.U32.AND P0, PT, R2, UR5, PT ;  /* 0x0000000502007c0c */ /* 0x000fda000bf06070 */
[----:B--2---:R-:W-:Y:S05]  /*0350*/  @P0 BRA `(.L_x_280) ;  /* 0x0000000000280947 */ /* 0x004fea0003800000 */
[----:B------:R-:W-:Y:S01]  /*0360*/  ULOP3.LUT UR7, UR4, 0x7fe, URZ, 0xc0, !UPT ;  /* 0x000007fe04077892 */ /* 0x000fe2000f8ec0ff */
[----:B------:R-:W-:Y:S08]  /*0370*/  LDS.U16 R5, [R3] ;  /* 0x0000000003057984 */ /* 0x000ff00000000400 */
[----:B01----:R-:W0:Y:S02]  /*0380*/  LDS.U16 R8, [R3+UR7] ;  /* 0x0000000703087984 */ /* 0x003e240008000400 */
[----:B0-----:R-:W-:-:S04]  /*0390*/  HMNMX2.BF16_V2 R5, R5.H0_H0, R8.H0_H0, !PT ;  /* 0x2000000805057240 */ /* 0x001fc80007a00800 */
[----:B------:R-:W-:Y:S01]  /*03a0*/  HSETP2.BF16_V2.NEU.AND P0, PT, R5.H0_H0, R8.H0_H0, PT ;  /* 0x2000000805007234 */ /* 0x000fe20003f0d802 */
[----:B------:R-:W-:-:S12]  /*03b0*/  IMAD.U32 R5, RZ, RZ, UR5 ;  /* 0x00000005ff057e24 */ /* 0x000fd8000f8e00ff */
[----:B------:R-:W-:Y:S01]  /*03c0*/  @!P0 IMAD R6, R5, 0x8, R4 ;  /* 0x0000000805068824 */ /* 0x000fe200078e0204 */
[----:B------:R-:W-:Y:S05]  /*03d0*/  @!P0 STS.U16 [R3], R8 ;  /* 0x0000000803008388 */ /* 0x000fea0000000400 */
[----:B------:R-:W0:Y:S04]  /*03e0*/  @!P0 LDS.64 R6, [R6] ;  /* 0x0000000006068984 */ /* 0x000e280000000a00 */
[----:B0-----:R2:W-:Y:S02]  /*03f0*/  @!P0 STS.64 [R4], R6 ;  /* 0x0000000604008388 */ /* 0x0015e40000000a00 */
.L_x_280:
[----:B------:R-:W-:Y:S05]  /*0400*/  BSYNC.RECONVERGENT B0 ;  /* 0x0000000000007941 */ /* 0x000fea0003800200 */
.L_x_279:
[----:B------:R-:W-:Y:S01]  /*0410*/  BAR.SYNC.DEFER_BLOCKING 0x0 ;  /* 0x0000000000007b1d */ /* 0x000fe20000010000 */
[----:B------:R-:W-:-:S09]  /*0420*/  UISETP.GT.U32.AND UP0, UPT, UR4, 0x83, UPT ;  /* 0x000000830400788c */ /* 0x000fd2000bf04070 */
[----:B------:R-:W-:Y:S05]  /*0430*/  BRA.U UP0, `(.L_x_281) ;  /* 0xfffffffd00b47547 */ /* 0x000fea000b83ffff */
.L_x_278:
[----:B------:R-:W-:-:S13]  /*0440*/  ISETP.GT.U32.AND P0, PT, R2, 0x1f, PT ;  /* 0x0000001f0200780c */ /* 0x000fda0003f04070 */
[----:B------:R-:W-:Y:S05]  /*0450*/  @P0 EXIT ;  /* 0x000000000000094d */ /* 0x000fea0003800000 */
[----:B------:R-:W-:Y:S04]  /*0460*/  LDS.U16 R5, [R3] ;  /* 0x0000000003057984 */ /* 0x000fe80000000400 */
[----:B--2---:R-:W2:Y:S02]  /*0470*/  LDS.U16 R6, [R3+0x40] ;  /* 0x0000400003067984 */ /* 0x004ea40000000400 */
[----:B--2---:R-:W-:-:S04]  /*0480*/  HMNMX2.BF16_V2 R7, R5.H0_H0, R6.H0_H0, !PT ;  /* 0x2000000605077240 */ /* 0x004fc80007a00800 */
[----:B------:R-:W-:-:S13]  /*0490*/  HSETP2.BF16_V2.NEU.AND P1, PT, R7.H0_H0, R6.H0_H0, PT ;  /* 0x2000000607007234 */ /* 0x000fda0003f2d802 */
[----:B------:R-:W2:Y:S04]  /*04a0*/  @!P1 LDS.64 R6, [R4+0x100] ;  /* 0x0001000004069984 */ /* 0x000ea80000000a00 */
[----:B--2---:R-:W-:Y:S04]  /*04b0*/  @!P1 STS.64 [R4], R6 ;  /* 0x0000000604009388 */ /* 0x004fe80000000a00 */
[----:B-1----:R-:W1:Y:S04]  /*04c0*/  @!P1 LDS.U16 R10, [R3+0x40] ;  /* 0x00004000030a9984 */ /* 0x002e680000000400 */
[----:B0-----:R-:W0:Y:S01]  /*04d0*/  LDS.U16 R8, [R3+0x20] ;  /* 0x0000200003087984 */ /* 0x001e220000000400 */
[----:B-1----:R-:W-:-:S03]  /*04e0*/  @!P1 PRMT R5, R10, 0x7610, R5 ;  /* 0x000076100a059816 */ /* 0x002fc60000000005 */
[----:B------:R-:W-:Y:S02]  /*04f0*/  @!P1 STS.U16 [R3], R10 ;  /* 0x0000000a03009388 */ /* 0x000fe40000000400 */
[----:B0-----:R-:W-:-:S04]  /*0500*/  HMNMX2.BF16_V2 R7, R5.H0_H0, R8.H0_H0, !PT ;  /* 0x2000000805077240 */ /* 0x001fc80007a00800 */
        /* <DEDUP_REMOVED lines=41> */
[----:B------:R-:W-:Y:S06]  /*07a0*/  LDS.64 R4, [UR6] ;  /* 0x00000006ff047984 */ /* 0x000fec0008000a00 */
[----:B0-----:R-:W0:Y:S08]  /*07b0*/  LDC.64 R2, c[0x0][0x380] ;  /* 0x0000e000ff027b82 */ /* 0x001e300000000a00 */
        /* <DEDUP_REMOVED lines=8> */
.L_x_282:
        /* <DEDUP_REMOVED lines=12> */
.L_x_3763:


//--------------------- .text.contiguous_reduce44_f16 --------------------------
	.section	.text.contiguous_reduce44_f16,"ax",@progbits
	.align	128
        .global         contiguous_reduce44_f16
        .type           contiguous_reduce44_f16,@function
        .size           contiguous_reduce44_f16,(.L_x_3764 - contiguous_reduce44_f16)
        .other          contiguous_reduce44_f16,@"STO_CUDA_ENTRY STV_DEFAULT"
contiguous_reduce44_f16:
.text.contiguous_reduce44_f16:
[----:B------:R-:W-:Y:S01]  /*0000*/  LDC R1, c[0x0][0x37c] ;  /* 0x0000df00ff017b82 */ /* 0x000fe20000000800 */
[----:B------:R-:W0:Y:S01]  /*0010*/  S2R R10, SR_TID.Y ;  /* 0x00000000000a7919 */ /* 0x000e220000002200 */
[----:B------:R-:W1:Y:S06]  /*0020*/  LDCU UR14, c[0x0][0x360] ;  /* 0x00006c00ff0e77ac */ /* 0x000e6c0008000800 */
[----:B------:R-:W2:Y:S01]  /*0030*/  S2UR UR5, SR_CgaCtaId ;  /* 0x00000000000579c3 */ /* 0x000ea20000008800 */
[----:B------:R-:W3:Y:S01]  /*0040*/  I2F.F16.U32 R6, 0xfc00 ;  /* 0x0000fc0000067906 */ /* 0x000ee20000200800 */
        /* <DEDUP_REMOVED lines=65> */
.L_x_287:
        /* <DEDUP_REMOVED lines=9> */
[----:B0-----:R-:W-:-:S04]  /*04f0*/  HMNMX2 R16, R13.H0_H0, R19.H0_H0, !PT ;  /* 0x200000130d107240 */ /* 0x001fc80007800800 */
[----:B------:R-:W-:-:S13]  /*0500*/  HSETP2.NEU.AND P0, PT, R16.H0_H0, R19.H0_H0, PT ;  /* 0x2000001310007234 */ /* 0x000fda0003f0d800 */
[----:B------:R-:W-:Y:S04]  /*0510*/  @!P0 STS.U16 [R4], R19 ;  /* 0x0000001304008388 */ /* 0x000fe80000000400 */
[----:B------:R-:W0:Y:S04]  /*0520*/  @!P0 LDS.64 R16, [R9+UR4] ;  /* 0x0000000409108984 */ /* 0x000e280008000a00 */
[----:B0-----:R-:W-:Y:S04]  /*0530*/  @!P0 STS.64 [R6+UR8], R16 ;  /* 0x0000001006008988 */ /* 0x001fe80008000a08 */
[----:B------:R-:W0:Y:S04]  /*0540*/  @!P0 LDS.U16 R18, [R4] ;  /* 0x0000000004128984 */ /* 0x000e280000000400 */
[----:B------:R-:W1:Y:S01]  /*0550*/  LDS.U16 R20, [R20] ;  /* 0x0000000014147984 */ /* 0x000e620000000400 */
[----:B0-----:R-:W-:-:S05]  /*0560*/  @!P0 PRMT R13, R18, 0x7610, R13 ;  /* 0x00007610120d8816 */ /* 0x001fca000000000d */
[----:B-1----:R-:W-:-:S04]  /*0570*/  HMNMX2 R15, R13.H0_H0, R20.H0_H0, !PT ;  /* 0x200000140d0f7240 */ /* 0x002fc80007800800 */
[----:B------:R-:W-:-:S13]  /*0580*/  HSETP2.NEU.AND P0, PT, R15.H0_H0, R20.H0_H0, PT ;  /* 0x200000140f007234 */ /* 0x000fda0003f0d800 */
[----:B------:R-:W-:Y:S04]  /*0590*/  @!P0 STS.U16 [R4], R20 ;  /* 0x0000001404008388 */ /* 0x000fe80000000400 */
[----:B------:R-:W0:Y:S04]  /*05a0*/  @!P0 LDS.64 R18, [R10+UR4] ;  /* 0x000000040a128984 */ /* 0x000e280008000a00 */
[----:B0-----:R-:W-:Y:S04]  /*05b0*/  @!P0 STS.64 [R6+UR8], R18 ;  /* 0x0000001206008988 */ /* 0x001fe80008000a08 */
[----:B------:R-:W0:Y:S04]  /*05c0*/  @!P0 LDS.U16 R15, [R4] ;  /* 0x00000000040f8984 */ /* 0x000e280000000400 */
[----:B------:R1:W2:Y:S02]  /*05d0*/  LDS.U16 R22, [R21] ;  /* 0x0000000015167984 */ /* 0x0002a40000000400 */
[----:B-1----:R-:W-:Y:S01]  /*05e0*/  IMAD R21, R7, 0x4, R14 ;  /* 0x0000000407157824 */ /* 0x002fe200078e020e */
[----:B0-----:R-:W-:-:S05]  /*05f0*/  @!P0 PRMT R13, R15, 0x7610, R13 ;  /* 0x000076100f0d8816 */ /* 0x001fca000000000d */
[----:B--2---:R-:W-:-:S04]  /*0600*/  HMNMX2 R15, R13.H0_H0, R22.H0_H0, !PT ;  /* 0x200000160d0f7240 */ /* 0x004fc80007800800 */
[----:B------:R-:W-:-:S13]  /*0610*/  HSETP2.NEU.AND P0, PT, R15.H0_H0, R22.H0_H0, PT ;  /* 0x200000160f007234 */ /* 0x000fda0003f0d800 */
[----:B------:R-:W-:Y:S04]  /*0620*/  @!P0 STS.U16 [R4], R22 ;  /* 0x0000001604008388 */ /* 0x000fe80000000400 */
[----:B------:R-:W0:Y:S04]  /*0630*/  @!P0 LDS.64 R16, [R11+UR4] ;  /* 0x000000040b108984 */ /* 0x000e280008000a00 */
[----:B0-----:R-:W-:Y:S04]  /*0640*/  @!P0 STS.64 [R6+UR8], R16 ;  /* 0x0000001006008988 */ /* 0x001fe80008000a08 */
[----:B------:R-:W0:Y:S04]  /*0650*/  @!P0 LDS.U16 R15, [R4] ;  /* 0x00000000040f8984 */ /* 0x000e280000000400 */
[----:B------:R-:W1:Y:S01]  /*0660*/  LDS.U16 R20, [R14] ;  /* 0x000000000e147984 */ /* 0x000e620000000400 */
[----:B0-----:R-:W-:Y:S01]  /*0670*/  @!P0 PRMT R13, R15, 0x7610, R13 ;  /* 0x000076100f0d8816 */ /* 0x001fe2000000000d */
[----:B------:R-:W-:-:S04]  /*0680*/  IMAD R15, R7, 0x2, R14 ;  /* 0x00000002070f7824 */ /* 0x000fc800078e020e */
[----:B-1----:R-:W-:-:S04]  /*0690*/  HMNMX2 R13, R13.H0_H0, R20.H0_H0, !PT ;  /* 0x200000140d0d7240 */ /* 0x002fc80007800800 */
[----:B------:R-:W-:-:S13]  /*06a0*/  HSETP2.NEU.AND P0, PT, R13.H0_H0, R20.H0_H0, PT ;  /* 0x200000140d007234 */ /* 0x000fda0003f0d800 */
[----:B------:R-:W-:Y:S04]  /*06b0*/  @!P0 STS.U16 [R4], R20 ;  /* 0x0000001404008388 */ /* 0x000fe80000000400 */
[----:B------:R-:W0:Y:S01]  /*06c0*/  @!P0 LDS.64 R18, [R8+UR4] ;  /* 0x0000000408128984 */ /* 0x000e220008000a00 */
[----:B------:R-:W-:-:S03]  /*06d0*/  ULEA UR4, UR14, UR4, 0x5 ;  /* 0x000000040e047291 */ /* 0x000fc6000f8e28ff */
[----:B0-----:R-:W-:Y:S04]  /*06e0*/  @!P0 STS.64 [R6+UR8], R18 ;  /* 0x0000001206008988 */ /* 0x001fe80008000a08 */
[----:B------:R-:W-:Y:S04]  /*06f0*/  LDS.U16 R15, [R15] ;  /* 0x000000000f0f7984 */ /* 0x000fe80000000400 */
[----:B------:R-:W0:Y:S02]  /*0700*/  LDS.U16 R13, [R4] ;  /* 0x00000000040d7984 */ /* 0x000e240000000400 */
[----:B0-----:R-:W-:-:S04]  /*0710*/  HMNMX2 R16, R13.H0_H0, R15.H0_H0, !PT ;  /* 0x2000000f0d107240 */ /* 0x001fc80007800800 */
[----:B------:R-:W-:-:S13]  /*0720*/  HSETP2.NEU.AND P0, PT, R16.H0_H0, R15.H0_H0, PT ;  /* 0x2000000f10007234 */ /* 0x000fda0003f0d800 */
        /* <DEDUP_REMOVED lines=9> */
[----:B-1----:R-:W-:-:S04]  /*07c0*/  HMNMX2 R13, R20.H1_H1, R21.H0_H0, !PT ;  /* 0x20000015140d7240 */ /* 0x002fc80007800c00 */
[----:B------:R-:W-:-:S13]  /*07d0*/  HSETP2.NEU.AND P0, PT, R13.H0_H0, R21.H0_H0, PT ;  /* 0x200000150d007234 */ /* 0x000fda0003f0d800 */
[----:B------:R-:W-:Y:S04]  /*07e0*/  @!P0 STS.U16 [R4], R21 ;  /* 0x0000001504008388 */ /* 0x000fe80000000400 */
[----:B------:R-:W0:Y:S04]  /*07f0*/  @!P0 LDS.64 R18, [R10+UR4] ;  /* 0x000000040a128984 */ /* 0x000e280008000a00 */
[----:B0-----:R-:W-:Y:S04]  /*0800*/  @!P0 STS.64 [R6+UR8], R18 ;  /* 0x0000001206008988 */ /* 0x001fe80008000a08 */
[----:B------:R-:W0:Y:S04]  /*0810*/  @!P0 LDS.U16 R13, [R4] ;  /* 0x00000000040d8984 */ /* 0x000e280000000400 */
[----:B------:R-:W1:Y:S01]  /*0820*/  LDS.U16 R15, [R15] ;  /* 0x000000000f0f7984 */ /* 0x000e620000000400 */
[----:B0-----:R-:W-:-:S05]  /*0830*/  @!P0 PRMT R20, R20, 0x5410, R13 ;  /* 0x0000541014148816 */ /* 0x001fca000000000d */
[----:B-1----:R-:W-:-:S04]  /*0840*/  HMNMX2 R13, R20.H1_H1, R15.H0_H0, !PT ;  /* 0x2000000f140d7240 */ /* 0x002fc80007800c00 */
[----:B------:R-:W-:-:S13]  /*0850*/  HSETP2.NEU.AND P0, PT, R13.H0_H0, R15.H0_H0, PT ;  /* 0x2000000f0d007234 */ /* 0x000fda0003f0d800 */
[----:B------:R0:W-:Y:S04]  /*0860*/  @!P0 STS.U16 [R4], R15 ;  /* 0x0000000f04008388 */ /* 0x0001e80000000400 */
[----:B------:R-:W1:Y:S01]  /*0870*/  @!P0 LDS.64 R16, [R11+UR4] ;  /* 0x000000040b108984 */ /* 0x000e620008000a00 */
[----:B0-----:R-:W-:-:S03]  /*0880*/  IMAD R15, R7, 0x2, R14 ;  /* 0x00000002070f7824 */ /* 0x001fc600078e020e */
[----:B-1----:R-:W-:Y:S04]  /*0890*/  @!P0 STS.64 [R6+UR8], R16 ;  /* 0x0000001006008988 */ /* 0x002fe80008000a08 */
[----:B------:R-:W0:Y:S04]  /*08a0*/  @!P0 LDS.U16 R13, [R4] ;  /* 0x00000000040d8984 */ /* 0x000e280000000400 */
[----:B------:R-:W1:Y:S01]  /*08b0*/  LDS.U16 R21, [R14] ;  /* 0x000000000e157984 */ /* 0x000e620000000400 */
[----:B0-----:R-:W-:-:S05]  /*08c0*/  @!P0 PRMT R20, R20, 0x5410, R13 ;  /* 0x0000541014148816 */ /* 0x001fca000000000d */
[----:B-1----:R-:W-:-:S04]  /*08d0*/  HMNMX2 R13, R20.H1_H1, R21.H0_H0, !PT ;  /* 0x20000015140d7240 */ /* 0x002fc80007800c00 */
[----:B------:R-:W-:-:S13]  /*08e0*/  HSETP2.NEU.AND P0, PT, R13.H0_H0, R21.H0_H0, PT ;  /* 0x200000150d007234 */ /* 0x000fda0003f0d800 */
[----:B------:R0:W-:Y:S04]  /*08f0*/  @!P0 STS.U16 [R4], R21 ;  /* 0x0000001504008388 */ /* 0x0001e80000000400 */
[----:B------:R-:W1:Y:S01]  /*0900*/  @!P0 LDS.64 R18, [R8+UR4] ;  /* 0x0000000408128984 */ /* 0x000e620008000a00 */
[----:B------:R-:W-:Y:S01]  /*0910*/  ULEA UR4, UR14, UR4, 0x5 ;  /* 0x000000040e047291 */ /* 0x000fe2000f8e28ff */
[----:B0-----:R-:W-:Y:S02]  /*0920*/  IMAD R21, R7, 0x4, R14 ;  /* 0x0000000407157824 */ /* 0x001fe400078e020e */
[----:B-1----:R-:W-:Y:S04]  /*0930*/  @!P0 STS.64 [R6+UR8], R18 ;  /* 0x0000001206008988 */ /* 0x002fe80008000a08 */
        /* <DEDUP_REMOVED lines=69> */
[----:B------:R-:W0:Y:S01]  /*0d90*/  @!P0 LDS.64 R18, [R8+UR4] ;  /* 0x0000000408128984 */ /* 0x000e220008000a00 */
[----:B------:R-:W-:-:S03]  /*0da0*/  ULEA UR4, UR14, UR4, 0x5 ;  /* 0x000000040e047291 */ /* 0x000fc6000f8e28ff */
[----:B0-----:R0:W-:Y:S01]  /*0db0*/  @!P0 STS.64 [R6+UR8], R18 ;  /* 0x0000001206008988 */ /* 0x0011e20008000a08 */
[----:B------:R-:W-:Y:S08]  /*0dc0*/  BRA.U !UP1, `(.L_x_287) ;  /* 0xfffffff509a47547 */ /* 0x000ff0000b83ffff */
.L_x_286:
        /* <DEDUP_REMOVED lines=13> */
[----:B--2---:R-:W-:-:S04]  /*0ea0*/  HMNMX2 R16, R13.H0_H0, R15.H0_H0, !PT ;  /* 0x2000000f0d107240 */ /* 0x004fc80007800800 */
[----:B------:R-:W-:-:S13]  /*0eb0*/  HSETP2.NEU.AND P0, PT, R16.H0_H0, R15.H0_H0, PT ;  /* 0x2000000f10007234 */ /* 0x000fda0003f0d800 */
        /* <DEDUP_REMOVED lines=24> */
[----:B0-----:R-:W-:-:S05]  /*1040*/  @!P0 PRMT R21, R13, 0x7610, R21 ;  /* 0x000076100d158816 */ /* 0x001fca0000000015 */
[----:B-1----:R-:W-:Y:S01]  /*1050*/  HMNMX2 R13, R21.H0_H0, R20.H0_H0, !PT ;  /* 0x20000014150d7240 */ /* 0x002fe20007800800 */
[----:B------:R-:W-:-:S03]  /*1060*/  IMAD R21, R7, 0x4, R14 ;  /* 0x0000000407157824 */ /* 0x000fc600078e020e */
        /* <DEDUP_REMOVED lines=39> */
[----:B0-----:R1:W-:Y:S09]  /*12e0*/  @!P0 STS.64 [R6+UR8], R18 ;  /* 0x0000001206008988 */ /* 0x0013f20008000a08 */
.L_x_288:
[----:B------:R-:W-:-:S09]  /*12f0*/  UISETP.NE.OR UP0, UPT, UR5, URZ, UP0 ;  /* 0x000000ff0500728c */ /* 0x000fd20008705670 */
[----:B------:R-:W-:Y:S05]  /*1300*/  BRA.U !UP0, `(.L_x_289) ;  /* 0x0000000108a47547 */ /* 0x000fea000b800000 */
.L_x_285:
        /* <DEDUP_REMOVED lines=8> */
[----:B---3--:R-:W-:-:S04]  /*1390*/  HMNMX2 R16, R13.H0_H0, R15.H0_H0, !PT ;  /* 0x2000000f0d107240 */ /* 0x008fc80007800800 */
[----:B------:R-:W-:-:S13]  /*13a0*/  HSETP2.NEU.AND P0, PT, R16.H0_H0, R15.H0_H0, PT ;  /* 0x2000000f10007234 */ /* 0x000fda0003f0d800 */
        /* <DEDUP_REMOVED lines=27> */
[----:B------:R-:W0:Y:S01]  /*1560*/  @!P0 LDS.64 R18, [R8+UR4] ;  /* 0x0000000408128984 */ /* 0x000e220008000a00 */
[----:B------:R-:W-:-:S03]  /*1570*/  ULEA UR4, UR14, UR4, 0x5 ;  /* 0x000000040e047291 */ /* 0x000fc6000f8e28ff */
[----:B0-----:R2:W-:Y:S01]  /*1580*/  @!P0 STS.64 [R6+UR8], R18 ;  /* 0x0000001206008988 */ /* 0x0015e20008000a08 */
[----:B------:R-:W-:Y:S08]  /*1590*/  BRA.U UP0, `(.L_x_285) ;  /* 0xfffffffd005c7547 */ /* 0x000ff0000b83ffff */
.L_x_289:
[----:B------:R-:W-:-:S07]  /*15a0*/  VIADD R7, R12, 0x1 ;  /* 0x000000010c077836 */ /* 0x000fce0000000000 */
.L_x_284:
        /* <DEDUP_REMOVED lines=12> */
.L_x_290:
[----:B---3--:R-:W-:Y:S01]  /*1670*/  LDS.U16 R8, [R4] ;  /* 0x0000000004087984 */ /* 0x008fe20000000400 */
[----:B------:R-:W3:Y:S01]  /*1680*/  LDC R10, c[0x0][0x360] ;  /* 0x0000d800ff0a7b82 */ /* 0x000ee20000000800 */
[----:B------:R-:W-:Y:S02]  /*1690*/  UIADD3 UR6, UPT, UPT, UR6, 0x1, URZ ;  /* 0x0000000106067890 */ /* 0x000fe4000fffe0ff */
[----:B------:R3:W4:Y:S02]  /*16a0*/  LDS.U16 R11, [R7] ;  /* 0x00000000070b7984 */ /* 0x0007240000000400 */
[----:B------:R-:W-:Y:S01]  /*16b0*/  UISETP.NE.AND UP0, UPT, UR6, URZ, UPT ;  /* 0x000000ff0600728c */ /* 0x000fe2000bf05270 */
[----:B---3--:R-:W-:Y:S01]  /*16c0*/  IMAD R7, R10, 0x2, R7 ;  /* 0x000000020a077824 */ /* 0x008fe200078e0207 */
[----:B----4-:R-:W-:-:S04]  /*16d0*/  HMNMX2 R8, R8.H0_H0, R11.H0_H0, !PT ;  /* 0x2000000b08087240 */ /* 0x010fc80007800800 */
[----:B------:R-:W-:-:S13]  /*16e0*/  HSETP2.NEU.AND P0, PT, R8.H0_H0, R11.H0_H0, PT ;  /* 0x2000000b08007234 */ /* 0x000fda0003f0d800 */
[----:B------:R-:W-:Y:S04]  /*16f0*/  @!P0 STS.U16 [R4], R11 ;  /* 0x0000000b04008388 */ /* 0x000fe80000000400 */
[----:B------:R3:W4:Y:S02]  /*1700*/  @!P0 LDS.64 R8, [R0] ;  /* 0x0000000000088984 */ /* 0x0007240000000a00 */
[----:B---3--:R-:W-:Y:S02]  /*1710*/  IMAD R0, R10, 0x8, R0 ;  /* 0x000000080a007824 */ /* 0x008fe400078e0200 */
[----:B----4-:R3:W-:Y:S01]  /*1720*/  @!P0 STS.64 [R6+UR8], R8 ;  /* 0x0000000806008988 */ /* 0x0107e20008000a08 */
[----:B------:R-:W-:Y:S05]  /*1730*/  BRA.U UP0, `(.L_x_290) ;  /* 0xfffffffd00cc7547 */ /* 0x000fea000b83ffff */
.L_x_283:
        /* <DEDUP_REMOVED lines=14> */
.L_x_291:
        /* <DEDUP_REMOVED lines=14> */
.L_x_3764:


//--------------------- .text.contiguous_reduce4_f16 --------------------------
	.section	.text.contiguous_reduce4_f16,"ax",@progbits
	.align	128
        .global         contiguous_reduce4_f16
        .type           contiguous_reduce4_f16,@function
        .size           contiguous_reduce4_f16,(.L_x_3686 - contiguous_reduce4_f16)
        .other          contiguous_reduce4_f16,@"STO_CUDA_ENTRY STV_DEFAULT"
contiguous_reduce4_f16:
.text.contiguous_reduce4_f16:
[----:B------:R-:W-:Y:S01]  /*0000*/  LDC R1, c[0x0][0x37c] ;  /* 0x0000df00ff017b82 */ /* 0x000fe20000000800 */
[----:B------:R-:W0:Y:S01]  /*0010*/  S2R R7, SR_TID.Y ;  /* 0x0000000000077919 */ /* 0x000e220000002200 */
[----:B------:R-:W1:Y:S06]  /*0020*/  LDCU UR14, c[0x0][0x360] ;  /* 0x00006c00ff0e77ac */ /* 0x000e6c0008000800 */
[----:B------:R-:W2:Y:S01]  /*0030*/  S2UR UR6, SR_CgaCtaId ;  /* 0x00000000000679c3 */ /* 0x000ea20000008800 */
[----:B------:R-:W3:Y:S01]  /*0040*/  I2F.F16.U32 R11, 0xfc00 ;  /* 0x0000fc00000b7906 */ /* 0x000ee20000200800 */
        /* <DEDUP_REMOVED lines=43> */
.L_x_310:
        /* <DEDUP_REMOVED lines=27> */
.L_x_294:
[----:B------:R-:W-:Y:S01]  /*04b0*/  IMAD.MOV.U32 R14, RZ, RZ, R30 ;  /* 0x000000ffff0e7224 */ /* 0x000fe200078e001e */
[----:B------:R-:W-:Y:S01]  /*04c0*/  MOV R0, R32 ;  /* 0x0000002000007202 */ /* 0x000fe20000000f00 */
[----:B------:R-:W-:Y:S01]  /*04d0*/  IMAD.MOV.U32 R3, RZ, RZ, R33 ;  /* 0x000000ffff037224 */ /* 0x000fe200078e0021 */
[----:B------:R-:W-:-:S07]  /*04e0*/  MOV R8, 0x500 ;  /* 0x0000050000087802 */ /* 0x000fce0000000f00 */
[----:B-1----:R-:W-:Y:S05]  /*04f0*/  CALL.REL.NOINC `($__internal_6_$__cuda_sm20_div_s64) ;  /* 0x0000004000a47944 */ /* 0x002fea0003c00000 */
        /* <DEDUP_REMOVED lines=9> */
.L_x_295:
        /* <DEDUP_REMOVED lines=33> */
.L_x_296:
[----:B------:R-:W-:Y:S01]  /*07a0*/  IMAD.MOV.U32 R0, RZ, RZ, R30 ;  /* 0x000000ffff007224 */ /* 0x000fe200078e001e */
[----:B------:R-:W-:Y:S02]  /*07b0*/  MOV R3, R31 ;  /* 0x0000001f00037202 */ /* 0x000fe40000000f00 */
[----:B------:R-:W-:-:S07]  /*07c0*/  MOV R8, 0x7e0 ;  /* 0x000007e000087802 */ /* 0x000fce0000000f00 */
[----:B------:R-:W-:Y:S05]  /*07d0*/  CALL.REL.NOINC `($__internal_6_$__cuda_sm20_div_s64) ;  /* 0x0000003c00ec7944 */ /* 0x000fea0003c00000 */
        /* <DEDUP_REMOVED lines=10> */
.L_x_297:
        /* <DEDUP_REMOVED lines=34> */
.L_x_298:
[----:B------:R-:W-:Y:S01]  /*0aa0*/  IMAD.MOV.U32 R14, RZ, RZ, R26 ;  /* 0x000000ffff0e7224 */ /* 0x000fe200078e001a */
[----:B------:R-:W-:Y:S01]  /*0ab0*/  MOV R0, R30 ;  /* 0x0000001e00007202 */ /* 0x000fe20000000f00 */
[----:B------:R-:W-:Y:S01]  /*0ac0*/  IMAD.MOV.U32 R3, RZ, RZ, R31 ;  /* 0x000000ffff037224 */ /* 0x000fe200078e001f */
[----:B------:R-:W-:-:S07]  /*0ad0*/  MOV R8, 0xaf0 ;  /* 0x00000af000087802 */ /* 0x000fce0000000f00 */
[----:B------:R-:W-:Y:S05]  /*0ae0*/  CALL.REL.NOINC `($__internal_6_$__cuda_sm20_div_s64) ;  /* 0x0000003c00287944 */ /* 0x000fea0003c00000 */
        /* <DEDUP_REMOVED lines=9> */
.L_x_299:
        /* <DEDUP_REMOVED lines=34> */
.L_x_300:
        /* <DEDUP_REMOVED lines=14> */
.L_x_301:
        /* <DEDUP_REMOVED lines=34> */
.L_x_302:
[----:B------:R-:W-:Y:S01]  /*10a0*/  IMAD.MOV.U32 R14, RZ, RZ, R26 ;  /* 0x000000ffff0e7224 */ /* 0x000fe200078e001a */
[----:B------:R-:W-:Y:S01]  /*10b0*/  MOV R0, R30 ;  /* 0x0000001e00007202 */ /* 0x000fe20000000f00 */
[----:B------:R-:W-:Y:S01]  /*10c0*/  IMAD.MOV.U32 R3, RZ, RZ, R31 ;  /* 0x000000ffff037224 */ /* 0x000fe200078e001f */
[----:B------:R-:W-:-:S07]  /*10d0*/  MOV R8, 0x10f0 ;  /* 0x000010f000087802 */ /* 0x000fce0000000f00 */
[----:B------:R-:W-:Y:S05]  /*10e0*/  CALL.REL.NOINC `($__internal_6_$__cuda_sm20_div_s64) ;  /* 0x0000003400a87944 */ /* 0x000fea0003c00000 */
        /* <DEDUP_REMOVED lines=10> */
.L_x_303:
        /* <DEDUP_REMOVED lines=34> */
.L_x_304:
        /* <DEDUP_REMOVED lines=14> */
.L_x_305:
        /* <DEDUP_REMOVED lines=34> */
.L_x_306:
[----:B------:R-:W-:Y:S01]  /*16b0*/  MOV R14, R26 ;  /* 0x0000001a000e7202 */ /* 0x000fe20000000f00 */
        /* <DEDUP_REMOVED lines=14> */
.L_x_307:
        /* <DEDUP_REMOVED lines=35> */
.L_x_308:
[----:B------:R-:W-:Y:S01]  /*19d0*/  MOV R0, R26 ;  /* 0x0000001a00007202 */ /* 0x000fe20000000f00 */
[----:B------:R-:W-:Y:S01]  /*19e0*/  IMAD.MOV.U32 R3, RZ, RZ, R27 ;  /* 0x000000ffff037224 */ /* 0x000fe200078e001b */
[----:B------:R-:W-:-:S07]  /*19f0*/  MOV R8, 0x1a10 ;  /* 0x00001a1000087802 */ /* 0x000fce0000000f00 */
[----:B------:R-:W-:Y:S05]  /*1a00*/  CALL.REL.NOINC `($__internal_6_$__cuda_sm20_div_s64) ;  /* 0x0000002c00607944 */ /* 0x000fea0003c00000 */
        /* <DEDUP_REMOVED lines=9> */
.L_x_309:
        /* <DEDUP_REMOVED lines=13> */
.L_x_293:
        /* <DEDUP_REMOVED lines=32> */
.L_x_312:
        /* <DEDUP_REMOVED lines=14> */
.L_x_313:
        /* <DEDUP_REMOVED lines=35> */
.L_x_314:
        /* <DEDUP_REMOVED lines=13> */
.L_x_315:
        /* <DEDUP_REMOVED lines=36> */
.L_x_316:
        /* <DEDUP_REMOVED lines=15> */
.L_x_317:
        /* <DEDUP_REMOVED lines=37> */
.L_x_318:
[----:B------:R-:W-:Y:S01]  /*26d0*/  IMAD.MOV.U32 R0, RZ, RZ, R18 ;  /* 0x000000ffff007224 */ /* 0x000fe200078e0012 */
[----:B------:R-:W-:Y:S02]  /*26e0*/  MOV R3, R19 ;  /* 0x0000001300037202 */ /* 0x000fe40000000f00 */
[----:B------:R-:W-:-:S07]  /*26f0*/  MOV R8, 0x2710 ;  /* 0x0000271000087802 */ /* 0x000fce0000000f00 */
[----:B------:R-:W-:Y:S05]  /*2700*/  CALL.REL.NOINC `($__internal_6_$__cuda_sm20_div_s64) ;  /* 0x0000002000207944 */ /* 0x000fea0003c00000 */
        /* <DEDUP_REMOVED lines=8> */
.L_x_319:
        /* <DEDUP_REMOVED lines=10> */
.L_x_311:
        /* <DEDUP_REMOVED lines=32> */
.L_x_321:
[----:B------:R-:W-:Y:S01]  /*2a30*/  MOV R14, R30 ;  /* 0x0000001e000e7202 */ /* 0x000fe20000000f00 */
[----:B------:R-:W-:Y:S01]  /*2a40*/  IMAD.MOV.U32 R0, RZ, RZ, R18 ;  /* 0x000000ffff007224 */ /* 0x000fe200078e0012 */
[----:B------:R-:W-:Y:S02]  /*2a50*/  MOV R3, R19 ;  /* 0x0000001300037202 */ /* 0x000fe40000000f00 */
[----:B------:R-:W-:-:S07]  /*2a60*/  MOV R8, 0x2a80 ;  /* 0x00002a8000087802 */ /* 0x000fce0000000f00 */
[----:B------:R-:W-:Y:S05]  /*2a70*/  CALL.REL.NOINC `($__internal_6_$__cuda_sm20_div_s64) ;  /* 0x0000001c00447944 */ /* 0x000fea0003c00000 */
        /* <DEDUP_REMOVED lines=9> */
.L_x_322:
        /* <DEDUP_REMOVED lines=36> */
.L_x_323:
[----:B------:R-:W-:Y:S01]  /*2d50*/  MOV R0, R18 ;  /* 0x0000001200007202 */ /* 0x000fe20000000f00 */
[----:B------:R-:W-:Y:S01]  /*2d60*/  IMAD.MOV.U32 R3, RZ, RZ, R19 ;  /* 0x000000ffff037224 */ /* 0x000fe200078e0013 */
[----:B------:R-:W-:-:S07]  /*2d70*/  MOV R8, 0x2d90 ;  /* 0x00002d9000087802 */ /* 0x000fce0000000f00 */
[----:B------:R-:W-:Y:S05]  /*2d80*/  CALL.REL.NOINC `($__internal_6_$__cuda_sm20_div_s64) ;  /* 0x0000001800807944 */ /* 0x000fea0003c00000 */
        /* <DEDUP_REMOVED lines=8> */
.L_x_324:
        /* <DEDUP_REMOVED lines=10> */
.L_x_320:
        /* <DEDUP_REMOVED lines=29> */
.L_x_325:
[----:B------:R-:W-:-:S07]  /*3080*/  MOV R0, 0x30a0 ;  /* 0x000030a000007802 */ /* 0x000fce0000000f00 */
[----:B------:R-:W-:Y:S05]  /*3090*/  CALL.REL.NOINC `($__internal_7_$__cuda_sm20_rem_s64) ;  /* 0x0000001c00087944 */ /* 0x000fea0003c00000 */
[----:B------:R-:W-:Y:S01]  /*30a0*/  MOV R8, R3 ;  /* 0x0000000300087202 */ /* 0x000fe20000000f00 */
[----:B------:R-:W-:-:S07]  /*30b0*/  IMAD.MOV.U32 R9, RZ, RZ, R10 ;  /* 0x000000ffff097224 */ /* 0x000fce00078e000a */
.L_x_326:
[----:B------:R-:W0:Y:S02]  /*30c0*/  LDC.64 R10, c[0x0][0x3a0] ;  /* 0x0000e800ff0a7b82 */ /* 0x000e240000000a00 */
[----:B0-----:R-:W-:-:S06]  /*30d0*/  IMAD.WIDE.U32 R2, R2, 0x8, R10 ;  /* 0x0000000802027825 */ /* 0x001fcc00078e000a */
[----:B------:R-:W2:Y:S02]  /*30e0*/  LDG.E.64 R2, desc[UR10][R2.64] ;  /* 0x0000000a02027981 */ /* 0x000ea4000c1e1b00 */
[-C--:B--2---:R-:W-:Y:S02]  /*30f0*/  IMAD R11, R3, R8.reuse, RZ ;  /* 0x00000008030b7224 */ /* 0x084fe400078e02ff */
[----:B------:R-:W-:-:S04]  /*3100*/  IMAD.WIDE.U32 R26, R2, R8, R26 ;  /* 0x00000008021a7225 */ /* 0x000fc800078e001a */
[----:B------:R-:W-:-:S05]  /*3110*/  IMAD R11, R2, R9, R11 ;  /* 0x00000009020b7224 */ /* 0x000fca00078e020b */
[----:B------:R-:W-:-:S07]  /*3120*/  IADD3 R27, PT, PT, R27, R11, RZ ;  /* 0x0000000b1b1b7210 */ /* 0x000fce0007ffe0ff */
.L_x_292:
        /* <DEDUP_REMOVED lines=40> */
.L_x_331:
        /* <DEDUP_REMOVED lines=71> */
[----:B-1----:R-:W-:-:S04]  /*3820*/  HMNMX2 R13, R20.H1_H1, R21.H0_H0, !PT ;  /* 0x20000015140d7240 */ /* 0x002fc80007800c00 */
[----:B------:R-:W-:-:S13]  /*3830*/  HSETP2.NEU.AND P0, PT, R13.H0_H0, R21.H0_H0, PT ;  /* 0x200000150d007234 */ /* 0x000fda0003f0d800 */
[----:B------:R0:W-:Y:S04]  /*3840*/  @!P0 STS.U16 [R2], R21 ;  /* 0x0000001502008388 */ /* 0x0001e80000000400 */
[----:B------:R-:W1:Y:S01]  /*3850*/  @!P0 LDS.64 R14, [R3+UR6] ;  /* 0x00000006030e8984 */ /* 0x000e620008000a00 */
[----:B------:R-:W-:Y:S01]  /*3860*/  ULEA UR6, UR14, UR6, 0x5 ;  /* 0x000000060e067291 */ /* 0x000fe2000f8e28ff */
[----:B0-----:R-:W-:Y:S02]  /*3870*/  LEA R21, R4, R11, 0x2 ;  /* 0x0000000b04157211 */ /* 0x001fe400078e10ff */
[----:B-1----:R-:W-:Y:S04]  /*3880*/  @!P0 STS.64 [R5+UR5], R14 ;  /* 0x0000000e05008988 */ /* 0x002fe80008000a05 */
        /* <DEDUP_REMOVED lines=28> */
[----:B0-----:R-:W-:-:S02]  /*3a50*/  @!P0 PRMT R20, R20, 0x5410, R19 ;  /* 0x0000541014148816 */ /* 0x001fc40000000013 */
[----:B------:R-:W-:-:S03]  /*3a60*/  LEA R19, R4, R11, 0x1 ;  /* 0x0000000b04137211 */ /* 0x000fc600078e08ff */
        /* <DEDUP_REMOVED lines=43> */
.L_x_330:
        /* <DEDUP_REMOVED lines=13> */
[----:B-1----:R-:W-:-:S04]  /*3df0*/  HMNMX2 R12, R14.H0_H0, R15.H0_H0, !PT ;  /* 0x2000000f0e0c7240 */ /* 0x002fc80007800800 */
[----:B------:R-:W-:-:S13]  /*3e00*/  HSETP2.NEU.AND P0, PT, R12.H0_H0, R15.H0_H0, PT ;  /* 0x2000000f0c007234 */ /* 0x000fda0003f0d800 */
        /* <DEDUP_REMOVED lines=67> */
.L_x_332:
[----:B------:R-:W-:-:S09]  /*4240*/  UISETP.NE.OR UP0, UPT, UR4, URZ, UP0 ;  /* 0x000000ff0400728c */ /* 0x000fd20008705670 */
[----:B------:R-:W-:Y:S05]  /*4250*/  BRA.U !UP0, `(.L_x_333) ;  /* 0x0000000108a47547 */ /* 0x000fea000b800000 */
.L_x_329:
        /* <DEDUP_REMOVED lines=41> */
.L_x_333:
[----:B------:R-:W-:-:S07]  /*44f0*/  IADD3 R10, PT, PT, R10, 0x1, RZ ;  /* 0x000000010a0a7810 */ /* 0x000fce0007ffe0ff */
.L_x_328:
        /* <DEDUP_REMOVED lines=13> */
.L_x_334:
[----:B------:R-:W-:Y:S01]  /*45d0*/  LDS.U16 R0, [R2] ;  /* 0x0000000002007984 */ /* 0x000fe20000000400 */
[----:B------:R-:W-:-:S03]  /*45e0*/  UIADD3 UR7, UPT, UPT, UR7, 0x1, URZ ;  /* 0x0000000107077890 */ /* 0x000fc6000fffe0ff */
[----:B------:R-:W0:Y:S01]  /*45f0*/  LDS.U16 R7, [R3] ;  /* 0x0000000003077984 */ /* 0x000e220000000400 */
[----:B------:R-:W-:Y:S01]  /*4600*/  UISETP.NE.AND UP0, UPT, UR7, URZ, UPT ;  /* 0x000000ff0700728c */ /* 0x000fe2000bf05270 */
[----:B0-----:R-:W-:-:S04]  /*4610*/  HMNMX2 R0, R0.H0_H0, R7.H0_H0, !PT ;  /* 0x2000000700007240 */ /* 0x001fc80007800800 */
[----:B------:R-:W-:Y:S02]  /*4620*/  HSETP2.NEU.AND P0, PT, R0.H0_H0, R7.H0_H0, PT ;  /* 0x2000000700007234 */ /* 0x000fe40003f0d800 */
[----:B------:R-:W0:Y:S11]  /*4630*/  LDC R0, c[0x0][0x360] ;  /* 0x0000d800ff007b82 */ /* 0x000e360000000800 */
[----:B------:R-:W-:Y:S04]  /*4640*/  @!P0 STS.U16 [R2], R7 ;  /* 0x0000000702008388 */ /* 0x000fe80000000400 */
[----:B---3--:R3:W4:Y:S01]  /*4650*/  @!P0 LDS.64 R8, [R4] ;  /* 0x0000000004088984 */ /* 0x0087220000000a00 */
[C---:B0-----:R-:W-:Y:S01]  /*4660*/  IMAD R3, R0.reuse, 0x2, R3 ;  /* 0x0000000200037824 */ /* 0x041fe200078e0203 */
[----:B---3--:R-:W-:-:S02]  /*4670*/  LEA R4, R0, R4, 0x3 ;  /* 0x0000000400047211 */ /* 0x008fc400078e18ff */
[----:B----4-:R3:W-:Y:S01]  /*4680*/  @!P0 STS.64 [R5+UR5], R8 ;  /* 0x0000000805008988 */ /* 0x0107e20008000a05 */
[----:B------:R-:W-:Y:S05]  /*4690*/  BRA.U UP0, `(.L_x_334) ;  /* 0xfffffffd00cc7547 */ /* 0x000fea000b83ffff */
.L_x_327:
        /* <DEDUP_REMOVED lines=15> */
        .weak           $__internal_6_$__cuda_sm20_div_s64
        .type           $__internal_6_$__cuda_sm20_div_s64,@function
        .size           $__internal_6_$__cuda_sm20_div_s64,($__internal_7_$__cuda_sm20_rem_s64 - $__internal_6_$__cuda_sm20_div_s64)
$__internal_6_$__cuda_sm20_div_s64:
        /* <DEDUP_REMOVED lines=82> */
[----:B------:R-:W-:Y:S06]  /*4cb0*/  RET.REL.NODEC R8 `(contiguous_reduce4_f16) ;  /* 0xffffffb008d07950 */ /* 0x000fec0003c3ffff */
        .weak           $__internal_7_$__cuda_sm20_rem_s64
        .type           $__internal_7_$__cuda_sm20_rem_s64,@function
        .size           $__internal_7_$__cuda_sm20_rem_s64,(.L_x_3686 - $__internal_7_$__cuda_sm20_rem_s64)
$__internal_7_$__cuda_sm20_rem_s64:
        /* <DEDUP_REMOVED lines=66> */
[----:B------:R-:W-:Y:S06]  /*50e0*/  RET.REL.NODEC R8 `(contiguous_reduce4_f16) ;  /* 0xffffffac08c47950 */ /* 0x000fec0003c3ffff */
.L_x_335:
        /* <DEDUP_REMOVED lines=9> */
.L_x_3686:


//--------------------- .text.contiguous_reduce33_f16 --------------------------
	.section	.text.contiguous_reduce33_f16,"ax",@progbits
	.align	128
        .global         contiguous_reduce33_f16
        .type           contiguous_reduce33_f16,@function
        .size           contiguous_reduce33_f16,(.L_x_3766 - contiguous_reduce33_f16)
        .other          contiguous_reduce33_f16,@"STO_CUDA_ENTRY STV_DEFAULT"
contiguous_reduce33_f16:
.text.contiguous_reduce33_f16:
[----:B------:R-:W-:Y:S01]  /*0000*/  LDC R1, c[0x0][0x37c] ;  /* 0x0000df00ff017b82 */ /* 0x000fe20000000800 */
[----:B------:R-:W0:Y:S07]  /*0010*/  S2R R2, SR_CTAID.X ;  /* 0x0000000000027919 */ /* 0x000e2e0000002500 */
[----:B------:R-:W1:Y:S01]  /*0020*/  S2UR UR6, SR_CgaCtaId ;  /* 0x00000000000679c3 */ /* 0x000e620000008800 */
[----:B------:R-:W2:Y:S01]  /*0030*/  LDCU UR5, c[0x0][0x360] ;  /* 0x00006c00ff0577ac */ /* 0x000ea20008000800 */
[----:B------:R-:W3:Y:S01]  /*0040*/  I2F.F16.U32 R5, 0xfc00 ;  /* 0x0000fc0000057906 */ /* 0x000ee20000200800 */
        /* <DEDUP_REMOVED lines=35> */
[----:B--2---:R-:W-:-:S04]  /*0280*/  HMNMX2 R5, R11.H0_H0, R13.H0_H0, !PT ;  /* 0x2000000d0b057240 */ /* 0x004fc80007800800 */
[----:B------:R-:W-:-:S13]  /*0290*/  HSETP2.NEU.AND P0, PT, R5.H0_H0, R13.H0_H0, PT ;  /* 0x2000000d05007234 */ /* 0x000fda0003f0d800 */
        /* <DEDUP_REMOVED lines=11> */
.L_x_337:
        /* <DEDUP_REMOVED lines=16> */
.L_x_338:
[----:B------:R-:W-:Y:S05]  /*0450*/  BSYNC.RECONVERGENT B0 ;  /* 0x0000000000007941 */ /* 0x000fea0003800200 */
.L_x_336:
[----:B------:R-:W-:Y:S01]  /*0460*/  BAR.SYNC.DEFER_BLOCKING 0x0 ;  /* 0x0000000000007b1d */ /* 0x000fe20000010000 */
[----:B------:R-:W-:-:S09]  /*0470*/  UISETP.GE.U32.AND UP0, UPT, UR5, 0x42, UPT ;  /* 0x000000420500788c */ /* 0x000fd2000bf06070 */
[----:B------:R-:W-:Y:S05]  /*0480*/  BRA.U !UP0, `(.L_x_339) ;  /* 0x00000001084c7547 */ /* 0x000fea000b800000 */
.L_x_342:
        /* <DEDUP_REMOVED lines=8> */
[----:B-1----:R-:W-:-:S04]  /*0510*/  HMNMX2 R5, R5.H0_H0, R8.H0_H0, !PT ;  /* 0x2000000805057240 */ /* 0x002fc80007800800 */
[----:B------:R-:W-:Y:S01]  /*0520*/  HSETP2.NEU.AND P0, PT, R5.H0_H0, R8.H0_H0, PT ;  /* 0x2000000805007234 */ /* 0x000fe20003f0d800 */
[----:B------:R-:W-:-:S12]  /*0530*/  IMAD.U32 R5, RZ, RZ, UR5 ;  /* 0x00000005ff057e24 */ /* 0x000fd8000f8e00ff */
[----:B------:R-:W-:Y:S01]  /*0540*/  @!P0 IMAD R6, R5, 0x8, R0 ;  /* 0x0000000805068824 */ /* 0x000fe200078e0200 */
[----:B------:R-:W-:Y:S05]  /*0550*/  @!P0 STS.U16 [R4], R8 ;  /* 0x0000000804008388 */ /* 0x000fea0000000400 */
[----:B------:R-:W1:Y:S04]  /*0560*/  @!P0 LDS.64 R6, [R6] ;  /* 0x0000000006068984 */ /* 0x000e680000000a00 */
[----:B-1----:R2:W-:Y:S02]  /*0570*/  @!P0 STS.64 [R0], R6 ;  /* 0x0000000600008388 */ /* 0x0025e40000000a00 */
.L_x_341:
[----:B------:R-:W-:Y:S05]  /*0580*/  BSYNC.RECONVERGENT B0 ;  /* 0x0000000000007941 */ /* 0x000fea0003800200 */
.L_x_340:
[----:B------:R-:W-:Y:S01]  /*0590*/  BAR.SYNC.DEFER_BLOCKING 0x0 ;  /* 0x0000000000007b1d */ /* 0x000fe20000010000 */
[----:B------:R-:W-:-:S09]  /*05a0*/  UISETP.GT.U32.AND UP0, UPT, UR4, 0x83, UPT ;  /* 0x000000830400788c */ /* 0x000fd2000bf04070 */
[----:B------:R-:W-:Y:S05]  /*05b0*/  BRA.U UP0, `(.L_x_342) ;  /* 0xfffffffd00b47547 */ /* 0x000fea000b83ffff */
.L_x_339:
[----:B------:R-:W-:-:S13]  /*05c0*/  ISETP.GT.U32.AND P0, PT, R3, 0x1f, PT ;  /* 0x0000001f0300780c */ /* 0x000fda0003f04070 */
[----:B------:R-:W-:Y:S05]  /*05d0*/  @P0 EXIT ;  /* 0x000000000000094d */ /* 0x000fea0003800000 */
[----:B------:R-:W-:Y:S04]  /*05e0*/  LDS.U16 R5, [R4] ;  /* 0x0000000004057984 */ /* 0x000fe80000000400 */
[----:B-12---:R-:W1:Y:S02]  /*05f0*/  LDS.U16 R6, [R4+0x40] ;  /* 0x0000400004067984 */ /* 0x006e640000000400 */
[----:B-1----:R-:W-:-:S04]  /*0600*/  HMNMX2 R7, R5.H0_H0, R6.H0_H0, !PT ;  /* 0x2000000605077240 */ /* 0x002fc80007800800 */
[----:B------:R-:W-:-:S13]  /*0610*/  HSETP2.NEU.AND P0, PT, R7.H0_H0, R6.H0_H0, PT ;  /* 0x2000000607007234 */ /* 0x000fda0003f0d800 */
[----:B------:R-:W1:Y:S04]  /*0620*/  @!P0 LDS.64 R6, [R0+0x100] ;  /* 0x0001000000068984 */ /* 0x000e680000000a00 */
[----:B-1----:R-:W-:Y:S04]  /*0630*/  @!P0 STS.64 [R0], R6 ;  /* 0x0000000600008388 */ /* 0x002fe80000000a00 */
[----:B0-----:R-:W0:Y:S04]  /*0640*/  @!P0 LDS.U16 R11, [R4+0x40] ;  /* 0x00004000040b8984 */ /* 0x001e280000000400 */
[----:B------:R-:W1:Y:S01]  /*0650*/  LDS.U16 R8, [R4+0x20] ;  /* 0x0000200004087984 */ /* 0x000e620000000400 */
[----:B0-----:R-:W-:-:S03]  /*0660*/  @!P0 PRMT R5, R11, 0x7610, R5 ;  /* 0x000076100b058816 */ /* 0x001fc60000000005 */
[----:B------:R-:W-:Y:S02]  /*0670*/  @!P0 STS.U16 [R4], R11 ;  /* 0x0000000b04008388 */ /* 0x000fe40000000400 */
[----:B-1----:R-:W-:-:S04]  /*0680*/  HMNMX2 R7, R5.H0_H0, R8.H0_H0, !PT ;  /* 0x2000000805077240 */ /* 0x002fc80007800800 */
[----:B------:R-:W-:-:S13]  /*0690*/  HSETP2.NEU.AND P1, PT, R7.H0_H0, R8.H0_H0, PT ;  /* 0x2000000807007234 */ /* 0x000fda0003f2d800 */
[----:B------:R-:W0:Y:S04]  /*06a0*/  @!P1 LDS.64 R8, [R0+0x80] ;  /* 0x0000800000089984 */ /* 0x000e280000000a00 */
[----:B0-----:R-:W-:Y:S04]  /*06b0*/  @!P1 STS.64 [R0], R8 ;  /* 0x0000000800009388 */ /* 0x001fe80000000a00 */
[----:B------:R-:W0:Y:S04]  /*06c0*/  @!P1 LDS.U16 R13, [R4+0x20] ;  /* 0x00002000040d9984 */ /* 0x000e280000000400 */
        /* <DEDUP_REMOVED lines=26> */
[----:B------:R-:W-:Y:S01]  /*0870*/  @!P0 STS.U16 [R4], R11 ;  /* 0x0000000b04008388 */ /* 0x000fe20000000400 */
[----:B------:R-:W-:Y:S02]  /*0880*/  ISETP.NE.AND P0, PT, R3, RZ, PT ;  /* 0x000000ff0300720c */ /* 0x000fe40003f05270 */
[----:B-1----:R-:W-:-:S04]  /*0890*/  HMNMX2 R5, R5.H0_H0, R10.H0_H0, !PT ;  /* 0x2000000a05057240 */ /* 0x002fc80007800800 */
[----:B------:R-:W-:-:S13]  /*08a0*/  HSETP2.NEU.AND P1, PT, R5.H0_H0, R10.H0_H0, PT ;  /* 0x2000000a05007234 */ /* 0x000fda0003f2d800 */
        /* <DEDUP_REMOVED lines=24> */
.L_x_343:
        /* <DEDUP_REMOVED lines=13> */
.L_x_3766:


//--------------------- .text.contiguous_reduce3_f16 --------------------------
	.section	.text.contiguous_reduce3_f16,"ax",@progbits
	.align	128
        .global         contiguous_reduce3_f16
        .type           contiguous_reduce3_f16,@function
        .size           contiguous_reduce3_f16,(.L_x_3688 - contiguous_reduce3_f16)
        .other          contiguous_reduce3_f16,@"STO_CUDA_ENTRY STV_DEFAULT"
contiguous_reduce3_f16:
.text.contiguous_reduce3_f16:
[----:B------:R-:W-:Y:S01]  /*0000*/  LDC R1, c[0x0][0x37c] ;  /* 0x0000df00ff017b82 */ /* 0x000fe20000000800 */
[----:B------:R-:W0:Y:S07]  /*0010*/  S2R R7, SR_CTAID.X ;  /* 0x0000000000077919 */ /* 0x000e2e0000002500 */
[----:B------:R-:W1:Y:S01]  /*0020*/  S2UR UR6, SR_CgaCtaId ;  /* 0x00000000000679c3 */ /* 0x000e620000008800 */
[----:B------:R-:W2:Y:S01]  /*0030*/  LDCU UR5, c[0x0][0x360] ;  /* 0x00006c00ff0577ac */ /* 0x000ea20008000800 */
[----:B------:R-:W3:Y:S01]  /*0040*/  I2F.F16.U32 R9, 0xfc00 ;  /* 0x0000fc0000097906 */ /* 0x000ee20000200800 */
        /* <DEDUP_REMOVED lines=47> */
.L_x_372:
        /* <DEDUP_REMOVED lines=32> */
.L_x_349:
[----:B------:R-:W-:Y:S01]  /*0540*/  IMAD.MOV.U32 R12, RZ, RZ, R18 ;  /* 0x000000ffff0c7224 */ /* 0x000fe200078e0012 */
[----:B------:R-:W-:Y:S01]  /*0550*/  MOV R11, R19 ;  /* 0x00000013000b7202 */ /* 0x000fe20000000f00 */
[----:B------:R-:W-:Y:S01]  /*0560*/  IMAD.MOV.U32 R10, RZ, RZ, R30 ;  /* 0x000000ffff0a7224 */ /* 0x000fe200078e001e */
[----:B------:R-:W-:Y:S02]  /*0570*/  MOV R9, R31 ;  /* 0x0000001f00097202 */ /* 0x000fe40000000f00 */
[----:B------:R-:W-:-:S07]  /*0580*/  MOV R8, 0x5a0 ;  /* 0x000005a000087802 */ /* 0x000fce0000000f00 */
[----:B-1----:R-:W-:Y:S05]  /*0590*/  CALL.REL.NOINC `($__internal_8_$__cuda_sm20_div_s64) ;  /* 0x0000006400cc7944 */ /* 0x002fea0003c00000 */
        /* <DEDUP_REMOVED lines=8> */
.L_x_350:
[----:B------:R-:W-:Y:S05]  /*0620*/  BSYNC.RECONVERGENT B1 ;  /* 0x0000000000017941 */ /* 0x000fea0003800200 */
.L_x_348:
        /* <DEDUP_REMOVED lines=34> */
.L_x_352:
[----:B------:R-:W-:Y:S01]  /*0850*/  IMAD.MOV.U32 R12, RZ, RZ, R38 ;  /* 0x000000ffff0c7224 */ /* 0x000fe200078e0026 */
[----:B------:R-:W-:Y:S01]  /*0860*/  MOV R11, R39 ;  /* 0x00000027000b7202 */ /* 0x000fe20000000f00 */
[----:B------:R-:W-:Y:S01]  /*0870*/  IMAD.MOV.U32 R10, RZ, RZ, R30 ;  /* 0x000000ffff0a7224 */ /* 0x000fe200078e001e */
[----:B------:R-:W-:Y:S02]  /*0880*/  MOV R9, R31 ;  /* 0x0000001f00097202 */ /* 0x000fe40000000f00 */
[----:B------:R-:W-:-:S07]  /*0890*/  MOV R8, 0x8b0 ;  /* 0x000008b000087802 */ /* 0x000fce0000000f00 */
[----:B------:R-:W-:Y:S05]  /*08a0*/  CALL.REL.NOINC `($__internal_8_$__cuda_sm20_div_s64) ;  /* 0x0000006400087944 */ /* 0x000fea0003c00000 */
        /* <DEDUP_REMOVED lines=8> */
.L_x_353:
[----:B------:R-:W-:Y:S05]  /*0930*/  BSYNC.RECONVERGENT B1 ;  /* 0x0000000000017941 */ /* 0x000fea0003800200 */
.L_x_351:
        /* <DEDUP_REMOVED lines=34> */
.L_x_355:
[----:B------:R-:W-:Y:S01]  /*0b60*/  IMAD.MOV.U32 R12, RZ, RZ, R20 ;  /* 0x000000ffff0c7224 */ /* 0x000fe200078e0014 */
[----:B------:R-:W-:Y:S01]  /*0b70*/  MOV R11, R21 ;  /* 0x00000015000b7202 */ /* 0x000fe20000000f00 */
[----:B------:R-:W-:Y:S01]  /*0b80*/  IMAD.MOV.U32 R10, RZ, RZ, R30 ;  /* 0x000000ffff0a7224 */ /* 0x000fe200078e001e */
[----:B------:R-:W-:Y:S02]  /*0b90*/  MOV R9, R31 ;  /* 0x0000001f00097202 */ /* 0x000fe40000000f00 */
[----:B------:R-:W-:-:S07]  /*0ba0*/  MOV R8, 0xbc0 ;  /* 0x00000bc000087802 */ /* 0x000fce0000000f00 */
[----:B------:R-:W-:Y:S05]  /*0bb0*/  CALL.REL.NOINC `($__internal_8_$__cuda_sm20_div_s64) ;  /* 0x0000006000447944 */ /* 0x000fea0003c00000 */
        /* <DEDUP_REMOVED lines=10> */
.L_x_356:
[----:B------:R-:W-:Y:S05]  /*0c60*/  BSYNC.RECONVERGENT B1 ;  /* 0x0000000000017941 */ /* 0x000fea0003800200 */
.L_x_354:
        /* <DEDUP_REMOVED lines=35> */
.L_x_358:
[----:B------:R-:W-:Y:S01]  /*0ea0*/  MOV R12, R38 ;  /* 0x00000026000c7202 */ /* 0x000fe20000000f00 */
[----:B------:R-:W-:Y:S01]  /*0eb0*/  IMAD.MOV.U32 R11, RZ, RZ, R39 ;  /* 0x000000ffff0b7224 */ /* 0x000fe200078e0027 */
[----:B------:R-:W-:Y:S01]  /*0ec0*/  MOV R10, R30 ;  /* 0x0000001e000a7202 */ /* 0x000fe20000000f00 */
[----:B------:R-:W-:Y:S01]  /*0ed0*/  IMAD.MOV.U32 R9, RZ, RZ, R31 ;  /* 0x000000ffff097224 */ /* 0x000fe200078e001f */
[----:B------:R-:W-:-:S07]  /*0ee0*/  MOV R8, 0xf00 ;  /* 0x00000f0000087802 */ /* 0x000fce0000000f00 */
[----:B------:R-:W-:Y:S05]  /*0ef0*/  CALL.REL.NOINC `($__internal_8_$__cuda_sm20_div_s64) ;  /* 0x0000005c00747944 */ /* 0x000fea0003c00000 */
        /* <DEDUP_REMOVED lines=10> */
.L_x_359:
[----:B------:R-:W-:Y:S05]  /*0fa0*/  BSYNC.RECONVERGENT B1 ;  /* 0x0000000000017941 */ /* 0x000fea0003800200 */
.L_x_357:
        /* <DEDUP_REMOVED lines=35> */
.L_x_361:
        /* <DEDUP_REMOVED lines=16> */
.L_x_362:
[----:B------:R-:W-:Y:S05]  /*12e0*/  BSYNC.RECONVERGENT B1 ;  /* 0x0000000000017941 */ /* 0x000fea0003800200 */
.L_x_360:
        /* <DEDUP_REMOVED lines=35> */
.L_x_364:
[----:B------:R-:W-:Y:S01]  /*1520*/  MOV R12, R38 ;  /* 0x00000026000c7202 */ /* 0x000fe20000000f00 */
[----:B------:R-:W-:Y:S01]  /*1530*/  IMAD.MOV.U32 R11, RZ, RZ, R39 ;  /* 0x000000ffff0b7224 */ /* 0x000fe200078e0027 */
[----:B------:R-:W-:Y:S01]  /*1540*/  MOV R10, R30 ;  /* 0x0000001e000a7202 */ /* 0x000fe20000000f00 */
[----:B------:R-:W-:Y:S01]  /*1550*/  IMAD.MOV.U32 R9, RZ, RZ, R31 ;  /* 0x000000ffff097224 */ /* 0x000fe200078e001f */
[----:B------:R-:W-:-:S07]  /*1560*/  MOV R8, 0x1580 ;  /* 0x0000158000087802 */ /* 0x000fce0000000f00 */
[----:B------:R-:W-:Y:S05]  /*1570*/  CALL.REL.NOINC `($__internal_8_$__cuda_sm20_div_s64) ;  /* 0x0000005400d47944 */ /* 0x000fea0003c00000 */
        /* <DEDUP_REMOVED lines=10> */
.L_x_365:
[----:B------:R-:W-:Y:S05]  /*1620*/  BSYNC.RECONVERGENT B1 ;  /* 0x0000000000017941 */ /* 0x000fea0003800200 */
.L_x_363:
        /* <DEDUP_REMOVED lines=36> */
.L_x_367:
[----:B------:R-:W-:Y:S01]  /*1870*/  MOV R12, R18 ;  /* 0x00000012000c7202 */ /* 0x000fe20000000f00 */
[----:B------:R-:W-:Y:S01]  /*1880*/  IMAD.MOV.U32 R11, RZ, RZ, R19 ;  /* 0x000000ffff0b7224 */ /* 0x000fe200078e0013 */
[----:B------:R-:W-:Y:S01]  /*1890*/  MOV R10, R20 ;  /* 0x00000014000a7202 */ /* 0x000fe20000000f00 */
[----:B------:R-:W-:Y:S01]  /*18a0*/  IMAD.MOV.U32 R9, RZ, RZ, R21 ;  /* 0x000000ffff097224 */ /* 0x000fe200078e0015 */
[----:B------:R-:W-:-:S07]  /*18b0*/  MOV R8, 0x18d0 ;  /* 0x000018d000087802 */ /* 0x000fce0000000f00 */
[----:B------:R-:W-:Y:S05]  /*18c0*/  CALL.REL.NOINC `($__internal_8_$__cuda_sm20_div_s64) ;  /* 0x0000005400007944 */ /* 0x000fea0003c00000 */
        /* <DEDUP_REMOVED lines=10> */
.L_x_368:
[----:B------:R-:W-:Y:S05]  /*1970*/  BSYNC.RECONVERGENT B1 ;  /* 0x0000000000017941 */ /* 0x000fea0003800200 */
.L_x_366:
        /* <DEDUP_REMOVED lines=35> */
.L_x_370:
[----:B------:R-:W-:Y:S01]  /*1bb0*/  IMAD.MOV.U32 R12, RZ, RZ, R30 ;  /* 0x000000ffff0c7224 */ /* 0x000fe200078e001e */
[----:B------:R-:W-:Y:S01]  /*1bc0*/  MOV R11, R31 ;  /* 0x0000001f000b7202 */ /* 0x000fe20000000f00 */
[----:B------:R-:W-:Y:S01]  /*1bd0*/  IMAD.MOV.U32 R10, RZ, RZ, R20 ;  /* 0x000000ffff0a7224 */ /* 0x000fe200078e0014 */
[----:B------:R-:W-:Y:S02]  /*1be0*/  MOV R9, R21 ;  /* 0x0000001500097202 */ /* 0x000fe40000000f00 */
[----:B------:R-:W-:-:S07]  /*1bf0*/  MOV R8, 0x1c10 ;  /* 0x00001c1000087802 */ /* 0x000fce0000000f00 */
[----:B------:R-:W-:Y:S05]  /*1c00*/  CALL.REL.NOINC `($__internal_8_$__cuda_sm20_div_s64) ;  /* 0x0000005000307944 */ /* 0x000fea0003c00000 */
        /* <DEDUP_REMOVED lines=10> */
.L_x_371:
[----:B------:R-:W-:Y:S05]  /*1cb0*/  BSYNC.RECONVERGENT B1 ;  /* 0x0000000000017941 */ /* 0x000fea0003800200 */
.L_x_369:
        /* <DEDUP_REMOVED lines=8> */
.L_x_347:
        /* <DEDUP_REMOVED lines=36> */
.L_x_375:
[----:B------:R-:W-:Y:S01]  /*1f80*/  MOV R12, R18 ;  /* 0x00000012000c7202 */ /* 0x000fe20000000f00 */
[----:B------:R-:W-:Y:S01]  /*1f90*/  IMAD.MOV.U32 R11, RZ, RZ, R19 ;  /* 0x000000ffff0b7224 */ /* 0x000fe200078e0013 */
[----:B------:R-:W-:Y:S01]  /*1fa0*/  MOV R10, R20 ;  /* 0x00000014000a7202 */ /* 0x000fe20000000f00 */
[----:B------:R-:W-:Y:S01]  /*1fb0*/  IMAD.MOV.U32 R9, RZ, RZ, R21 ;  /* 0x000000ffff097224 */ /* 0x000fe200078e0015 */
[----:B------:R-:W-:-:S07]  /*1fc0*/  MOV R8, 0x1fe0 ;  /* 0x00001fe000087802 */ /* 0x000fce0000000f00 */
[----:B------:R-:W-:Y:S05]  /*1fd0*/  CALL.REL.NOINC `($__internal_8_$__cuda_sm20_div_s64) ;  /* 0x0000004c003c7944 */ /* 0x000fea0003c00000 */
        /* <DEDUP_REMOVED lines=8> */
.L_x_376:
[----:B------:R-:W-:Y:S05]  /*2060*/  BSYNC.RECONVERGENT B1 ;  /* 0x0000000000017941 */ /* 0x000fea0003800200 */
.L_x_374:
        /* <DEDUP_REMOVED lines=34> */
.L_x_378:
        /* <DEDUP_REMOVED lines=14> */
.L_x_379:
[----:B------:R-:W-:Y:S05]  /*2370*/  BSYNC.RECONVERGENT B1 ;  /* 0x0000000000017941 */ /* 0x000fea0003800200 */
.L_x_377:
        /* <DEDUP_REMOVED lines=36> */
.L_x_381:
        /* <DEDUP_REMOVED lines=16> */
.L_x_382:
[----:B------:R-:W-:Y:S05]  /*26c0*/  BSYNC.RECONVERGENT B1 ;  /* 0x0000000000017941 */ /* 0x000fea0003800200 */
.L_x_380:
        /* <DEDUP_REMOVED lines=35> */
.L_x_384:
[----:B------:R-:W-:Y:S01]  /*2900*/  MOV R12, R22 ;  /* 0x00000016000c7202 */ /* 0x000fe20000000f00 */
[----:B------:R-:W-:Y:S01]  /*2910*/  IMAD.MOV.U32 R11, RZ, RZ, R23 ;  /* 0x000000ffff0b7224 */ /* 0x000fe200078e0017 */
[----:B------:R-:W-:Y:S01]  /*2920*/  MOV R10, R20 ;  /* 0x00000014000a7202 */ /* 0x000fe20000000f00 */
[----:B------:R-:W-:Y:S01]  /*2930*/  IMAD.MOV.U32 R9, RZ, RZ, R21 ;  /* 0x000000ffff097224 */ /* 0x000fe200078e0015 */
[----:B------:R-:W-:-:S07]  /*2940*/  MOV R8, 0x2960 ;  /* 0x0000296000087802 */ /* 0x000fce0000000f00 */
[----:B------:R-:W-:Y:S05]  /*2950*/  CALL.REL.NOINC `($__internal_8_$__cuda_sm20_div_s64) ;  /* 0x0000004000dc7944 */ /* 0x000fea0003c00000 */
        /* <DEDUP_REMOVED lines=10> */
.L_x_385:
[----:B------:R-:W-:Y:S05]  /*2a00*/  BSYNC.RECONVERGENT B1 ;  /* 0x0000000000017941 */ /* 0x000fea0003800200 */
.L_x_383:
[----:B------:R-:W-:Y:S01]  /*2a10*/  MOV R24, R4 ;  /* 0x0000000400187202 */ /* 0x000fe20000000f00 */
[----:B------:R-:W-:Y:S02]  /*2a20*/  IMAD R7, R7, R40, RZ ;  /* 0x0000002807077224 */ /* 0x000fe400078e02ff */
[----:B------:R-:W-:Y:S02]  /*2a30*/  VIADD R6, R6, 0xfffffffe ;  /* 0xfffffffe06067836 */ /* 0x000fe40000000000 */
[----:B------:R-:W-:-:S04]  /*2a40*/  IMAD.WIDE.U32 R4, R40, R10, R24 ;  /* 0x0000000a28047225 */ /* 0x000fc800078e0018 */
[----:B------:R-:W-:-:S05]  /*2a50*/  IMAD R7, R41, R10, R7 ;  /* 0x0000000a29077224 */ /* 0x000fca00078e0207 */
[----:B------:R-:W-:-:S07]  /*2a60*/  IADD3 R5, PT, PT, R5, R7, RZ ;  /* 0x0000000705057210 */ /* 0x000fce0007ffe0ff */
.L_x_373:
        /* <DEDUP_REMOVED lines=31> */
.L_x_387:
[----:B------:R-:W-:Y:S01]  /*2c60*/  MOV R21, R19 ;  /* 0x0000001300157202 */ /* 0x000fe20000000f00 */
[----:B------:R-:W-:Y:S01]  /*2c70*/  IMAD.MOV.U32 R23, RZ, RZ, R18 ;  /* 0x000000ffff177224 */ /* 0x000fe200078e0012 */
[----:B------:R-:W-:Y:S01]  /*2c80*/  MOV R19, R11 ;  /* 0x0000000b00137202 */ /* 0x000fe20000000f00 */
[----:B------:R-:W-:Y:S01]  /*2c90*/  IMAD.MOV.U32 R20, RZ, RZ, R10 ;  /* 0x000000ffff147224 */ /* 0x000fe200078e000a */
[----:B------:R-:W-:-:S07]  /*2ca0*/  MOV R22, 0x2cc0 ;  /* 0x00002cc000167802 */ /* 0x000fce0000000f00 */
[----:B------:R-:W-:Y:S05]  /*2cb0*/  CALL.REL.NOINC `($__internal_9_$__cuda_sm20_rem_s64) ;  /* 0x0000004400547944 */ /* 0x000fea0003c00000 */
.L_x_388:
[----:B------:R-:W-:Y:S05]  /*2cc0*/  BSYNC.RECONVERGENT B1 ;  /* 0x0000000000017941 */ /* 0x000fea0003800200 */
.L_x_386:
        /* <DEDUP_REMOVED lines=30> */
.L_x_390:
[----:B------:R-:W-:Y:S01]  /*2eb0*/  IMAD.MOV.U32 R20, RZ, RZ, R10 ;  /* 0x000000ffff147224 */ /* 0x000fe200078e000a */
[----:B------:R-:W-:Y:S01]  /*2ec0*/  MOV R19, R11 ;  /* 0x0000000b00137202 */ /* 0x000fe20000000f00 */
[----:B------:R-:W-:Y:S01]  /*2ed0*/  IMAD.MOV.U32 R23, RZ, RZ, R38 ;  /* 0x000000ffff177224 */ /* 0x000fe200078e0026 */
[----:B------:R-:W-:Y:S02]  /*2ee0*/  MOV R21, R39 ;  /* 0x0000002700157202 */ /* 0x000fe40000000f00 */
[----:B------:R-:W-:-:S07]  /*2ef0*/  MOV R22, 0x2f10 ;  /* 0x00002f1000167802 */ /* 0x000fce0000000f00 */
[----:B------:R-:W-:Y:S05]  /*2f00*/  CALL.REL.NOINC `($__internal_9_$__cuda_sm20_rem_s64) ;  /* 0x0000004000c07944 */ /* 0x000fea0003c00000 */
.L_x_391:
[----:B------:R-:W-:Y:S05]  /*2f10*/  BSYNC.RECONVERGENT B1 ;  /* 0x0000000000017941 */ /* 0x000fea0003800200 */
.L_x_389:
[----:B------:R-:W-:Y:S02]  /*2f20*/  IMAD R9, R9, R6, RZ ;  /* 0x0000000609097224 */ /* 0x000fe400078e02ff */
[----:B------:R-:W-:-:S04]  /*2f30*/  IMAD.WIDE.U32 R4, R6, R8, R4 ;  /* 0x0000000806047225 */ /* 0x000fc800078e0004 */
[----:B------:R-:W-:-:S04]  /*2f40*/  IMAD R9, R7, R8, R9 ;  /* 0x0000000807097224 */ /* 0x000fc800078e0209 */
[----:B------:R-:W-:-:S07]  /*2f50*/  IMAD.IADD R5, R5, 0x1, R9 ;  /* 0x0000000105057824 */ /* 0x000fce00078e0209 */
.L_x_346:
[----:B------:R-:W0:Y:S02]  /*2f60*/  LDCU.64 UR14, c[0x0][0x390] ;  /* 0x00007200ff0e77ac */ /* 0x000e240008000a00 */
[----:B0-----:R-:W-:Y:S02]  /*2f70*/  LEA R6, P0, R16, UR14, 0x1 ;  /* 0x0000000e10067c11 */ /* 0x001fe4000f8008ff */
[----:B------:R-:W-:Y:S02]  /*2f80*/  LEA R8, P1, R4, UR14, 0x1 ;  /* 0x0000000e04087c11 */ /* 0x000fe4000f8208ff */
[----:B------:R-:W-:Y:S02]  /*2f90*/  LEA.HI.X R7, R16, UR15, R17, 0x1, P0 ;  /* 0x0000000f10077c11 */ /* 0x000fe400080f0c11 */
[----:B------:R-:W-:-:S04]  /*2fa0*/  LEA.HI.X R9, R4, UR15, R5, 0x1, P1 ;  /* 0x0000000f04097c11 */ /* 0x000fc800088f0c05 */
[----:B------:R-:W2:Y:S04]  /*2fb0*/  LDG.E.U16 R7, desc[UR10][R6.64] ;  /* 0x0000000a06077981 */ /* 0x000ea8000c1e1500 */
[----:B------:R-:W2:Y:S02]  /*2fc0*/  LDG.E.U16 R9, desc[UR10][R8.64] ;  /* 0x0000000a08097981 */ /* 0x000ea4000c1e1500 */
[----:B--2---:R-:W-:-:S04]  /*2fd0*/  HMNMX2 R4, R7.H0_H0, R9.H0_H0, !PT ;  /* 0x2000000907047240 */ /* 0x004fc80007800800 */
[----:B------:R-:W-:-:S13]  /*2fe0*/  HSETP2.NEU.AND P0, PT, R4.H0_H0, R9.H0_H0, PT ;  /* 0x2000000904007234 */ /* 0x000fda0003f0d800 */
[----:B------:R-:W-:Y:S01]  /*2ff0*/  @!P0 MOV R27, RZ ;  /* 0x000000ff001b8202 */ /* 0x000fe20000000f00 */
[----:B------:R0:W-:Y:S04]  /*3000*/  @!P0 STS.U16 [R2], R9 ;  /* 0x0000000902008388 */ /* 0x0001e80000000400 */
[----:B------:R0:W-:Y:S04]  /*3010*/  @!P0 STS.64 [R3], R26 ;  /* 0x0000001a03008388 */ /* 0x0001e80000000a00 */
[----:B------:R0:W-:Y:S01]  /*3020*/  @P0 STS.U16 [R2], R7 ;  /* 0x0000000702000388 */ /* 0x0001e20000000400 */
[----:B------:R-:W-:Y:S05]  /*3030*/  BRA `(.L_x_392) ;  /* 0x0000003400987947 */ /* 0x000fea0003800000 */
.L_x_345:
        /* <DEDUP_REMOVED lines=18> */
.L_x_419:
        /* <DEDUP_REMOVED lines=31> */
.L_x_396:
[----:B------:R-:W-:Y:S01]  /*3350*/  MOV R12, R6 ;  /* 0x00000006000c7202 */ /* 0x000fe20000000f00 */
[----:B------:R-:W-:Y:S01]  /*3360*/  IMAD.MOV.U32 R11, RZ, RZ, R13 ;  /* 0x000000ffff0b7224 */ /* 0x000fe200078e000d */
[----:B------:R-:W-:Y:S01]  /*3370*/  MOV R10, R24 ;  /* 0x00000018000a7202 */ /* 0x000fe20000000f00 */
[----:B------:R-:W-:Y:S01]  /*3380*/  IMAD.MOV.U32 R9, RZ, RZ, R25 ;  /* 0x000000ffff097224 */ /* 0x000fe200078e0019 */
[----:B------:R-:W-:-:S07]  /*3390*/  MOV R8, 0x33b0 ;  /* 0x000033b000087802 */ /* 0x000fce0000000f00 */
[----:B-1----:R-:W-:Y:S05]  /*33a0*/  CALL.REL.NOINC `($__internal_8_$__cuda_sm20_div_s64) ;  /* 0x0000003800487944 */ /* 0x002fea0003c00000 */
        /* <DEDUP_REMOVED lines=11> */
.L_x_397:
[----:B------:R-:W-:Y:S05]  /*3460*/  BSYNC.RECONVERGENT B1 ;  /* 0x0000000000017941 */ /* 0x000fea0003800200 */
.L_x_395:
        /* <DEDUP_REMOVED lines=37> */
.L_x_399:
        /* <DEDUP_REMOVED lines=17> */
.L_x_400:
[----:B------:R-:W-:Y:S05]  /*37d0*/  BSYNC.RECONVERGENT B1 ;  /* 0x0000000000017941 */ /* 0x000fea0003800200 */
.L_x_398:
        /* <DEDUP_REMOVED lines=39> */
.L_x_402:
        /* <DEDUP_REMOVED lines=16> */
.L_x_403:
[----:B------:R-:W-:Y:S05]  /*3b50*/  BSYNC.RECONVERGENT B1 ;  /* 0x0000000000017941 */ /* 0x000fea0003800200 */
.L_x_401:
        /* <DEDUP_REMOVED lines=38> */
.L_x_405:
        /* <DEDUP_REMOVED lines=17> */
.L_x_406:
[----:B------:R-:W-:Y:S05]  /*3ed0*/  BSYNC.RECONVERGENT B1 ;  /* 0x0000000000017941 */ /* 0x000fea0003800200 */
.L_x_404:
        /* <DEDUP_REMOVED lines=38> */
.L_x_408:
        /* <DEDUP_REMOVED lines=17> */
.L_x_409:
[----:B------:R-:W-:Y:S05]  /*4250*/  BSYNC.RECONVERGENT B1 ;  /* 0x0000000000017941 */ /* 0x000fea0003800200 */
.L_x_407:
        /* <DEDUP_REMOVED lines=39> */
.L_x_411:
        /* <DEDUP_REMOVED lines=16> */
.L_x_412:
[----:B------:R-:W-:Y:S05]  /*45d0*/  BSYNC.RECONVERGENT B1 ;  /* 0x0000000000017941 */ /* 0x000fea0003800200 */
.L_x_410:
        /* <DEDUP_REMOVED lines=38> */
.L_x_414:
        /* <DEDUP_REMOVED lines=17> */
.L_x_415:
[----:B------:R-:W-:Y:S05]  /*4950*/  BSYNC.RECONVERGENT B1 ;  /* 0x0000000000017941 */ /* 0x000fea0003800200 */
.L_x_413:
        /* <DEDUP_REMOVED lines=36> */
.L_x_417:
        /* <DEDUP_REMOVED lines=17> */
.L_x_418:
[----:B------:R-:W-:Y:S05]  /*4cb0*/  BSYNC.RECONVERGENT B1 ;  /* 0x0000000000017941 */ /* 0x000fea0003800200 */
.L_x_416:
        /* <DEDUP_REMOVED lines=15> */
.L_x_394:
        /* <DEDUP_REMOVED lines=36> */
.L_x_422:
        /* <DEDUP_REMOVED lines=16> */
.L_x_423:
[----:B------:R-:W-:Y:S05]  /*50f0*/  BSYNC.RECONVERGENT B1 ;  /* 0x0000000000017941 */ /* 0x000fea0003800200 */
.L_x_421:
        /* <DEDUP_REMOVED lines=39> */
.L_x_425:
        /* <DEDUP_REMOVED lines=16> */
.L_x_426:
[----:B------:R-:W-:Y:S05]  /*5470*/  BSYNC.RECONVERGENT B1 ;  /* 0x0000000000017941 */ /* 0x000fea0003800200 */
.L_x_424:
        /* <DEDUP_REMOVED lines=40> */
.L_x_428:
[----:B------:R-:W-:Y:S01]  /*5700*/  MOV R12, R24 ;  /* 0x00000018000c7202 */ /* 0x000fe20000000f00 */
[----:B------:R-:W-:Y:S01]  /*5710*/  IMAD.MOV.U32 R10, RZ, RZ, R26 ;  /* 0x000000ffff0a7224 */ /* 0x000fe200078e001a */
[----:B------:R-:W-:Y:S02]  /*5720*/  MOV R11, R25 ;  /* 0x00000019000b7202 */ /* 0x000fe40000000f00 */
[----:B------:R-:W-:Y:S02]  /*5730*/  MOV R9, R27 ;  /* 0x0000001b00097202 */ /* 0x000fe40000000f00 */
        /* <DEDUP_REMOVED lines=12> */
.L_x_429:
[----:B------:R-:W-:Y:S05]  /*5800*/  BSYNC.RECONVERGENT B1 ;  /* 0x0000000000017941 */ /* 0x000fea0003800200 */
.L_x_427:
        /* <DEDUP_REMOVED lines=39> */
.L_x_431:
        /* <DEDUP_REMOVED lines=16> */
.L_x_432:
[----:B------:R-:W-:Y:S05]  /*5b80*/  BSYNC.RECONVERGENT B1 ;  /* 0x0000000000017941 */ /* 0x000fea0003800200 */
.L_x_430:
        /* <DEDUP_REMOVED lines=11> */
.L_x_420:
        /* <DEDUP_REMOVED lines=34> */
.L_x_435:
[----:B------:R-:W-:Y:S01]  /*5e60*/  MOV R12, R6 ;  /* 0x00000006000c7202 */ /* 0x000fe20000000f00 */
[----:B------:R-:W-:Y:S01]  /*5e70*/  IMAD.MOV.U32 R11, RZ, RZ, R13 ;  /* 0x000000ffff0b7224 */ /* 0x000fe200078e000d */
[----:B------:R-:W-:Y:S02]  /*5e80*/  MOV R10, R16 ;  /* 0x00000010000a7202 */ /* 0x000fe40000000f00 */
[----:B------:R-:W-:Y:S02]  /*5e90*/  MOV R9, R17 ;  /* 0x0000001100097202 */ /* 0x000fe40000000f00 */
[----:B------:R-:W-:-:S07]  /*5ea0*/  MOV R8, 0x5ec0 ;  /* 0x00005ec000087802 */ /* 0x000fce0000000f00 */
[----:B------:R-:W-:Y:S05]  /*5eb0*/  CALL.REL.NOINC `($__internal_8_$__cuda_sm20_div_s64) ;  /* 0x0000000c00847944 */ /* 0x000fea0003c00000 */
        /* <DEDUP_REMOVED lines=10> */
.L_x_436:
[----:B------:R-:W-:Y:S05]  /*5f60*/  BSYNC.RECONVERGENT B1 ;  /* 0x0000000000017941 */ /* 0x000fea0003800200 */
.L_x_434:
        /* <DEDUP_REMOVED lines=38> */
.L_x_438:
        /* <DEDUP_REMOVED lines=16> */
.L_x_439:
[----:B------:R-:W-:Y:S05]  /*62d0*/  BSYNC.RECONVERGENT B1 ;  /* 0x0000000000017941 */ /* 0x000fea0003800200 */
.L_x_437:
        /* <DEDUP_REMOVED lines=11> */
.L_x_433:
        /* <DEDUP_REMOVED lines=30> */
.L_x_441:
[----:B------:R-:W-:Y:S01]  /*6570*/  MOV R19, R21 ;  /* 0x0000001500137202 */ /* 0x000fe20000000f00 */
[----:B------:R-:W-:Y:S01]  /*6580*/  IMAD.MOV.U32 R23, RZ, RZ, R6 ;  /* 0x000000ffff177224 */ /* 0x000fe200078e0006 */
[----:B------:R-:W-:Y:S02]  /*6590*/  MOV R21, R13 ;  /* 0x0000000d00157202 */ /* 0x000fe40000000f00 */
[----:B------:R-:W-:-:S07]  /*65a0*/  MOV R22, 0x65c0 ;  /* 0x000065c000167802 */ /* 0x000fce0000000f00 */
[----:B------:R-:W-:Y:S05]  /*65b0*/  CALL.REL.NOINC `($__internal_9_$__cuda_sm20_rem_s64) ;  /* 0x0000000c00147944 */ /* 0x000fea0003c00000 */
[----:B------:R-:W-:Y:S01]  /*65c0*/  MOV R6, R8 ;  /* 0x0000000800067202 */ /* 0x000fe20000000f00 */
[----:B------:R-:W-:-:S07]  /*65d0*/  IMAD.MOV.U32 R7, RZ, RZ, R9 ;  /* 0x000000ffff077224 */ /* 0x000fce00078e0009 */
.L_x_442:
[----:B------:R-:W-:Y:S05]  /*65e0*/  BSYNC.RECONVERGENT B1 ;  /* 0x0000000000017941 */ /* 0x000fea0003800200 */
.L_x_440:
        /* <DEDUP_REMOVED lines=9> */
.L_x_393:
[----:B------:R-:W2:Y:S04]  /*6680*/  LDG.E.U16 R5, desc[UR10][R4.64] ;  /* 0x0000000a04057981 */ /* 0x000ea8000c1e1500 */
[----:B--2---:R1:W-:Y:S02]  /*6690*/  STS.U16 [R2], R5 ;  /* 0x0000000502007388 */ /* 0x0043e40000000400 */
.L_x_392:
[----:B------:R-:W-:Y:S05]  /*66a0*/  BSYNC.RECONVERGENT B0 ;  /* 0x0000000000007941 */ /* 0x000fea0003800200 */
.L_x_344:
[----:B------:R-:W-:Y:S01]  /*66b0*/  BAR.SYNC.DEFER_BLOCKING 0x0 ;  /* 0x0000000000007b1d */ /* 0x000fe20000010000 */
[----:B------:R-:W-:-:S09]  /*66c0*/  UISETP.GE.U32.AND UP0, UPT, UR5, 0x42, UPT ;  /* 0x000000420500788c */ /* 0x000fd2000bf06070 */
[----:B------:R-:W-:Y:S05]  /*66d0*/  BRA.U !UP0, `(.L_x_443) ;  /* 0x00000001084c7547 */ /* 0x000fea000b800000 */
.L_x_446:
        /* <DEDUP_REMOVED lines=8> */
[----:B0-----:R-:W-:-:S04]  /*6760*/  HMNMX2 R4, R4.H0_H0, R7.H0_H0, !PT ;  /* 0x2000000704047240 */ /* 0x001fc80007800800 */
[----:B------:R-:W-:Y:S02]  /*6770*/  HSETP2.NEU.AND P0, PT, R4.H0_H0, R7.H0_H0, PT ;  /* 0x2000000704007234 */ /* 0x000fe40003f0d800 */
[----:B------:R-:W-:-:S11]  /*6780*/  MOV R4, UR5 ;  /* 0x0000000500047c02 */ /* 0x000fd60008000f00 */
[----:B------:R-:W-:Y:S01]  /*6790*/  @!P0 IMAD R4, R4, 0x8, R3 ;  /* 0x0000000804048824 */ /* 0x000fe200078e0203 */
[----:B------:R-:W-:Y:S05]  /*67a0*/  @!P0 STS.U16 [R2], R7 ;  /* 0x0000000702008388 */ /* 0x000fea0000000400 */
[----:B-1----:R-:W0:Y:S04]  /*67b0*/  @!P0 LDS.64 R4, [R4] ;  /* 0x0000000004048984 */ /* 0x002e280000000a00 */
[----:B0-----:R2:W-:Y:S02]  /*67c0*/  @!P0 STS.64 [R3], R4 ;  /* 0x0000000403008388 */ /* 0x0015e40000000a00 */
.L_x_445:
[----:B------:R-:W-:Y:S05]  /*67d0*/  BSYNC.RECONVERGENT B0 ;  /* 0x0000000000007941 */ /* 0x000fea0003800200 */
.L_x_444:
[----:B------:R-:W-:Y:S01]  /*67e0*/  BAR.SYNC.DEFER_BLOCKING 0x0 ;  /* 0x0000000000007b1d */ /* 0x000fe20000010000 */
[----:B------:R-:W-:-:S09]  /*67f0*/  UISETP.GT.U32.AND UP0, UPT, UR4, 0x83, UPT ;  /* 0x000000830400788c */ /* 0x000fd2000bf04070 */
[----:B------:R-:W-:Y:S05]  /*6800*/  BRA.U UP0, `(.L_x_446) ;  /* 0xfffffffd00b47547 */ /* 0x000fea000b83ffff */
.L_x_443:
[----:B------:R-:W-:-:S13]  /*6810*/  ISETP.GT.U32.AND P0, PT, R0, 0x1f, PT ;  /* 0x0000001f0000780c */ /* 0x000fda0003f04070 */
[----:B------:R-:W-:Y:S05]  /*6820*/  @P0 EXIT ;  /* 0x000000000000094d */ /* 0x000fea0003800000 */
[----:B------:R-:W3:Y:S04]  /*6830*/  LDS.U16 R6, [R2] ;  /* 0x0000000002067984 */ /* 0x000ee80000000400 */
[----:B-12---:R-:W1:Y:S01]  /*6840*/  LDS.U16 R5, [R2+0x40] ;  /* 0x0000400002057984 */ /* 0x006e620000000400 */
[----:B---3--:R-:W-:Y:S02]  /*6850*/  PRMT R8, R6, 0x7610, R8 ;  /* 0x0000761006087816 */ /* 0x008fe40000000008 */
        /* <DEDUP_REMOVED lines=71> */
        .weak           $__internal_8_$__cuda_sm20_div_s64
        .type           $__internal_8_$__cuda_sm20_div_s64,@function
        .size           $__internal_8_$__cuda_sm20_div_s64,($__internal_9_$__cuda_sm20_rem_s64 - $__internal_8_$__cuda_sm20_div_s64)
$__internal_8_$__cuda_sm20_div_s64:
        /* <DEDUP_REMOVED lines=83> */
[----:B------:R-:W-:Y:S06]  /*7200*/  RET.REL.NODEC R10 `(contiguous_reduce3_f16) ;  /* 0xffffff8c0a7c7950 */ /* 0x000fec0003c3ffff */
        .weak           $__internal_9_$__cuda_sm20_rem_s64
        .type           $__internal_9_$__cuda_sm20_rem_s64,@function
        .size           $__internal_9_$__cuda_sm20_rem_s64,(.L_x_3688 - $__internal_9_$__cuda_sm20_rem_s64)
$__internal_9_$__cuda_sm20_rem_s64:
        /* <DEDUP_REMOVED lines=76> */
[----:B------:R-:W-:Y:S06]  /*76d0*/  RET.REL.NODEC R22 `(contiguous_reduce3_f16) ;  /* 0xffffff8816487950 */ /* 0x000fec0003c3ffff */
.L_x_447:
        /* <DEDUP_REMOVED lines=10> */
.L_x_3688:


//--------------------- .text.uncontiguous_reduce_f16 --------------------------
	.section	.text.uncontiguous_reduce_f16,"ax",@progbits
	.align	128
        .global         uncontiguous_reduce_f16
        .type           uncontiguous_reduce_f16,@function
        .size           uncontiguous_reduce_f16,(.L_x_3690 - uncontiguous_reduce_f16)
        .other          uncontiguous_reduce_f16,@"STO_CUDA_ENTRY STV_DEFAULT"
uncontiguous_reduce_f16:
.text.uncontiguous_reduce_f16:
[----:B------:R-:W-:Y:S01]  /*0000*/  LDC R1, c[0x0][0x37c] ;  /* 0x0000df00ff017b82 */ /* 0x000fe20000000800 */
[----:B------:R-:W0:Y:S07]  /*0010*/  S2R R6, SR_CTAID.X ;  /* 0x0000000000067919 */ /* 0x000e2e0000002500 */
[----:B------:R-:W1:Y:S01]  /*0020*/  S2UR UR6, SR_CgaCtaId ;  /* 0x00000000000679c3 */ /* 0x000e620000008800 */
[----:B------:R-:W2:Y:S01]  /*0030*/  LDCU UR5, c[0x0][0x360] ;  /* 0x00006c00ff0577ac */ /* 0x000ea20008000800 */
[----:B------:R-:W3:Y:S01]  /*0040*/  I2F.F16.U32 R7, 0xfc00 ;  /* 0x0000fc0000077906 */ /* 0x000ee20000200800 */
        /* <DEDUP_REMOVED lines=43> */
.L_x_476:
        /* <DEDUP_REMOVED lines=33> */
.L_x_453:
[----:B------:R-:W-:Y:S01]  /*0510*/  MOV R28, R3 ;  /* 0x00000003001c7202 */ /* 0x000fe20000000f00 */
[----:B------:R-:W-:Y:S01]  /*0520*/  IMAD.MOV.U32 R10, RZ, RZ, R0 ;  /* 0x000000ffff0a7224 */ /* 0x000fe200078e0000 */
[----:B------:R-:W-:Y:S01]  /*0530*/  MOV R11, R20 ;  /* 0x00000014000b7202 */ /* 0x000fe20000000f00 */
[----:B------:R-:W-:Y:S01]  /*0540*/  IMAD.MOV.U32 R12, RZ, RZ, R21 ;  /* 0x000000ffff0c7224 */ /* 0x000fe200078e0015 */
[----:B------:R-:W-:-:S07]  /*0550*/  MOV R7, 0x570 ;  /* 0x0000057000077802 */ /* 0x000fce0000000f00 */
[----:B------:R-:W-:Y:S05]  /*0560*/  CALL.REL.NOINC `($__internal_10_$__cuda_sm20_div_s64) ;  /* 0x0000006800387944 */ /* 0x000fea0003c00000 */
        /* <DEDUP_REMOVED lines=11> */
.L_x_454:
[----:B------:R-:W-:Y:S05]  /*0620*/  BSYNC.RECONVERGENT B1 ;  /* 0x0000000000017941 */ /* 0x000fea0003800200 */
.L_x_452:
        /* <DEDUP_REMOVED lines=34> */
.L_x_456:
        /* <DEDUP_REMOVED lines=15> */
.L_x_457:
[----:B------:R-:W-:Y:S05]  /*0940*/  BSYNC.RECONVERGENT B1 ;  /* 0x0000000000017941 */ /* 0x000fea0003800200 */
.L_x_455:
        /* <DEDUP_REMOVED lines=37> */
.L_x_459:
[----:B------:R-:W-:Y:S01]  /*0ba0*/  IMAD.MOV.U32 R28, RZ, RZ, R32 ;  /* 0x000000ffff1c7224 */ /* 0x000fe200078e0020 */
[----:B------:R-:W-:Y:S01]  /*0bb0*/  MOV R10, R33 ;  /* 0x00000021000a7202 */ /* 0x000fe20000000f00 */
[----:B------:R-:W-:Y:S01]  /*0bc0*/  IMAD.MOV.U32 R11, RZ, RZ, R16 ;  /* 0x000000ffff0b7224 */ /* 0x000fe200078e0010 */
[----:B------:R-:W-:Y:S02]  /*0bd0*/  MOV R12, R17 ;  /* 0x00000011000c7202 */ /* 0x000fe40000000f00 */
[----:B------:R-:W-:-:S07]  /*0be0*/  MOV R7, 0xc00 ;  /* 0x00000c0000077802 */ /* 0x000fce0000000f00 */
[----:B------:R-:W-:Y:S05]  /*0bf0*/  CALL.REL.NOINC `($__internal_10_$__cuda_sm20_div_s64) ;  /* 0x0000006000947944 */ /* 0x000fea0003c00000 */
        /* <DEDUP_REMOVED lines=10> */
.L_x_460:
[----:B------:R-:W-:Y:S05]  /*0ca0*/  BSYNC.RECONVERGENT B1 ;  /* 0x0000000000017941 */ /* 0x000fea0003800200 */
.L_x_458:
        /* <DEDUP_REMOVED lines=35> */
.L_x_462:
[----:B------:R-:W-:Y:S01]  /*0ee0*/  IMAD.MOV.U32 R28, RZ, RZ, R36 ;  /* 0x000000ffff1c7224 */ /* 0x000fe200078e0024 */
[----:B------:R-:W-:Y:S01]  /*0ef0*/  MOV R10, R37 ;  /* 0x00000025000a7202 */ /* 0x000fe20000000f00 */
[----:B------:R-:W-:Y:S01]  /*0f00*/  IMAD.MOV.U32 R11, RZ, RZ, R16 ;  /* 0x000000ffff0b7224 */ /* 0x000fe200078e0010 */
[----:B------:R-:W-:Y:S02]  /*0f10*/  MOV R12, R17 ;  /* 0x00000011000c7202 */ /* 0x000fe40000000f00 */
[----:B------:R-:W-:-:S07]  /*0f20*/  MOV R7, 0xf40 ;  /* 0x00000f4000077802 */ /* 0x000fce0000000f00 */
[----:B------:R-:W-:Y:S05]  /*0f30*/  CALL.REL.NOINC `($__internal_10_$__cuda_sm20_div_s64) ;  /* 0x0000005c00c47944 */ /* 0x000fea0003c00000 */
        /* <DEDUP_REMOVED lines=11> */
.L_x_463:
[----:B------:R-:W-:Y:S05]  /*0ff0*/  BSYNC.RECONVERGENT B1 ;  /* 0x0000000000017941 */ /* 0x000fea0003800200 */
.L_x_461:
        /* <DEDUP_REMOVED lines=36> */
.L_x_465:
        /* <DEDUP_REMOVED lines=16> */
.L_x_466:
[----:B------:R-:W-:Y:S05]  /*1340*/  BSYNC.RECONVERGENT B1 ;  /* 0x0000000000017941 */ /* 0x000fea0003800200 */
.L_x_464:
        /* <DEDUP_REMOVED lines=37> */
.L_x_468:
        /* <DEDUP_REMOVED lines=17> */
.L_x_469:
[----:B------:R-:W-:Y:S05]  /*16b0*/  BSYNC.RECONVERGENT B1 ;  /* 0x0000000000017941 */ /* 0x000fea0003800200 */
.L_x_467:
        /* <DEDUP_REMOVED lines=36> */
.L_x_471:
        /* <DEDUP_REMOVED lines=17> */
.L_x_472:
[----:B------:R-:W-:Y:S05]  /*1a10*/  BSYNC.RECONVERGENT B1 ;  /* 0x0000000000017941 */ /* 0x000fea0003800200 */
.L_x_470:
        /* <DEDUP_REMOVED lines=37> */
.L_x_474:
[----:B------:R-:W-:Y:S01]  /*1c70*/  MOV R28, R16 ;  /* 0x00000010001c7202 */ /* 0x000fe20000000f00 */
[----:B------:R-:W-:Y:S01]  /*1c80*/  IMAD.MOV.U32 R10, RZ, RZ, R17 ;  /* 0x000000ffff0a7224 */ /* 0x000fe200078e0011 */
[----:B------:R-:W-:Y:S01]  /*1c90*/  MOV R11, R18 ;  /* 0x00000012000b7202 */ /* 0x000fe20000000f00 */
[----:B------:R-:W-:Y:S01]  /*1ca0*/  IMAD.MOV.U32 R12, RZ, RZ, R19 ;  /* 0x000000ffff0c7224 */ /* 0x000fe200078e0013 */
[----:B------:R-:W-:-:S07]  /*1cb0*/  MOV R7, 0x1cd0 ;  /* 0x00001cd000077802 */ /* 0x000fce0000000f00 */
[----:B------:R-:W-:Y:S05]  /*1cc0*/  CALL.REL.NOINC `($__internal_10_$__cuda_sm20_div_s64) ;  /* 0x0000005000607944 */ /* 0x000fea0003c00000 */
        /* <DEDUP_REMOVED lines=11> */
.L_x_475:
[----:B------:R-:W-:Y:S05]  /*1d80*/  BSYNC.RECONVERGENT B1 ;  /* 0x0000000000017941 */ /* 0x000fea0003800200 */
.L_x_473:
        /* <DEDUP_REMOVED lines=9> */
.L_x_451:
        /* <DEDUP_REMOVED lines=35> */
.L_x_479:
        /* <DEDUP_REMOVED lines=16> */
.L_x_480:
[----:B------:R-:W-:Y:S05]  /*2150*/  BSYNC.RECONVERGENT B1 ;  /* 0x0000000000017941 */ /* 0x000fea0003800200 */
.L_x_478:
        /* <DEDUP_REMOVED lines=35> */
.L_x_482:
[----:B------:R-:W-:Y:S01]  /*2390*/  MOV R28, R16 ;  /* 0x00000010001c7202 */ /* 0x000fe20000000f00 */
[----:B------:R-:W-:Y:S01]  /*23a0*/  IMAD.MOV.U32 R10, RZ, RZ, R17 ;  /* 0x000000ffff0a7224 */ /* 0x000fe200078e0011 */
[----:B------:R-:W-:Y:S01]  /*23b0*/  MOV R11, R20 ;  /* 0x00000014000b7202 */ /* 0x000fe20000000f00 */
[----:B------:R-:W-:Y:S01]  /*23c0*/  IMAD.MOV.U32 R12, RZ, RZ, R21 ;  /* 0x000000ffff0c7224 */ /* 0x000fe200078e0015 */
[----:B------:R-:W-:-:S07]  /*23d0*/  MOV R7, 0x23f0 ;  /* 0x000023f000077802 */ /* 0x000fce0000000f00 */
[----:B------:R-:W-:Y:S05]  /*23e0*/  CALL.REL.NOINC `($__internal_10_$__cuda_sm20_div_s64) ;  /* 0x0000004800987944 */ /* 0x000fea0003c00000 */
        /* <DEDUP_REMOVED lines=9> */
.L_x_483:
[----:B------:R-:W-:Y:S05]  /*2480*/  BSYNC.RECONVERGENT B1 ;  /* 0x0000000000017941 */ /* 0x000fea0003800200 */
.L_x_481:
        /* <DEDUP_REMOVED lines=37> */
.L_x_485:
        /* <DEDUP_REMOVED lines=16> */
.L_x_486:
[----:B------:R-:W-:Y:S05]  /*27e0*/  BSYNC.RECONVERGENT B1 ;  /* 0x0000000000017941 */ /* 0x000fea0003800200 */
.L_x_484:
        /* <DEDUP_REMOVED lines=36> */
.L_x_488:
        /* <DEDUP_REMOVED lines=16> */
.L_x_489:
[----:B------:R-:W-:Y:S05]  /*2b30*/  BSYNC.RECONVERGENT B1 ;  /* 0x0000000000017941 */ /* 0x000fea0003800200 */
.L_x_487:
[----:B------:R-:W-:Y:S01]  /*2b40*/  MOV R34, R18 ;  /* 0x0000001200227202 */ /* 0x000fe20000000f00 */
[----:B------:R-:W-:Y:S02]  /*2b50*/  IMAD R9, R9, R32, RZ ;  /* 0x0000002009097224 */ /* 0x000fe400078e02ff */
[----:B------:R-:W-:Y:S02]  /*2b60*/  VIADD R8, R8, 0xfffffffe ;  /* 0xfffffffe08087836 */ /* 0x000fe40000000000 */
[----:B------:R-:W-:-:S04]  /*2b70*/  IMAD.WIDE.U32 R34, R32, R10, R34 ;  /* 0x0000000a20227225 */ /* 0x000fc800078e0022 */
[----:B------:R-:W-:Y:S02]  /*2b80*/  IMAD R9, R33, R10, R9 ;  /* 0x0000000a21097224 */ /* 0x000fe400078e0209 */
[----:B------:R-:W-:-:S03]  /*2b90*/  IMAD.MOV.U32 R13, RZ, RZ, R34 ;  /* 0x000000ffff0d7224 */ /* 0x000fc600078e0022 */
[----:B------:R-:W-:-:S07]  /*2ba0*/  IADD3 R18, PT, PT, R35, R9, RZ ;  /* 0x0000000923127210 */ /* 0x000fce0007ffe0ff */
.L_x_477:
        /* <DEDUP_REMOVED lines=31> */
.L_x_491:
[----:B------:R-:W-:Y:S01]  /*2da0*/  MOV R19, R0 ;  /* 0x0000000000137202 */ /* 0x000fe20000000f00 */
[----:B------:R-:W-:Y:S01]  /*2db0*/  IMAD.MOV.U32 R7, RZ, RZ, R26 ;  /* 0x000000ffff077224 */ /* 0x000fe200078e001a */
[----:B------:R-:W-:Y:S02]  /*2dc0*/  MOV R12, R27 ;  /* 0x0000001b000c7202 */ /* 0x000fe40000000f00 */
[----:B------:R-:W-:-:S07]  /*2dd0*/  MOV R0, 0x2df0 ;  /* 0x00002df000007802 */ /* 0x000fce0000000f00 */
[----:B------:R-:W-:Y:S05]  /*2de0*/  CALL.REL.NOINC `($__internal_11_$__cuda_sm20_rem_s64) ;  /* 0x0000004400687944 */ /* 0x000fea0003c00000 */
[----:B------:R-:W-:Y:S01]  /*2df0*/  IMAD.MOV.U32 R10, RZ, RZ, R3 ;  /* 0x000000ffff0a7224 */ /* 0x000fe200078e0003 */
[----:B------:R-:W-:-:S07]  /*2e00*/  MOV R11, R12 ;  /* 0x0000000c000b7202 */ /* 0x000fce0000000f00 */
.L_x_492:
[----:B------:R-:W-:Y:S05]  /*2e10*/  BSYNC.RECONVERGENT B1 ;  /* 0x0000000000017941 */ /* 0x000fea0003800200 */
.L_x_490:
        /* <DEDUP_REMOVED lines=30> */
.L_x_494:
[----:B------:R-:W-:Y:S01]  /*3000*/  IMAD.MOV.U32 R7, RZ, RZ, R26 ;  /* 0x000000ffff077224 */ /* 0x000fe200078e001a */
[----:B------:R-:W-:Y:S01]  /*3010*/  MOV R12, R27 ;  /* 0x0000001b000c7202 */ /* 0x000fe20000000f00 */
[----:B------:R-:W-:Y:S01]  /*3020*/  IMAD.MOV.U32 R3, RZ, RZ, R16 ;  /* 0x000000ffff037224 */ /* 0x000fe200078e0010 */
[----:B------:R-:W-:Y:S02]  /*3030*/  MOV R19, R17 ;  /* 0x0000001100137202 */ /* 0x000fe40000000f00 */
[----:B------:R-:W-:-:S07]  /*3040*/  MOV R0, 0x3060 ;  /* 0x0000306000007802 */ /* 0x000fce0000000f00 */
[----:B------:R-:W-:Y:S05]  /*3050*/  CALL.REL.NOINC `($__internal_11_$__cuda_sm20_rem_s64) ;  /* 0x0000004000cc7944 */ /* 0x000fea0003c00000 */
[----:B------:R-:W-:Y:S01]  /*3060*/  IMAD.MOV.U32 R10, RZ, RZ, R3 ;  /* 0x000000ffff0a7224 */ /* 0x000fe200078e0003 */
[----:B------:R-:W-:-:S07]  /*3070*/  MOV R11, R12 ;  /* 0x0000000c000b7202 */ /* 0x000fce0000000f00 */
.L_x_495:
[----:B------:R-:W-:Y:S05]  /*3080*/  BSYNC.RECONVERGENT B1 ;  /* 0x0000000000017941 */ /* 0x000fea0003800200 */
.L_x_493:
[----:B------:R-:W-:Y:S01]  /*3090*/  IMAD.MOV.U32 R12, RZ, RZ, R13 ;  /* 0x000000ffff0c7224 */ /* 0x000fe200078e000d */
[----:B------:R-:W-:Y:S01]  /*30a0*/  MOV R13, R18 ;  /* 0x00000012000d7202 */ /* 0x000fe20000000f00 */
[----:B------:R-:W-:Y:S02]  /*30b0*/  IMAD R3, R11, R8, RZ ;  /* 0x000000080b037224 */ /* 0x000fe400078e02ff */
[----:B------:R-:W-:-:S04]  /*30c0*/  IMAD.WIDE.U32 R12, R8, R10, R12 ;  /* 0x0000000a080c7225 */ /* 0x000fc800078e000c */
[----:B------:R-:W-:-:S04]  /*30d0*/  IMAD R3, R9, R10, R3 ;  /* 0x0000000a09037224 */ /* 0x000fc800078e0203 */
[----:B------:R-:W-:Y:S01]  /*30e0*/  IMAD.IADD R18, R13, 0x1, R3 ;  /* 0x000000010d127824 */ /* 0x000fe200078e0203 */
[----:B------:R-:W-:-:S07]  /*30f0*/  MOV R13, R12 ;  /* 0x0000000c000d7202 */ /* 0x000fce0000000f00 */
.L_x_450:
[----:B------:R-:W0:Y:S02]  /*3100*/  LDCU.64 UR12, c[0x0][0x390] ;  /* 0x00007200ff0c77ac */ /* 0x000e240008000a00 */
[C---:B0-----:R-:W-:Y:S02]  /*3110*/  LEA R8, P0, R24.reuse, UR12, 0x1 ;  /* 0x0000000c18087c11 */ /* 0x041fe4000f8008ff */
[C---:B------:R-:W-:Y:S02]  /*3120*/  LEA R10, P1, R13.reuse, UR12, 0x1 ;  /* 0x0000000c0d0a7c11 */ /* 0x040fe4000f8208ff */
[----:B------:R-:W-:Y:S02]  /*3130*/  LEA.HI.X R9, R24, UR13, R25, 0x1, P0 ;  /* 0x0000000d18097c11 */ /* 0x000fe400080f0c19 */
[----:B------:R-:W-:-:S04]  /*3140*/  LEA.HI.X R11, R13, UR13, R18, 0x1, P1 ;  /* 0x0000000d0d0b7c11 */ /* 0x000fc800088f0c12 */
[----:B------:R-:W2:Y:S04]  /*3150*/  LDG.E.U16 R9, desc[UR8][R8.64] ;  /* 0x0000000808097981 */ /* 0x000ea8000c1e1500 */
[----:B------:R-:W2:Y:S02]  /*3160*/  LDG.E.U16 R11, desc[UR8][R10.64] ;  /* 0x000000080a0b7981 */ /* 0x000ea4000c1e1500 */
[----:B--2---:R-:W-:-:S04]  /*3170*/  HMNMX2 R0, R9.H0_H0, R11.H0_H0, !PT ;  /* 0x2000000b09007240 */ /* 0x004fc80007800800 */
[----:B------:R-:W-:-:S13]  /*3180*/  HSETP2.NEU.AND P0, PT, R0.H0_H0, R11.H0_H0, PT ;  /* 0x2000000b00007234 */ /* 0x000fda0003f0d800 */
[----:B------:R1:W-:Y:S04]  /*3190*/  @!P0 STS.U16 [R4], R11 ;  /* 0x0000000b04008388 */ /* 0x0003e80000000400 */
[----:B------:R1:W-:Y:S04]  /*31a0*/  @!P0 STS.64 [R2], R14 ;  /* 0x0000000e02008388 */ /* 0x0003e80000000a00 */
[----:B------:R1:W-:Y:S01]  /*31b0*/  @P0 STS.U16 [R4], R9 ;  /* 0x0000000904000388 */ /* 0x0003e20000000400 */
[----:B------:R-:W-:Y:S05]  /*31c0*/  BRA `(.L_x_496) ;  /* 0x0000003400d47947 */ /* 0x000fea0003800000 */
.L_x_449:
        /* <DEDUP_REMOVED lines=20> */
.L_x_523:
        /* <DEDUP_REMOVED lines=33> */
.L_x_500:
[----:B------:R-:W-:Y:S01]  /*3520*/  IMAD.MOV.U32 R28, RZ, RZ, R3 ;  /* 0x000000ffff1c7224 */ /* 0x000fe200078e0003 */
[----:B------:R-:W-:Y:S01]  /*3530*/  MOV R10, R0 ;  /* 0x00000000000a7202 */ /* 0x000fe20000000f00 */
[----:B------:R-:W-:Y:S01]  /*3540*/  IMAD.MOV.U32 R11, RZ, RZ, R24 ;  /* 0x000000ffff0b7224 */ /* 0x000fe200078e0018 */
[----:B------:R-:W-:Y:S02]  /*3550*/  MOV R12, R25 ;  /* 0x00000019000c7202 */ /* 0x000fe40000000f00 */
[----:B------:R-:W-:-:S07]  /*3560*/  MOV R7, 0x3580 ;  /* 0x0000358000077802 */ /* 0x000fce0000000f00 */
[----:B-1----:R-:W-:Y:S05]  /*3570*/  CALL.REL.NOINC `($__internal_10_$__cuda_sm20_div_s64) ;  /* 0x0000003800347944 */ /* 0x002fea0003c00000 */
        /* <DEDUP_REMOVED lines=11> */
.L_x_501:
[----:B------:R-:W-:Y:S05]  /*3630*/  BSYNC.RECONVERGENT B1 ;  /* 0x0000000000017941 */ /* 0x000fea0003800200 */
.L_x_499:
        /* <DEDUP_REMOVED lines=38> */
.L_x_503:
        /* <DEDUP_REMOVED lines=17> */
.L_x_504:
[----:B------:R-:W-:Y:S05]  /*39b0*/  BSYNC.RECONVERGENT B1 ;  /* 0x0000000000017941 */ /* 0x000fea0003800200 */
.L_x_502:
        /* <DEDUP_REMOVED lines=38> */
.L_x_506:
        /* <DEDUP_REMOVED lines=17> */
.L_x_507:
[----:B------:R-:W-:Y:S05]  /*3d30*/  BSYNC.RECONVERGENT B1 ;  /* 0x0000000000017941 */ /* 0x000fea0003800200 */
.L_x_505:
        /* <DEDUP_REMOVED lines=39> */
.L_x_509:
        /* <DEDUP_REMOVED lines=17> */
.L_x_510:
[----:B------:R-:W-:Y:S05]  /*40c0*/  BSYNC.RECONVERGENT B1 ;  /* 0x0000000000017941 */ /* 0x000fea0003800200 */
.L_x_508:
        /* <DEDUP_REMOVED lines=38> */
.L_x_512:
        /* <DEDUP_REMOVED lines=17> */
.L_x_513:
[----:B------:R-:W-:Y:S05]  /*4440*/  BSYNC.RECONVERGENT B1 ;  /* 0x0000000000017941 */ /* 0x000fea0003800200 */
.L_x_511:
        /* <DEDUP_REMOVED lines=38> */
.L_x_515:
        /* <DEDUP_REMOVED lines=17> */
.L_x_516:
[----:B------:R-:W-:Y:S05]  /*47c0*/  BSYNC.RECONVERGENT B1 ;  /* 0x0000000000017941 */ /* 0x000fea0003800200 */
.L_x_514:
        /* <DEDUP_REMOVED lines=38> */
.L_x_518:
        /* <DEDUP_REMOVED lines=17> */
.L_x_519:
[----:B------:R-:W-:Y:S05]  /*4b40*/  BSYNC.RECONVERGENT B1 ;  /* 0x0000000000017941 */ /* 0x000fea0003800200 */
.L_x_517:
        /* <DEDUP_REMOVED lines=36> */
.L_x_521:
        /* <DEDUP_REMOVED lines=17> */
.L_x_522:
[----:B------:R-:W-:Y:S05]  /*4ea0*/  BSYNC.RECONVERGENT B1 ;  /* 0x0000000000017941 */ /* 0x000fea0003800200 */
.L_x_520:
        /* <DEDUP_REMOVED lines=12> */
.L_x_498:
        /* <DEDUP_REMOVED lines=36> */
.L_x_526:
        /* <DEDUP_REMOVED lines=17> */
.L_x_527:
[----:B------:R-:W-:Y:S05]  /*52c0*/  BSYNC.RECONVERGENT B1 ;  /* 0x0000000000017941 */ /* 0x000fea0003800200 */
.L_x_525:
        /* <DEDUP_REMOVED lines=41> */
.L_x_529:
        /* <DEDUP_REMOVED lines=17> */
.L_x_530:
[----:B------:R-:W-:Y:S05]  /*5670*/  BSYNC.RECONVERGENT B1 ;  /* 0x0000000000017941 */ /* 0x000fea0003800200 */
.L_x_528:
        /* <DEDUP_REMOVED lines=40> */
.L_x_532:
[----:B------:R-:W-:Y:S01]  /*5900*/  MOV R28, R20 ;  /* 0x00000014001c7202 */ /* 0x000fe20000000f00 */
[----:B------:R-:W-:Y:S01]  /*5910*/  IMAD.MOV.U32 R10, RZ, RZ, R21 ;  /* 0x000000ffff0a7224 */ /* 0x000fe200078e0015 */
[----:B------:R-:W-:Y:S02]  /*5920*/  MOV R11, R24 ;  /* 0x00000018000b7202 */ /* 0x000fe40000000f00 */
[----:B------:R-:W-:Y:S02]  /*5930*/  MOV R12, R25 ;  /* 0x00000019000c7202 */ /* 0x000fe40000000f00 */
[----:B------:R-:W-:-:S07]  /*5940*/  MOV R7, 0x5960 ;  /* 0x0000596000077802 */ /* 0x000fce0000000f00 */
[----:B------:R-:W-:Y:S05]  /*5950*/  CALL.REL.NOINC `($__internal_10_$__cuda_sm20_div_s64) ;  /* 0x00000014003c7944 */ /* 0x000fea0003c00000 */
        /* <DEDUP_REMOVED lines=11> */
.L_x_533:
[----:B------:R-:W-:Y:S05]  /*5a10*/  BSYNC.RECONVERGENT B1 ;  /* 0x0000000000017941 */ /* 0x000fea0003800200 */
.L_x_531:
        /* <DEDUP_REMOVED lines=39> */
.L_x_535:
[----:B------:R-:W-:Y:S01]  /*5c90*/  MOV R28, R20 ;  /* 0x00000014001c7202 */ /* 0x000fe20000000f00 */
[----:B------:R-:W-:Y:S01]  /*5ca0*/  IMAD.MOV.U32 R10, RZ, RZ, R21 ;  /* 0x000000ffff0a7224 */ /* 0x000fe200078e0015 */
[----:B------:R-:W-:Y:S02]  /*5cb0*/  MOV R11, R24 ;  /* 0x00000018000b7202 */ /* 0x000fe40000000f00 */
        /* <DEDUP_REMOVED lines=14> */
.L_x_536:
[----:B------:R-:W-:Y:S05]  /*5da0*/  BSYNC.RECONVERGENT B1 ;  /* 0x0000000000017941 */ /* 0x000fea0003800200 */
.L_x_534:
        /* <DEDUP_REMOVED lines=10> */
.L_x_524:
        /* <DEDUP_REMOVED lines=34> */
.L_x_539:
        /* <DEDUP_REMOVED lines=17> */
.L_x_540:
[----:B------:R-:W-:Y:S05]  /*6180*/  BSYNC.RECONVERGENT B1 ;  /* 0x0000000000017941 */ /* 0x000fea0003800200 */
.L_x_538:
        /* <DEDUP_REMOVED lines=40> */
.L_x_542:
[----:B------:R-:W-:Y:S01]  /*6410*/  MOV R28, R18 ;  /* 0x00000012001c7202 */ /* 0x000fe20000000f00 */
[----:B------:R-:W-:Y:S01]  /*6420*/  IMAD.MOV.U32 R11, RZ, RZ, R16 ;  /* 0x000000ffff0b7224 */ /* 0x000fe200078e0010 */
[----:B------:R-:W-:Y:S02]  /*6430*/  MOV R10, R19 ;  /* 0x00000013000a7202 */ /* 0x000fe40000000f00 */
[----:B------:R-:W-:Y:S02]  /*6440*/  MOV R12, R17 ;  /* 0x00000011000c7202 */ /* 0x000fe40000000f00 */
[----:B------:R-:W-:-:S07]  /*6450*/  MOV R7, 0x6470 ;  /* 0x0000647000077802 */ /* 0x000fce0000000f00 */
[----:B------:R-:W-:Y:S05]  /*6460*/  CALL.REL.NOINC `($__internal_10_$__cuda_sm20_div_s64) ;  /* 0x0000000800787944 */ /* 0x000fea0003c00000 */
        /* <DEDUP_REMOVED lines=11> */
.L_x_543:
[----:B------:R-:W-:Y:S05]  /*6520*/  BSYNC.RECONVERGENT B1 ;  /* 0x0000000000017941 */ /* 0x000fea0003800200 */
.L_x_541:
        /* <DEDUP_REMOVED lines=10> */
.L_x_537:
        /* <DEDUP_REMOVED lines=31> */
.L_x_545:
[----:B------:R-:W-:Y:S01]  /*67c0*/  MOV R19, R0 ;  /* 0x0000000000137202 */ /* 0x000fe20000000f00 */
[----:B------:R-:W-:Y:S01]  /*67d0*/  IMAD.MOV.U32 R7, RZ, RZ, R10 ;  /* 0x000000ffff077224 */ /* 0x000fe200078e000a */
[----:B------:R-:W-:Y:S02]  /*67e0*/  MOV R12, R11 ;  /* 0x0000000b000c7202 */ /* 0x000fe40000000f00 */
[----:B------:R-:W-:-:S07]  /*67f0*/  MOV R0, 0x6810 ;  /* 0x0000681000007802 */ /* 0x000fce0000000f00 */
[----:B------:R-:W-:Y:S05]  /*6800*/  CALL.REL.NOINC `($__internal_11_$__cuda_sm20_rem_s64) ;  /* 0x0000000800e07944 */ /* 0x000fea0003c00000 */
[----:B------:R-:W-:Y:S01]  /*6810*/  IMAD.MOV.U32 R10, RZ, RZ, R3 ;  /* 0x000000ffff0a7224 */ /* 0x000fe200078e0003 */
[----:B------:R-:W-:-:S07]  /*6820*/  MOV R11, R12 ;  /* 0x0000000c000b7202 */ /* 0x000fce0000000f00 */
.L_x_546:
[----:B------:R-:W-:Y:S05]  /*6830*/  BSYNC.RECONVERGENT B1 ;  /* 0x0000000000017941 */ /* 0x000fea0003800200 */
.L_x_544:
        /* <DEDUP_REMOVED lines=9> */
.L_x_497:
[----:B------:R-:W0:Y:S02]  /*68d0*/  LDCU.64 UR12, c[0x0][0x390] ;  /* 0x00007200ff0c77ac */ /* 0x000e240008000a00 */
[----:B0-----:R-:W-:-:S04]  /*68e0*/  LEA R8, P0, R13, UR12, 0x1 ;  /* 0x0000000c0d087c11 */ /* 0x001fc8000f8008ff */
[----:B------:R-:W-:-:S06]  /*68f0*/  LEA.HI.X R9, R13, UR13, R9, 0x1, P0 ;  /* 0x0000000d0d097c11 */ /* 0x000fcc00080f0c09 */
[----:B------:R-:W2:Y:S04]  /*6900*/  LDG.E.U16 R9, desc[UR8][R8.64] ;  /* 0x0000000808097981 */ /* 0x000ea8000c1e1500 */
[----:B--2---:R0:W-:Y:S02]  /*6910*/  STS.U16 [R4], R9 ;  /* 0x0000000904007388 */ /* 0x0041e40000000400 */
.L_x_496:
[----:B------:R-:W-:Y:S05]  /*6920*/  BSYNC.RECONVERGENT B0 ;  /* 0x0000000000007941 */ /* 0x000fea0003800200 */
.L_x_448:
[----:B------:R-:W-:Y:S01]  /*6930*/  BAR.SYNC.DEFER_BLOCKING 0x0 ;  /* 0x0000000000007b1d */ /* 0x000fe20000010000 */
[----:B------:R-:W-:Y:S01]  /*6940*/  UISETP.GE.U32.AND UP0, UPT, UR5, 0x42, UPT ;  /* 0x000000420500788c */ /* 0x000fe2000bf06070 */
[----:B------:R-:W-:-:S08]  /*6950*/  ISETP.GT.U32.AND P1, PT, R5, 0x1f, PT ;  /* 0x0000001f0500780c */ /* 0x000fd00003f24070 */
[----:B------:R-:W-:Y:S05]  /*6960*/  BRA.U !UP0, `(.L_x_547) ;  /* 0x00000001083c7547 */ /* 0x000fea000b800000 */
.L_x_548:
[----:B------:R-:W-:Y:S01]  /*6970*/  ULOP3.LUT UR4, UR5, 0x7fe, URZ, 0xc0, !UPT ;  /* 0x000007fe05047892 */ /* 0x000fe2000f8ec0ff */
[----:B------:R-:W-:Y:S01]  /*6980*/  LDS.U16 R0, [R4] ;  /* 0x0000000004007984 */ /* 0x000fe20000000400 */
[----:B------:R-:W-:-:S07]  /*6990*/  UISETP.GT.U32.AND UP0, UPT, UR5, 0x83, UPT ;  /* 0x000000830500788c */ /* 0x000fce000bf04070 */
[----:B--2---:R-:W2:Y:S01]  /*69a0*/  LDS.U16 R3, [R4+UR4] ;  /* 0x0000000404037984 */ /* 0x004ea20008000400 */
[----:B------:R-:W-:-:S06]  /*69b0*/  USHF.R.U32.HI UR4, URZ, 0x1, UR5 ;  /* 0x00000001ff047899 */ /* 0x000fcc0008011605 */
[----:B------:R-:W-:Y:S01]  /*69c0*/  MOV R7, UR4 ;  /* 0x0000000400077c02 */ /* 0x000fe20008000f00 */
[----:B------:R-:W-:Y:S01]  /*69d0*/  UMOV UR5, UR4 ;  /* 0x0000000400057c82 */ /* 0x000fe20008000000 */
[----:B--2---:R-:W-:-:S04]  /*69e0*/  HMNMX2 R0, R0.H0_H0, R3.H0_H0, !PT ;  /* 0x2000000300007240 */ /* 0x004fc80007800800 */
[----:B------:R-:W-:-:S13]  /*69f0*/  HSETP2.NEU.AND P0, PT, R0.H0_H0, R3.H0_H0, PT ;  /* 0x2000000300007234 */ /* 0x000fda0003f0d800 */
[----:B------:R-:W-:Y:S01]  /*6a00*/  @!P0 IMAD R8, R7, 0x8, R2 ;  /* 0x0000000807088824 */ /* 0x000fe200078e0202 */
[----:B------:R-:W-:Y:S05]  /*6a10*/  @!P0 STS.U16 [R4], R3 ;  /* 0x0000000304008388 */ /* 0x000fea0000000400 */
[----:B01----:R-:W0:Y:S04]  /*6a20*/  @!P0 LDS.64 R8, [R8] ;  /* 0x0000000008088984 */ /* 0x003e280000000a00 */
[----:B0-----:R2:W-:Y:S01]  /*6a30*/  @!P0 STS.64 [R2], R8 ;  /* 0x0000000802008388 */ /* 0x0015e20000000a00 */
[----:B------:R-:W-:Y:S06]  /*6a40*/  BAR.SYNC.DEFER_BLOCKING 0x0 ;  /* 0x0000000000007b1d */ /* 0x000fec0000010000 */
[----:B------:R-:W-:Y:S05]  /*6a50*/  BRA.U UP0, `(.L_x_548) ;  /* 0xfffffffd00c47547 */ /* 0x000fea000b83ffff */
.L_x_547:
[----:B------:R-:W-:Y:S05]  /*6a60*/  @P1 EXIT ;  /* 0x000000000000194d */ /* 0x000fea0003800000 */
[----:B------:R-:W-:Y:S04]  /*6a70*/  LDS.U16 R0, [R4] ;  /* 0x0000000004007984 */ /* 0x000fe80000000400 */
[----:B------:R-:W3:Y:S02]  /*6a80*/  LDS.U16 R3, [R4+0x40] ;  /* 0x0000400004037984 */ /* 0x000ee40000000400 */
[----:B---3--:R-:W-:-:S04]  /*6a90*/  HMNMX2 R7, R0.H0_H0, R3.H0_H0, !PT ;  /* 0x2000000300077240 */ /* 0x008fc80007800800 */
[----:B------:R-:W-:-:S13]  /*6aa0*/  HSETP2.NEU.AND P0, PT, R7.H0_H0, R3.H0_H0, PT ;  /* 0x2000000307007234 */ /* 0x000fda0003f0d800 */
[----:B012---:R-:W0:Y:S04]  /*6ab0*/  @!P0 LDS.64 R8, [R2+0x100] ;  /* 0x0001000002088984 */ /* 0x007e280000000a00 */
        /* <DEDUP_REMOVED lines=57> */
        .weak           $__internal_10_$__cuda_sm20_div_s64
        .type           $__internal_10_$__cuda_sm20_div_s64,@function
        .size           $__internal_10_$__cuda_sm20_div_s64,($__internal_11_$__cuda_sm20_rem_s64 - $__internal_10_$__cuda_sm20_div_s64)
$__internal_10_$__cuda_sm20_div_s64:
        /* <DEDUP_REMOVED lines=83> */
[----:B------:R-:W-:Y:S05]  /*7380*/  RET.REL.NODEC R10 `(uncontiguous_reduce_f16) ;  /* 0xffffff8c0a1c7950 */ /* 0x000fea0003c3ffff */
        .weak           $__internal_11_$__cuda_sm20_rem_s64
        .type           $__internal_11_$__cuda_sm20_rem_s64,@function
        .size           $__internal_11_$__cuda_sm20_rem_s64,(.L_x_3690 - $__internal_11_$__cuda_sm20_rem_s64)
$__internal_11_$__cuda_sm20_rem_s64:
        /* <DEDUP_REMOVED lines=77> */
[----:B------:R-:W-:Y:S06]  /*7860*/  RET.REL.NODEC R10 `(uncontiguous_reduce_f16) ;  /* 0xffffff840ae47950 */ /* 0x000fec0003c3ffff */
.L_x_549:
        /* <DEDUP_REMOVED lines=9> */
.L_x_3690:


//--------------------- .text.contiguous_reduce2_f16 --------------------------
	.section	.text.contiguous_reduce2_f16,"ax",@progbits
	.align	128
        .global         contiguous_reduce2_f16
        .type           contiguous_reduce2_f16,@function
        .size           contiguous_reduce2_f16,(.L_x_3769 - contiguous_reduce2_f16)
        .other          contiguous_reduce2_f16,@"STO_CUDA_ENTRY STV_DEFAULT"
contiguous_reduce2_f16:
.text.contiguous_reduce2_f16:
        /* <DEDUP_REMOVED lines=31> */
[----:B--2---:R-:W-:-:S04]  /*01f0*/  HMNMX2 R8, R7.H0_H0, R13.H0_H0, !PT ;  /* 0x2000000d07087240 */ /* 0x004fc80007800800 */
[----:B------:R-:W-:-:S13]  /*0200*/  HSETP2.NEU.AND P0, PT, R8.H0_H0, R13.H0_H0, PT ;  /* 0x2000000d08007234 */ /* 0x000fda0003f0d800 */
        /* <DEDUP_REMOVED lines=12> */
.L_x_551:
        /* <DEDUP_REMOVED lines=12> */
.L_x_552:
[----:B------:R-:W-:Y:S05]  /*0390*/  BSYNC.RECONVERGENT B0 ;  /* 0x0000000000007941 */ /* 0x000fea0003800200 */
.L_x_550:
[----:B------:R-:W-:Y:S01]  /*03a0*/  BAR.SYNC.DEFER_BLOCKING 0x0 ;  /* 0x0000000000007b1d */ /* 0x000fe20000010000 */
[----:B------:R-:W-:-:S09]  /*03b0*/  UISETP.GE.U32.AND UP0, UPT, UR5, 0x42, UPT ;  /* 0x000000420500788c */ /* 0x000fd2000bf06070 */
[----:B------:R-:W-:Y:S05]  /*03c0*/  BRA.U !UP0, `(.L_x_553) ;  /* 0x00000001084c7547 */ /* 0x000fea000b800000 */
.L_x_556:
        /* <DEDUP_REMOVED lines=9> */
[----:B0-----:R-:W-:-:S04]  /*0460*/  HMNMX2 R5, R5.H0_H0, R8.H0_H0, !PT ;  /* 0x2000000805057240 */ /* 0x001fc80007800800 */
[----:B------:R-:W-:-:S13]  /*0470*/  HSETP2.NEU.AND P0, PT, R5.H0_H0, R8.H0_H0, PT ;  /* 0x2000000805007234 */ /* 0x000fda0003f0d800 */
[----:B------:R-:W-:Y:S01]  /*0480*/  @!P0 IMAD R6, R6, 0x8, R3 ;  /* 0x0000000806068824 */ /* 0x000fe200078e0203 */
[----:B------:R-:W-:Y:S05]  /*0490*/  @!P0 STS.U16 [R4], R8 ;  /* 0x0000000804008388 */ /* 0x000fea0000000400 */
[----:B------:R-:W0:Y:S04]  /*04a0*/  @!P0 LDS.64 R6, [R6] ;  /* 0x0000000006068984 */ /* 0x000e280000000a00 */
[----:B0-----:R2:W-:Y:S02]  /*04b0*/  @!P0 STS.64 [R3], R6 ;  /* 0x0000000603008388 */ /* 0x0015e40000000a00 */
.L_x_555:
[----:B------:R-:W-:Y:S05]  /*04c0*/  BSYNC.RECONVERGENT B0 ;  /* 0x0000000000007941 */ /* 0x000fea0003800200 */
.L_x_554:
[----:B------:R-:W-:Y:S01]  /*04d0*/  BAR.SYNC.DEFER_BLOCKING 0x0 ;  /* 0x0000000000007b1d */ /* 0x000fe20000010000 */
[----:B------:R-:W-:-:S09]  /*04e0*/  UISETP.GT.U32.AND UP0, UPT, UR4, 0x83, UPT ;  /* 0x000000830400788c */ /* 0x000fd2000bf04070 */
[----:B------:R-:W-:Y:S05]  /*04f0*/  BRA.U UP0, `(.L_x_556) ;  /* 0xfffffffd00b47547 */ /* 0x000fea000b83ffff */
.L_x_553:
[----:B------:R-:W-:-:S13]  /*0500*/  ISETP.GT.U32.AND P0, PT, R2, 0x1f, PT ;  /* 0x0000001f0200780c */ /* 0x000fda0003f04070 */
[----:B------:R-:W-:Y:S05]  /*0510*/  @P0 EXIT ;  /* 0x000000000000094d */ /* 0x000fea0003800000 */
[----:B------:R-:W-:Y:S04]  /*0520*/  LDS.U16 R5, [R4] ;  /* 0x0000000004057984 */ /* 0x000fe80000000400 */
[----:B0-2---:R-:W1:Y:S02]  /*0530*/  LDS.U16 R6, [R4+0x40] ;  /* 0x0000400004067984 */ /* 0x005e640000000400 */
        /* <DEDUP_REMOVED lines=60> */
.L_x_557:
        /* <DEDUP_REMOVED lines=16> */
.L_x_3769:


//--------------------- .text.contiguous_reduce_f16 --------------------------
	.section	.text.contiguous_reduce_f16,"ax",@progbits
	.align	128
        .global         contiguous_reduce_f16
        .type           contiguous_reduce_f16,@function
        .size           contiguous_reduce_f16,(.L_x_3770 - contiguous_reduce_f16)
        .other          contiguous_reduce_f16,@"STO_CUDA_ENTRY STV_DEFAULT"
contiguous_reduce_f16:
.text.contiguous_reduce_f16:
        /* <DEDUP_REMOVED lines=31> */
[----:B--2---:R-:W-:-:S04]  /*01f0*/  HMNMX2 R5, R10.H0_H0, R13.H0_H0, !PT ;  /* 0x2000000d0a057240 */ /* 0x004fc80007800800 */
[----:B------:R-:W-:-:S13]  /*0200*/  HSETP2.NEU.AND P0, PT, R5.H0_H0, R13.H0_H0, PT ;  /* 0x2000000d05007234 */ /* 0x000fda0003f0d800 */
[----:B------:R1:W-:Y:S04]  /*0210*/  @!P0 STS.U16 [R3], R13 ;  /* 0x0000000d03008388 */ /* 0x0003e80000000400 */
[----:B------:R1:W-:Y:S04]  /*0220*/  @!P0 STS.64 [R4], R8 ;  /* 0x0000000804008388 */ /* 0x0003e80000000a00 */
[----:B------:R1:W-:Y:S01]  /*0230*/  @P0 STS.U16 [R3], R10 ;  /* 0x0000000a03000388 */ /* 0x0003e20000000400 */
[----:B------:R-:W-:Y:S05]  /*0240*/  BRA `(.L_x_560) ;  /* 0x0000000000207947 */ /* 0x000fea0003800000 */
.L_x_559:
        /* <DEDUP_REMOVED lines=8> */
.L_x_560:
[----:B------:R-:W-:Y:S05]  /*02d0*/  BSYNC.RECONVERGENT B0 ;  /* 0x0000000000007941 */ /* 0x000fea0003800200 */
.L_x_558:
[----:B------:R-:W-:Y:S01]  /*02e0*/  BAR.SYNC.DEFER_BLOCKING 0x0 ;  /* 0x0000000000007b1d */ /* 0x000fe20000010000 */
[----:B------:R-:W-:-:S09]  /*02f0*/  UISETP.GE.U32.AND UP0, UPT, UR5, 0x42, UPT ;  /* 0x000000420500788c */ /* 0x000fd2000bf06070 */
[----:B------:R-:W-:Y:S05]  /*0300*/  BRA.U !UP0, `(.L_x_561) ;  /* 0x00000001084c7547 */ /* 0x000fea000b800000 */
.L_x_564:
        /* <DEDUP_REMOVED lines=8> */
[----:B0-----:R-:W-:-:S04]  /*0390*/  HMNMX2 R5, R5.H0_H0, R8.H0_H0, !PT ;  /* 0x2000000805057240 */ /* 0x001fc80007800800 */
[----:B------:R-:W-:Y:S01]  /*03a0*/  HSETP2.NEU.AND P0, PT, R5.H0_H0, R8.H0_H0, PT ;  /* 0x2000000805007234 */ /* 0x000fe20003f0d800 */
[----:B------:R-:W-:-:S12]  /*03b0*/  IMAD.U32 R5, RZ, RZ, UR5 ;  /* 0x00000005ff057e24 */ /* 0x000fd8000f8e00ff */
[----:B------:R-:W-:Y:S01]  /*03c0*/  @!P0 IMAD R6, R5, 0x8, R4 ;  /* 0x0000000805068824 */ /* 0x000fe200078e0204 */
[----:B------:R-:W-:Y:S05]  /*03d0*/  @!P0 STS.U16 [R3], R8 ;  /* 0x0000000803008388 */ /* 0x000fea0000000400 */
[----:B------:R-:W0:Y:S04]  /*03e0*/  @!P0 LDS.64 R6, [R6] ;  /* 0x0000000006068984 */ /* 0x000e280000000a00 */
[----:B0-----:R2:W-:Y:S02]  /*03f0*/  @!P0 STS.64 [R4], R6 ;  /* 0x0000000604008388 */ /* 0x0015e40000000a00 */
.L_x_563:
[----:B------:R-:W-:Y:S05]  /*0400*/  BSYNC.RECONVERGENT B0 ;  /* 0x0000000000007941 */ /* 0x000fea0003800200 */
.L_x_562:
[----:B------:R-:W-:Y:S01]  /*0410*/  BAR.SYNC.DEFER_BLOCKING 0x0 ;  /* 0x0000000000007b1d */ /* 0x000fe20000010000 */
[----:B------:R-:W-:-:S09]  /*0420*/  UISETP.GT.U32.AND UP0, UPT, UR4, 0x83, UPT ;  /* 0x000000830400788c */ /* 0x000fd2000bf04070 */
[----:B------:R-:W-:Y:S05]  /*0430*/  BRA.U UP0, `(.L_x_564) ;  /* 0xfffffffd00b47547 */ /* 0x000fea000b83ffff */
.L_x_561:
[----:B------:R-:W-:-:S13]  /*0440*/  ISETP.GT.U32.AND P0, PT, R2, 0x1f, PT ;  /* 0x0000001f0200780c */ /* 0x000fda0003f04070 */
[----:B------:R-:W-:Y:S05]  /*0450*/  @P0 EXIT ;  /* 0x000000000000094d */ /* 0x000fea0003800000 */
[----:B------:R-:W-:Y:S04]  /*0460*/  LDS.U16 R5, [R3] ;  /* 0x0000000003057984 */ /* 0x000fe80000000400 */
[----:B--2---:R-:W2:Y:S02]  /*0470*/  LDS.U16 R6, [R3+0x40] ;  /* 0x0000400003067984 */ /* 0x004ea40000000400 */
[----:B--2---:R-:W-:-:S04]  /*0480*/  HMNMX2 R7, R5.H0_H0, R6.H0_H0, !PT ;  /* 0x2000000605077240 */ /* 0x004fc80007800800 */
[----:B------:R-:W-:-:S13]  /*0490*/  HSETP2.NEU.AND P1, PT, R7.H0_H0, R6.H0_H0, PT ;  /* 0x2000000607007234 */ /* 0x000fda0003f2d800 */
[----:B------:R-:W2:Y:S04]  /*04a0*/  @!P1 LDS.64 R6, [R4+0x100] ;  /* 0x0001000004069984 */ /* 0x000ea80000000a00 */
[----:B--2---:R-:W-:Y:S04]  /*04b0*/  @!P1 STS.64 [R4], R6 ;  /* 0x0000000604009388 */ /* 0x004fe80000000a00 */
[----:B-1----:R-:W1:Y:S04]  /*04c0*/  @!P1 LDS.U16 R10, [R3+0x40] ;  /* 0x00004000030a9984 */ /* 0x002e680000000400 */
[----:B0-----:R-:W0:Y:S01]  /*04d0*/  LDS.U16 R8, [R3+0x20] ;  /* 0x0000200003087984 */ /* 0x001e220000000400 */
[----:B-1----:R-:W-:-:S03]  /*04e0*/  @!P1 PRMT R5, R10, 0x7610, R5 ;  /* 0x000076100a059816 */ /* 0x002fc60000000005 */
[----:B------:R-:W-:Y:S02]  /*04f0*/  @!P1 STS.U16 [R3], R10 ;  /* 0x0000000a03009388 */ /* 0x000fe40000000400 */
[----:B0-----:R-:W-:-:S04]  /*0500*/  HMNMX2 R7, R5.H0_H0, R8.H0_H0, !PT ;  /* 0x2000000805077240 */ /* 0x001fc80007800800 */
        /* <DEDUP_REMOVED lines=51> */
.L_x_565:
        /* <DEDUP_REMOVED lines=12> */
.L_x_3770:


//--------------------- .text.contiguous_reduce44_f64 --------------------------
	.section	.text.contiguous_reduce44_f64,"ax",@progbits
	.align	128
        .global         contiguous_reduce44_f64
        .type           contiguous_reduce44_f64,@function
        .size           contiguous_reduce44_f64,(.L_x_3771 - contiguous_reduce44_f64)
        .other          contiguous_reduce44_f64,@"STO_CUDA_ENTRY STV_DEFAULT"
contiguous_reduce44_f64:
.text.contiguous_reduce44_f64:
[----:B------:R-:W-:Y:S01]  /*0000*/  LDC R1, c[0x0][0x37c] ;  /* 0x0000df00ff017b82 */ /* 0x000fe20000000800 */
[----:B------:R-:W0:Y:S01]  /*0010*/  S2R R11, SR_TID.Y ;  /* 0x00000000000b7919 */ /* 0x000e220000002200 */
[----:B------:R-:W1:Y:S06]  /*0020*/  LDCU UR13, c[0x0][0x360] ;  /* 0x00006c00ff0d77ac */ /* 0x000e6c0008000800 */
[----:B------:R-:W2:Y:S01]  /*0030*/  S2UR UR5, SR_CgaCtaId ;  /* 0x00000000000579c3 */ /* 0x000ea20000008800 */
[----:B------:R-:W-:Y:S01]  /*0040*/  IMAD.MOV.U32 R2, RZ, RZ, 0x0 ;  /* 0x00000000ff027424 */ /* 0x000fe200078e00ff */
[----:B------:R-:W0:Y:S01]  /*0050*/  S2R R0, SR_CTAID.Y ;  /* 0x0000000000007919 */ /* 0x000e220000002600 */
[----:B------:R-:W0:Y:S01]  /*0060*/  LDCU UR16, c[0x0][0x364] ;  /* 0x00006c80ff1077ac */ /* 0x000e220008000800 */
[----:B------:R-:W-:Y:S01]  /*0070*/  IMAD.MOV.U32 R3, RZ, RZ, -0x100000 ;  /* 0xfff00000ff037424 */ /* 0x000fe200078e00ff */
[----:B------:R-:W1:Y:S01]  /*0080*/  S2R R8, SR_TID.X ;  /* 0x0000000000087919 */ /* 0x000e620000002100 */
[----:B------:R-:W3:Y:S01]  /*0090*/  LDCU.64 UR6, c[0x0][0x3b0] ;  /* 0x00007600ff0677ac */ /* 0x000ee20008000a00 */
[----:B------:R-:W4:Y:S01]  /*00a0*/  S2R R15, SR_CTAID.X ;  /* 0x00000000000f7919 */ /* 0x000f220000002500 */
[----:B------:R-:W5:Y:S01]  /*00b0*/  LDCU.64 UR8, c[0x0][0x3a8] ;  /* 0x00007500ff0877ac */ /* 0x000f620008000a00 */
[----:B------:R-:W-:-:S02]  /*00c0*/  UMOV UR4, 0x400 ;  /* 0x0000040000047882 */ /* 0x000fc40000000000 */
[----:B--2---:R-:W-:Y:S01]  /*00d0*/  ULEA UR5, UR5, UR4, 0x18 ;  /* 0x0000000405057291 */ /* 0x004fe2000f8ec0ff */
[----:B0-----:R-:W-:Y:S02]  /*00e0*/  IMAD R7, R0, UR16, R11 ;  /* 0x0000001000077c24 */ /* 0x001fe4000f8e020b */
[----:B-1----:R-:W-:-:S03]  /*00f0*/  IMAD R6, R11, UR13, R8 ;  /* 0x0000000d0b067c24 */ /* 0x002fc6000f8e0208 */
[----:B---3--:R-:W-:Y:S01]  /*0100*/  ISETP.GE.U32.AND P0, PT, R7, UR6, PT ;  /* 0x0000000607007c0c */ /* 0x008fe2000bf06070 */
[----:B----4-:R-:W-:-:S03]  /*0110*/  IMAD R14, R15, UR13, R8 ;  /* 0x0000000d0f0e7c24 */ /* 0x010fc6000f8e0208 */
[----:B------:R-:W-:Y:S02]  /*0120*/  ISETP.GE.U32.AND.EX P0, PT, RZ, UR7, PT, P0 ;  /* 0x00000007ff007c0c */ /* 0x000fe4000bf06100 */
[----:B------:R-:W-:Y:S02]  /*0130*/  LEA R9, R6, UR5, 0x3 ;  /* 0x0000000506097c11 */ /* 0x000fe4000f8e18ff */
[----:B-----5:R-:W-:-:S03]  /*0140*/  ISETP.GE.U32.AND P1, PT, R14, UR8, PT ;  /* 0x000000080e007c0c */ /* 0x020fc6000bf26070 */
[----:B------:R0:W-:Y:S01]  /*0150*/  STS.64 [R9], R2 ;  /* 0x0000000209007388 */ /* 0x0001e20000000a00 */
[----:B------:R-:W-:-:S13]  /*0160*/  ISETP.GE.U32.OR.EX P0, PT, RZ, UR9, P0, P1 ;  /* 0x00000009ff007c0c */ /* 0x000fda0008706510 */
[----:B0-----:R-:W-:Y:S05]  /*0170*/  @P0 EXIT ;  /* 0x000000000000094d */ /* 0x001fea0003800000 */
[----:B------:R-:W0:Y:S01]  /*0180*/  LDC.64 R2, c[0x0][0x390] ;  /* 0x0000e400ff027b82 */ /* 0x000e220000000a00 */
[----:B------:R-:W1:Y:S01]  /*0190*/  LDCU.64 UR14, c[0x0][0x358] ;  /* 0x00006b00ff0e77ac */ /* 0x000e620008000a00 */
[----:B------:R-:W-:-:S06]  /*01a0*/  IMAD R7, R7, UR8, R14 ;  /* 0x0000000807077c24 */ /* 0x000fcc000f8e020e */
[----:B------:R-:W2:Y:S01]  /*01b0*/  LDC.64 R4, c[0x0][0x398] ;  /* 0x0000e600ff047b82 */ /* 0x000ea20000000a00 */
[----:B0-----:R-:W-:-:S06]  /*01c0*/  IMAD.WIDE.U32 R2, R7, 0x8, R2 ;  /* 0x0000000807027825 */ /* 0x001fcc00078e0002 */
[----:B-1----:R-:W3:Y:S01]  /*01d0*/  LDG.E.64 R2, desc[UR14][R2.64] ;  /* 0x0000000e02027981 */ /* 0x002ee2000c1e1b00 */
[----:B--2---:R-:W-:-:S06]  /*01e0*/  IMAD.WIDE.U32 R4, R7, 0x8, R4 ;  /* 0x0000000807047825 */ /* 0x004fcc00078e0004 */
[----:B------:R-:W2:Y:S01]  /*01f0*/  LDG.E.64 R4, desc[UR14][R4.64] ;  /* 0x0000000e04047981 */ /* 0x000ea2000c1e1b00 */
[----:B------:R-:W-:-:S04]  /*0200*/  UIMAD UR4, UR13, UR16, URZ ;  /* 0x000000100d0472a4 */ /* 0x000fc8000f8e02ff */
[----:B------:R-:W-:-:S06]  /*0210*/  ULEA UR9, UR4, UR5, 0x3 ;  /* 0x0000000504097291 */ /* 0x000fcc000f8e18ff */
[----:B------:R-:W-:Y:S02]  /*0220*/  LEA R7, R6, UR9, 0x3 ;  /* 0x0000000906077c11 */ /* 0x000fe4000f8e18ff */
[----:B------:R-:W-:Y:S01]  /*0230*/  ISETP.NE.AND P0, PT, R11, RZ, PT ;  /* 0x000000ff0b00720c */ /* 0x000fe20003f05270 */
[----:B---3--:R0:W-:Y:S04]  /*0240*/  STS.64 [R9], R2 ;  /* 0x0000000209007388 */ /* 0x0081e80000000a00 */
[----:B--2---:R0:W-:Y:S01]  /*0250*/  STS.64 [R7], R4 ;  /* 0x0000000407007388 */ /* 0x0041e20000000a00 */
[----:B------:R-:W-:Y:S07]  /*0260*/  BAR.SYNC.DEFER_BLOCKING 0x0 ;  /* 0x0000000000007b1d */ /* 0x000fee0000010000 */
[----:B------:R-:W-:Y:S05]  /*0270*/  @P0 EXIT ;  /* 0x000000000000094d */ /* 0x000fea0003800000 */
[----:B------:R-:W-:Y:S01]  /*0280*/  UISETP.GT.U32.AND UP0, UPT, UR16, 0x1, UPT ;  /* 0x000000011000788c */ /* 0x000fe2000bf04070 */
[----:B0-----:R-:W-:-:S05]  /*0290*/  IMAD.SHL.U32 R2, R8, 0x8, RZ ;  /* 0x0000000808027824 */ /* 0x001fca00078e00ff */
[----:B------:R-:W-:-:S13]  /*02a0*/  PLOP3.LUT P0, PT, PT, PT, UP0, 0x80, 0x8 ;  /* 0x000000000008781c */ /* 0x000fda0003f0f008 */
[----:B------:R0:W1:Y:S01]  /*02b0*/  @!P0 LDS.64 R12, [R2+UR5] ;  /* 0x00000005020c8984 */ /* 0x0000620008000a00 */
[----:B------:R-:W-:Y:S05]  /*02c0*/  BRA.U !UP0, `(.L_x_566) ;  /* 0x0000002108647547 */ /* 0x000fea000b800000 */
[----:B-1----:R1:W2:Y:S01]  /*02d0*/  LDS.64 R12, [R2+UR5] ;  /* 0x00000005020c7984 */ /* 0x0022a20008000a00 */
[----:B------:R-:W-:Y:S01]  /*02e0*/  UIADD3 UR7, UPT, UPT, UR16, -0x2, URZ ;  /* 0xfffffffe10077890 */ /* 0x000fe2000fffe0ff */
[----:B------:R-:W-:Y:S01]  /*02f0*/  IADD3 R3, PT, PT, R2, UR5, RZ ;  /* 0x0000000502037c10 */ /* 0x000fe2000fffe0ff */
[----:B------:R-:W-:Y:S02]  /*0300*/  UIADD3 UR4, UPT, UPT, UR16, -0x1, URZ ;  /* 0xffffffff10047890 */ /* 0x000fe4000fffe0ff */
[----:B------:R-:W-:Y:S02]  /*0310*/  UISETP.GE.U32.AND UP0, UPT, UR7, 0x3, UPT ;  /* 0x000000030700788c */ /* 0x000fe4000bf06070 */
[----:B------:R-:W-:Y:S01]  /*0320*/  ULOP3.LUT UR6, UR4, 0x3, URZ, 0xc0, !UPT ;  /* 0x0000000304067892 */ /* 0x000fe2000f8ec0ff */
[----:B------:R-:W-:-:S06]  /*0330*/  UMOV UR7, 0x1 ;  /* 0x0000000100077882 */ /* 0x000fcc0000000000 */
[----:B------:R-:W-:Y:S05]  /*0340*/  BRA.U !UP0, `(.L_x_567) ;  /* 0x0000001d08c87547 */ /* 0x000fea000b800000 */
[----:B------:R-:W3:Y:S01]  /*0350*/  LDC R11, c[0x0][0x360] ;  /* 0x0000d800ff0b7b82 */ /* 0x000ee20000000800 */
[----:B------:R-:W-:Y:S02]  /*0360*/  ULOP3.LUT UR4, UR4, 0xfffffffc, URZ, 0xc0, !UPT ;  /* 0xfffffffc04047892 */ /* 0x000fe4000f8ec0ff */
[----:B------:R-:W-:Y:S02]  /*0370*/  USHF.L.U32 UR7, UR16, 0x3, URZ ;  /* 0x0000000310077899 */ /* 0x000fe400080006ff */
[----:B------:R-:W-:Y:S02]  /*0380*/  UIADD3 UR8, UPT, UPT, -UR4, URZ, URZ ;  /* 0x000000ff04087290 */ /* 0x000fe4000fffe1ff */
[----:B------:R-:W-:Y:S02]  /*0390*/  UIADD3 UR10, UPT, UPT, UR7, 0x8, URZ ;  /* 0x00000008070a7890 */ /* 0x000fe4000fffe0ff */
[----:B------:R-:W-:Y:S02]  /*03a0*/  UISETP.GE.AND UP0, UPT, UR8, URZ, UPT ;  /* 0x000000ff0800728c */ /* 0x000fe4000bf06270 */
[----:B------:R-:W-:-:S02]  /*03b0*/  UIADD3 UR11, UPT, UPT, UR7, 0x10, URZ ;  /* 0x00000010070b7890 */ /* 0x000fc4000fffe0ff */
[----:B------:R-:W-:Y:S02]  /*03c0*/  UIADD3 UR12, UPT, UPT, UR7, 0x18, URZ ;  /* 0x00000018070c7890 */ /* 0x000fe4000fffe0ff */
[----:B------:R-:W-:Y:S01]  /*03d0*/  UIADD3 UR7, UPT, UPT, UR7, 0x20, URZ ;  /* 0x0000002007077890 */ /* 0x000fe2000fffe0ff */
[----:B------:R-:W-:Y:S01]  /*03e0*/  UMOV UR4, URZ ;  /* 0x000000ff00047c82 */ /* 0x000fe20008000000 */
[C-C-:B---3--:R-:W-:Y:S02]  /*03f0*/  IMAD R4, R11.reuse, 0x8, R2.reuse ;  /* 0x000000080b047824 */ /* 0x148fe400078e0202 */
[C-C-:B------:R-:W-:Y:S02]  /*0400*/  IMAD R5, R11.reuse, 0x10, R2.reuse ;  /* 0x000000100b057824 */ /* 0x140fe400078e0202 */
[C-C-:B------:R-:W-:Y:S02]  /*0410*/  IMAD R6, R11.reuse, 0x18, R2.reuse ;  /* 0x000000180b067824 */ /* 0x140fe400078e0202 */
[----:B------:R-:W-:-:S02]  /*0420*/  IMAD R7, R11, 0x20, R2 ;  /* 0x000000200b077824 */ /* 0x000fc400078e0202 */
[C-C-:B------:R-:W-:Y:S02]  /*0430*/  IMAD R8, R11.reuse, UR10, R2.reuse ;  /* 0x0000000a0b087c24 */ /* 0x140fe4000f8e0202 */
        /* <DEDUP_REMOVED lines=9> */
.L_x_570:
[----:B---3--:R-:W3:Y:S01]  /*04d0*/  LDS.64 R18, [R4+UR5] ;  /* 0x0000000504127984 */ /* 0x008ee20008000a00 */
[----:B--2---:R-:W-:Y:S01]  /*04e0*/  MOV R16, R13 ;  /* 0x0000000d00107202 */ /* 0x004fe20000000f00 */
[----:B------:R-:W-:Y:S02]  /*04f0*/  UIADD3 UR8, UPT, UPT, UR8, 0x10, URZ ;  /* 0x0000001008087890 */ /* 0x000fe4000fffe0ff */
[----:B------:R-:W-:Y:S02]  /*0500*/  UIADD3 UR4, UPT, UPT, UR4, 0x10, URZ ;  /* 0x0000001004047890 */ /* 0x000fe4000fffe0ff */
[----:B------:R-:W-:Y:S01]  /*0510*/  UISETP.GE.AND UP1, UPT, UR8, -0xc, UPT ;  /* 0xfffffff40800788c */ /* 0x000fe2000bf26270 */
[----:B---3--:R-:W-:Y:S01]  /*0520*/  DSETP.MAX.AND P0, P1, R12, R18, PT ;  /* 0x000000120c00722a */ /* 0x008fe2000390f000 */
[----:B------:R-:W-:Y:S02]  /*0530*/  IMAD.MOV.U32 R21, RZ, RZ, R19 ;  /* 0x000000ffff157224 */ /* 0x000fe400078e0013 */
[----:B------:R-:W-:-:S03]  /*0540*/  IMAD.MOV.U32 R17, RZ, RZ, R18 ;  /* 0x000000ffff117224 */ /* 0x000fc600078e0012 */
[----:B------:R-:W-:Y:S01]  /*0550*/  FSEL R23, R16, R21, P0 ;  /* 0x0000001510177208 */ /* 0x000fe20000000000 */
[----:B------:R-:W-:-:S05]  /*0560*/  IMAD.MOV.U32 R16, RZ, RZ, R12 ;  /* 0x000000ffff107224 */ /* 0x000fca00078e000c */
[----:B------:R-:W-:Y:S02]  /*0570*/  SEL R16, R16, R17, P0 ;  /* 0x0000001110107207 */ /* 0x000fe40000000000 */
[----:B------:R-:W-:-:S04]  /*0580*/  @P1 LOP3.LUT R23, R21, 0x80000, RZ, 0xfc, !PT ;  /* 0x0008000015171812 */ /* 0x000fc800078efcff */
[----:B------:R-:W-:-:S06]  /*0590*/  MOV R17, R23 ;  /* 0x0000001700117202 */ /* 0x000fcc0000000f00 */
[----:B------:R-:W-:-:S14]  /*05a0*/  DSETP.NEU.AND P0, PT, R16, R18, PT ;  /* 0x000000121000722a */ /* 0x000fdc0003f0d000 */
[----:B------:R-:W-:Y:S01]  /*05b0*/  @!P0 STS.64 [R3], R18 ;  /* 0x0000001203008388 */ /* 0x000fe20000000a00 */
[----:B------:R-:W-:Y:S02]  /*05c0*/  @!P0 IMAD.MOV.U32 R12, RZ, RZ, R18 ;  /* 0x000000ffff0c8224 */ /* 0x000fe400078e0012 */
[----:B------:R-:W-:Y:S01]  /*05d0*/  @!P0 IMAD.MOV.U32 R13, RZ, RZ, R19 ;  /* 0x000000ffff0d8224 */ /* 0x000fe200078e0013 */
[----:B------:R-:W2:Y:S03]  /*05e0*/  @!P0 LDS.64 R20, [R8+UR5] ;  /* 0x0000000508148984 */ /* 0x000ea60008000a00 */
[----:B------:R-:W-:Y:S01]  /*05f0*/  IMAD.MOV.U32 R22, RZ, RZ, R13 ;  /* 0x000000ffff167224 */ /* 0x000fe200078e000d */
[----:B--2---:R-:W-:Y:S04]  /*0600*/  @!P0 STS.64 [R2+UR9], R20 ;  /* 0x0000001402008988 */ /* 0x004fe80008000a09 */
[----:B------:R-:W2:Y:S02]  /*0610*/  LDS.64 R16, [R5+UR5] ;  /* 0x0000000505107984 */ /* 0x000ea40008000a00 */
[----:B--2---:R-:W-:Y:S01]  /*0620*/  DSETP.MAX.AND P0, P1, R12, R16, PT ;  /* 0x000000100c00722a */ /* 0x004fe2000390f000 */
[----:B------:R-:W-:Y:S01]  /*0630*/  MOV R25, R17 ;  /* 0x0000001100197202 */ /* 0x000fe20000000f00 */
[----:B------:R-:W-:-:S04]  /*0640*/  IMAD.MOV.U32 R23, RZ, RZ, R16 ;  /* 0x000000ffff177224 */ /* 0x000fc800078e0010 */
[----:B------:R-:W-:Y:S01]  /*0650*/  FSEL R27, R22, R25, P0 ;  /* 0x00000019161b7208 */ /* 0x000fe20000000000 */
[----:B------:R-:W-:-:S05]  /*0660*/  IMAD.MOV.U32 R22, RZ, RZ, R12 ;  /* 0x000000ffff167224 */ /* 0x000fca00078e000c */
[----:B------:R-:W-:Y:S02]  /*0670*/  SEL R18, R22, R23, P0 ;  /* 0x0000001716127207 */ /* 0x000fe40000000000 */
[----:B------:R-:W-:-:S05]  /*0680*/  @P1 LOP3.LUT R27, R25, 0x80000, RZ, 0xfc, !PT ;  /* 0x00080000191b1812 */ /* 0x000fca00078efcff */
[----:B------:R-:W-:-:S06]  /*0690*/  IMAD.MOV.U32 R19, RZ, RZ, R27 ;  /* 0x000000ffff137224 */ /* 0x000fcc00078e001b */
[----:B------:R-:W-:-:S14]  /*06a0*/  DSETP.NEU.AND P0, PT, R18, R16, PT ;  /* 0x000000101200722a */ /* 0x000fdc0003f0d000 */
[----:B------:R-:W-:Y:S01]  /*06b0*/  @!P0 STS.64 [R3], R16 ;  /* 0x0000001003008388 */ /* 0x000fe20000000a00 */
[----:B------:R-:W-:Y:S01]  /*06c0*/  @!P0 MOV R12, R16 ;  /* 0x00000010000c8202 */ /* 0x000fe20000000f00 */
[----:B------:R-:W-:Y:S02]  /*06d0*/  @!P0 IMAD.MOV.U32 R13, RZ, RZ, R17 ;  /* 0x000000ffff0d8224 */ /* 0x000fe400078e0011 */
[----:B------:R-:W2:Y:S02]  /*06e0*/  @!P0 LDS.64 R20, [R9+UR5] ;  /* 0x0000000509148984 */ /* 0x000ea40008000a00 */
[----:B------:R-:W-:Y:S02]  /*06f0*/  IMAD.MOV.U32 R22, RZ, RZ, R13 ;  /* 0x000000ffff167224 */ /* 0x000fe400078e000d */
[----:B--2---:R-:W-:Y:S04]  /*0700*/  @!P0 STS.64 [R2+UR9], R20 ;  /* 0x0000001402008988 */ /* 0x004fe80008000a09 */
[----:B------:R-:W2:Y:S02]  /*0710*/  LDS.64 R18, [R6+UR5] ;  /* 0x0000000506127984 */ /* 0x000ea40008000a00 */
[----:B--2---:R-:W-:Y:S01]  /*0720*/  DSETP.MAX.AND P0, P1, R12, R18, PT ;  /* 0x000000120c00722a */ /* 0x004fe2000390f000 */
[----:B------:R-:W-:-:S02]  /*0730*/  IMAD.MOV.U32 R25, RZ, RZ, R19 ;  /* 0x000000ffff197224 */ /* 0x000fc400078e0013 */
[----:B------:R-:W-:-:S03]  /*0740*/  IMAD.MOV.U32 R23, RZ, RZ, R18 ;  /* 0x000000ffff177224 */ /* 0x000fc600078e0012 */
[----:B------:R-:W-:Y:S02]  /*0750*/  FSEL R27, R22, R25, P0 ;  /* 0x00000019161b7208 */ /* 0x000fe40000000000 */
[----:B------:R-:W-:-:S04]  /*0760*/  MOV R22, R12 ;  /* 0x0000000c00167202 */ /* 0x000fc80000000f00 */
[----:B------:R-:W-:Y:S02]  /*0770*/  SEL R16, R22, R23, P0 ;  /* 0x0000001716107207 */ /* 0x000fe40000000000 */
[----:B------:R-:W-:-:S05]  /*0780*/  @P1 LOP3.LUT R27, R25, 0x80000, RZ, 0xfc, !PT ;  /* 0x00080000191b1812 */ /* 0x000fca00078efcff */
[----:B------:R-:W-:-:S06]  /*0790*/  IMAD.MOV.U32 R17, RZ, RZ, R27 ;  /* 0x000000ffff117224 */ /* 0x000fcc00078e001b */
[----:B------:R-:W-:-:S14]  /*07a0*/  DSETP.NEU.AND P0, PT, R16, R18, PT ;  /* 0x000000121000722a */ /* 0x000fdc0003f0d000 */
[----:B------:R-:W-:Y:S01]  /*07b0*/  @!P0 STS.64 [R3], R18 ;  /* 0x0000001203008388 */ /* 0x000fe20000000a00 */
[----:B------:R-:W-:Y:S01]  /*07c0*/  @!P0 IMAD.MOV.U32 R12, RZ, RZ, R18 ;  /* 0x000000ffff0c8224 */ /* 0x000fe200078e0012 */
[----:B------:R-:W-:Y:S02]  /*07d0*/  @!P0 MOV R13, R19 ;  /* 0x00000013000d8202 */ /* 0x000fe40000000f00 */
[----:B------:R-:W2:Y:S03]  /*07e0*/  @!P0 LDS.64 R20, [R10+UR5] ;  /* 0x000000050a148984 */ /* 0x000ea60008000a00 */
[----:B------:R-:W-:Y:S01]  /*07f0*/  IMAD.MOV.U32 R22, RZ, RZ, R13 ;  /* 0x000000ffff167224 */ /* 0x000fe200078e000d */
[----:B--2---:R-:W-:Y:S04]  /*0800*/  @!P0 STS.64 [R2+UR9], R20 ;  /* 0x0000001402008988 */ /* 0x004fe80008000a09 */
[----:B------:R-:W2:Y:S02]  /*0810*/  LDS.64 R16, [R7+UR5] ;  /* 0x0000000507107984 */ /* 0x000ea40008000a00 */
[----:B--2---:R-:W-:Y:S01]  /*0820*/  DSETP.MAX.AND P0, P1, R12, R16, PT ;  /* 0x000000100c00722a */ /* 0x004fe2000390f000 */
[----:B------:R-:W-:Y:S01]  /*0830*/  IMAD.MOV.U32 R25, RZ, RZ, R17 ;  /* 0x000000ffff197224 */ /* 0x000fe200078e0011 */
[----:B------:R-:W-:-:S04]  /*0840*/  MOV R23, R16 ;  /* 0x0000001000177202 */ /* 0x000fc80000000f00 */
[----:B------:R-:W-:Y:S01]  /*0850*/  FSEL R27, R22, R25, P0 ;  /* 0x00000019161b7208 */ /* 0x000fe20000000000 */
[----:B------:R-:W-:-:S05]  /*0860*/  IMAD.MOV.U32 R22, RZ, RZ, R12 ;  /* 0x000000ffff167224 */ /* 0x000fca00078e000c */
[----:B------:R-:W-:Y:S02]  /*0870*/  SEL R18, R22, R23, P0 ;  /* 0x0000001716127207 */ /* 0x000fe40000000000 */
[----:B------:R-:W-:-:S05]  /*0880*/  @P1 LOP3.LUT R27, R25, 0x80000, RZ, 0xfc, !PT ;  /* 0x00080000191b1812 */ /* 0x000fca00078efcff */
[----:B------:R-:W-:-:S06]  /*0890*/  IMAD.MOV.U32 R19, RZ, RZ, R27 ;  /* 0x000000ffff137224 */ /* 0x000fcc00078e001b */
[----:B------:R-:W-:-:S14]  /*08a0*/  DSETP.NEU.AND P0, PT, R18, R16, PT ;  /* 0x000000101200722a */ /* 0x000fdc0003f0d000 */
[----:B------:R-:W-:Y:S01]  /*08b0*/  @!P0 STS.64 [R3], R16 ;  /* 0x0000001003008388 */ /* 0x000fe20000000a00 */
[----:B------:R-:W-:Y:S02]  /*08c0*/  @!P0 IMAD.MOV.U32 R12, RZ, RZ, R16 ;  /* 0x000000ffff0c8224 */ /* 0x000fe400078e0010 */
[----:B------:R-:W-:Y:S01]  /*08d0*/  @!P0 IMAD.MOV.U32 R13, RZ, RZ, R17 ;  /* 0x000000ffff0d8224 */ /* 0x000fe200078e0011 */
[----:B------:R-:W2:Y:S01]  /*08e0*/  @!P0 LDS.64 R20, [R11+UR5] ;  /* 0x000000050b148984 */ /* 0x000ea20008000a00 */
[----:B------:R-:W-:-:S03]  /*08f0*/  ULEA UR5, UR13, UR5, 0x5 ;  /* 0x000000050d057291 */ /* 0x000fc6000f8e28ff */
[----:B------:R-:W-:Y:S01]  /*0900*/  MOV R22, R13 ;  /* 0x0000000d00167202 */ /* 0x000fe20000000f00 */
[----:B--2---:R-:W-:Y:S05]  /*0910*/  @!P0 STS.64 [R2+UR9], R20 ;  /* 0x0000001402008988 */ /* 0x004fea0008000a09 */
[----:B------:R-:W2:Y:S02]  /*0920*/  LDS.64 R18, [R4+UR5] ;  /* 0x0000000504127984 */ /* 0x000ea40008000a00 */
[----:B--2---:R-:W-:Y:S01]  /*0930*/  DSETP.MAX.AND P0, P1, R12, R18, PT ;  /* 0x000000120c00722a */ /* 0x004fe2000390f000 */
        /* <DEDUP_REMOVED lines=76> */
[----:B------:R-:W2:Y:S04]  /*0e00*/  @!P0 LDS.64 R20, [R8+UR5] ;  /* 0x0000000508148984 */ /* 0x000ea80008000a00 */
[----:B------:R-:W-:Y:S01]  /*0e10*/  MOV R22, R13 ;  /* 0x0000000d00167202 */ /* 0x000fe20000000f00 */
        /* <DEDUP_REMOVED lines=111> */
[----:B------:R-:W2:Y:S01]  /*1510*/  @!P0 LDS.64 R18, [R11+UR5] ;  /* 0x000000050b128984 */ /* 0x000ea20008000a00 */
[----:B------:R-:W-:-:S03]  /*1520*/  ULEA UR5, UR13, UR5, 0x5 ;  /* 0x000000050d057291 */ /* 0x000fc6000f8e28ff */
[----:B--2---:R3:W-:Y:S01]  /*1530*/  @!P0 STS.64 [R2+UR9], R18 ;  /* 0x0000001202008988 */ /* 0x0047e20008000a09 */
[----:B------:R-:W-:Y:S08]  /*1540*/  BRA.U !UP1, `(.L_x_570) ;  /* 0xffffffed09e07547 */ /* 0x000ff0000b83ffff */
.L_x_569:
[----:B------:R-:W-:-:S04]  /*1550*/  UIADD3 UR7, UPT, UPT, -UR8, URZ, URZ ;  /* 0x000000ff08077290 */ /* 0x000fc8000fffe1ff */
[----:B------:R-:W-:-:S09]  /*1560*/  UISETP.GT.AND UP1, UPT, UR7, 0x4, UPT ;  /* 0x000000040700788c */ /* 0x000fd2000bf24270 */
[----:B------:R-:W-:Y:S05]  /*1570*/  BRA.U !UP1, `(.L_x_571) ;  /* 0x00000009091c7547 */ /* 0x000fea000b800000 */
[----:B------:R-:W4:Y:S01]  /*1580*/  LDS.64 R16, [R4+UR5] ;  /* 0x0000000504107984 */ /* 0x000f220008000a00 */
[----:B--23--:R-:W-:Y:S01]  /*1590*/  IMAD.MOV.U32 R18, RZ, RZ, R13 ;  /* 0x000000ffff127224 */ /* 0x00cfe200078e000d */
[----:B------:R-:W-:Y:S02]  /*15a0*/  UIADD3 UR8, UPT, UPT, UR8, 0x4, URZ ;  /* 0x0000000408087890 */ /* 0x000fe4000fffe0ff */
[----:B------:R-:W-:Y:S02]  /*15b0*/  UIADD3 UR4, UPT, UPT, UR4, 0x4, URZ ;  /* 0x0000000404047890 */ /* 0x000fe4000fffe0ff */
[----:B------:R-:W-:Y:S02]  /*15c0*/  UIADD3 UR8, UPT, UPT, UR8, 0x4, URZ ;  /* 0x0000000408087890 */ /* 0x000fe4000fffe0ff */
[----:B------:R-:W-:Y:S02]  /*15d0*/  UIADD3 UR4, UPT, UPT, UR4, 0x4, URZ ;  /* 0x0000000404047890 */ /* 0x000fe4000fffe0ff */
[----:B------:R-:W-:Y:S01]  /*15e0*/  UPLOP3.LUT UP0, UPT, UPT, UPT, UPT, 0x40, 0x4 ;  /* 0x000000000004789c */ /* 0x000fe20003f0e870 */
[----:B----4-:R-:W-:Y:S01]  /*15f0*/  DSETP.MAX.AND P0, P1, R12, R16, PT ;  /* 0x000000100c00722a */ /* 0x010fe2000390f000 */
        /* <DEDUP_REMOVED lines=59> */
[----:B------:R-:W2:Y:S01]  /*19b0*/  @!P0 LDS.64 R20, [R11+UR5] ;  /* 0x000000050b148984 */ /* 0x000ea20008000a00 */
[----:B------:R-:W-:Y:S01]  /*19c0*/  ULEA UR5, UR13, UR5, 0x5 ;  /* 0x000000050d057291 */ /* 0x000fe2000f8e28ff */
[----:B------:R-:W-:Y:S02]  /*19d0*/  IMAD.MOV.U32 R22, RZ, RZ, R13 ;  /* 0x000000ffff167224 */ /* 0x000fe400078e000d */
[----:B--2---:R-:W-:Y:S06]  /*19e0*/  @!P0 STS.64 [R2+UR9], R20 ;  /* 0x0000001402008988 */ /* 0x004fec0008000a09 */
        /* <DEDUP_REMOVED lines=63> */
[----:B--2---:R4:W-:Y:S09]  /*1de0*/  @!P0 STS.64 [R2+UR9], R16 ;  /* 0x0000001002008988 */ /* 0x0049f20008000a09 */
.L_x_571:
[----:B------:R-:W-:-:S09]  /*1df0*/  UISETP.NE.OR UP0, UPT, UR8, URZ, UP0 ;  /* 0x000000ff0800728c */ /* 0x000fd20008705670 */
[----:B------:R-:W-:Y:S05]  /*1e00*/  BRA.U !UP0, `(.L_x_572) ;  /* 0x0000000508147547 */ /* 0x000fea000b800000 */
.L_x_568:
[----:B--23--:R-:W3:Y:S01]  /*1e10*/  LDS.64 R18, [R4+UR5] ;  /* 0x0000000504127984 */ /* 0x00cee20008000a00 */
[----:B--2-4-:R-:W-:Y:S01]  /*1e20*/  MOV R16, R13 ;  /* 0x0000000d00107202 */ /* 0x014fe20000000f00 */
[----:B------:R-:W-:Y:S02]  /*1e30*/  UIADD3 UR8, UPT, UPT, UR8, 0x4, URZ ;  /* 0x0000000408087890 */ /* 0x000fe4000fffe0ff */
[----:B------:R-:W-:Y:S02]  /*1e40*/  UIADD3 UR4, UPT, UPT, UR4, 0x4, URZ ;  /* 0x0000000404047890 */ /* 0x000fe4000fffe0ff */
[----:B------:R-:W-:Y:S01]  /*1e50*/  UISETP.NE.AND UP0, UPT, UR8, URZ, UPT ;  /* 0x000000ff0800728c */ /* 0x000fe2000bf05270 */
[----:B---3--:R-:W-:Y:S01]  /*1e60*/  DSETP.MAX.AND P0, P1, R12, R18, PT ;  /* 0x000000120c00722a */ /* 0x008fe2000390f000 */
        /* <DEDUP_REMOVED lines=62> */
[----:B------:R-:W-:Y:S08]  /*2250*/  BRA.U UP0, `(.L_x_568) ;  /* 0xfffffff900ec7547 */ /* 0x000ff0000b83ffff */
.L_x_572:
[----:B------:R-:W-:-:S12]  /*2260*/  UIADD3 UR7, UPT, UPT, UR4, 0x1, URZ ;  /* 0x0000000104077890 */ /* 0x000fd8000fffe0ff */
.L_x_567:
[----:B------:R-:W-:-:S09]  /*2270*/  UISETP.NE.AND UP0, UPT, UR6, URZ, UPT ;  /* 0x000000ff0600728c */ /* 0x000fd2000bf05270 */
[----:B------:R-:W-:Y:S05]  /*2280*/  BRA.U !UP0, `(.L_x_566) ;  /* 0x0000000108747547 */ /* 0x000fea000b800000 */
[----:B------:R-:W-:Y:S01]  /*2290*/  UIADD3 UR4, UPT, UPT, UR16, UR7, URZ ;  /* 0x0000000710047290 */ /* 0x000fe2000fffe0ff */
[----:B------:R-:W-:Y:S01]  /*22a0*/  IMAD.MOV.U32 R8, RZ, RZ, R3 ;  /* 0x000000ffff087224 */ /* 0x000fe200078e0003 */
[----:B------:R-:W-:Y:S02]  /*22b0*/  UIMAD UR7, UR13, UR7, URZ ;  /* 0x000000070d0772a4 */ /* 0x000fe4000f8e02ff */
[----:B------:R-:W-:Y:S02]  /*22c0*/  USHF.L.U32 UR4, UR4, 0x3, URZ ;  /* 0x0000000304047899 */ /* 0x000fe400080006ff */
[----:B------:R-:W-:Y:S02]  /*22d0*/  UIADD3 UR6, UPT, UPT, -UR6, URZ, URZ ;  /* 0x000000ff06067290 */ /* 0x000fe4000fffe1ff */
[----:B------:R-:W-:-:S12]  /*22e0*/  UIMAD UR4, UR4, UR13, URZ ;  /* 0x0000000d040472a4 */ /* 0x000fd8000f8e02ff */
.L_x_573:
[----:B------:R-:W-:Y:S01]  /*22f0*/  IMAD.U32 R5, RZ, RZ, UR7 ;  /* 0x00000007ff057e24 */ /* 0x000fe2000f8e00ff */
[----:B------:R-:W-:Y:S01]  /*2300*/  UIADD3 UR6, UPT, UPT, UR6, 0x1, URZ ;  /* 0x0000000106067890 */ /* 0x000fe2000fffe0ff */
[----:B--2---:R-:W-:-:S03]  /*2310*/  IMAD.MOV.U32 R6, RZ, RZ, R13 ;  /* 0x000000ffff067224 */ /* 0x004fc600078e000d */
[----:B------:R-:W-:Y:S01]  /*2320*/  LEA R4, R5, R8, 0x3 ;  /* 0x0000000805047211 */ /* 0x000fe200078e18ff */
[----:B------:R-:W-:-:S05]  /*2330*/  UISETP.NE.AND UP0, UPT, UR6, URZ, UPT ;  /* 0x000000ff0600728c */ /* 0x000fca000bf05270 */
[----:B------:R-:W2:Y:S02]  /*2340*/  LDS.64 R4, [R4] ;  /* 0x0000000004047984 */ /* 0x000ea40000000a00 */
[----:B--2---:R-:W-:Y:S01]  /*2350*/  DSETP.MAX.AND P0, P1, R12, R4, PT ;  /* 0x000000040c00722a */ /* 0x004fe2000390f000 */
[----:B------:R-:W-:Y:S02]  /*2360*/  IMAD.MOV.U32 R9, RZ, RZ, R5 ;  /* 0x000000ffff097224 */ /* 0x000fe400078e0005 */
[----:B------:R-:W-:-:S03]  /*2370*/  IMAD.MOV.U32 R7, RZ, RZ, R4 ;  /* 0x000000ffff077224 */ /* 0x000fc600078e0004 */
[----:B------:R-:W-:Y:S02]  /*2380*/  FSEL R11, R6, R9, P0 ;  /* 0x00000009060b7208 */ /* 0x000fe40000000000 */
[----:B------:R-:W-:-:S04]  /*2390*/  MOV R6, R12 ;  /* 0x0000000c00067202 */ /* 0x000fc80000000f00 */
[----:B------:R-:W-:Y:S02]  /*23a0*/  SEL R6, R6, R7, P0 ;  /* 0x0000000706067207 */ /* 0x000fe40000000000 */
[----:B------:R-:W-:Y:S02]  /*23b0*/  @P1 LOP3.LUT R11, R9, 0x80000, RZ, 0xfc, !PT ;  /* 0x00080000090b1812 */ /* 0x000fe400078efcff */
[----:B------:R-:W2:Y:S03]  /*23c0*/  LDC R9, c[0x0][0x360] ;  /* 0x0000d800ff097b82 */ /* 0x000ea60000000800 */
[----:B------:R-:W-:-:S06]  /*23d0*/  IMAD.MOV.U32 R7, RZ, RZ, R11 ;  /* 0x000000ffff077224 */ /* 0x000fcc00078e000b */
[----:B------:R-:W-:-:S14]  /*23e0*/  DSETP.NEU.AND P0, PT, R6, R4, PT ;  /* 0x000000040600722a */ /* 0x000fdc0003f0d000 */
[----:B------:R-:W-:Y:S01]  /*23f0*/  @!P0 STS.64 [R3], R4 ;  /* 0x0000000403008388 */ /* 0x000fe20000000a00 */
[----:B------:R-:W-:Y:S01]  /*2400*/  @!P0 MOV R12, R4 ;  /* 0x00000004000c8202 */ /* 0x000fe20000000f00 */
[----:B------:R-:W-:Y:S02]  /*2410*/  @!P0 IMAD.MOV.U32 R13, RZ, RZ, R5 ;  /* 0x000000ffff0d8224 */ /* 0x000fe400078e0005 */
[----:B------:R2:W5:Y:S02]  /*2420*/  @!P0 LDS.64 R6, [R8+UR4] ;  /* 0x0000000408068984 */ /* 0x0005640008000a00 */
[----:B--2---:R-:W-:Y:S02]  /*2430*/  IMAD R8, R9, 0x8, R8 ;  /* 0x0000000809087824 */ /* 0x004fe400078e0208 */
[----:B-----5:R2:W-:Y:S01]  /*2440*/  @!P0 STS.64 [R2+UR9], R6 ;  /* 0x0000000602008988 */ /* 0x0205e20008000a09 */
[----:B------:R-:W-:Y:S05]  /*2450*/  BRA.U UP0, `(.L_x_573) ;  /* 0xfffffffd00a47547 */ /* 0x000fea000b83ffff */
.L_x_566:
[----:B01234-:R-:W0:Y:S01]  /*2460*/  LDS.64 R2, [R2+UR9] ;  /* 0x0000000902027984 */ /* 0x01fe220008000a00 */
[----:B------:R-:W1:Y:S01]  /*2470*/  LDCU.64 UR6, c[0x0][0x3a8] ;  /* 0x00007500ff0677ac */ /* 0x000e620008000a00 */
[----:B------:R-:W-:Y:S01]  /*2480*/  MOV R15, RZ ;  /* 0x000000ff000f7202 */ /* 0x000fe20000000f00 */
[----:B------:R-:W2:Y:S02]  /*2490*/  LDCU.128 UR20, c[0x0][0x380] ;  /* 0x00007000ff1477ac */ /* 0x000ea40008000c00 */
[----:B-1----:R-:W-:-:S04]  /*24a0*/  IMAD.WIDE.U32 R14, R0, UR6, R14 ;  /* 0x00000006000e7c25 */ /* 0x002fc8000f8e000e */
[----:B------:R-:W-:Y:S02]  /*24b0*/  IMAD R5, R0, UR7, R15 ;  /* 0x0000000700057c24 */ /* 0x000fe4000f8e020f */
[----:B------:R-:W-:-:S03]  /*24c0*/  IMAD.SHL.U32 R6, R14, 0x8, RZ ;  /* 0x000000080e067824 */ /* 0x000fc600078e00ff */
[----:B------:R-:W-:Y:S02]  /*24d0*/  SHF.L.U64.HI R14, R14, 0x3, R5 ;  /* 0x000000030e0e7819 */ /* 0x000fe40000010205 */
[C---:B--2---:R-:W-:Y:S02]  /*24e0*/  IADD3 R4, P0, PT, R6.reuse, UR22, RZ ;  /* 0x0000001606047c10 */ /* 0x044fe4000ff1e0ff */
[----:B------:R-:W-:Y:S02]  /*24f0*/  IADD3 R6, P1, PT, R6, UR20, RZ ;  /* 0x0000001406067c10 */ /* 0x000fe4000ff3e0ff */
[C---:B------:R-:W-:Y:S02]  /*2500*/  IADD3.X R5, PT, PT, R14.reuse, UR23, RZ, P0, !PT ;  /* 0x000000170e057c10 */ /* 0x040fe400087fe4ff */
[----:B------:R-:W-:-:S03]  /*2510*/  IADD3.X R7, PT, PT, R14, UR21, RZ, P1, !PT ;  /* 0x000000150e077c10 */ /* 0x000fc60008ffe4ff */
[----:B0-----:R-:W-:Y:S04]  /*2520*/  STG.E.64 desc[UR14][R4.64], R2 ;  /* 0x0000000204007986 */ /* 0x001fe8000c101b0e */
[----:B------:R-:W-:Y:S01]  /*2530*/  STG.E.64 desc[UR14][R6.64], R12 ;  /* 0x0000000c06007986 */ /* 0x000fe2000c101b0e */
[----:B------:R-:W-:Y:S05]  /*2540*/  EXIT ;  /* 0x000000000000794d */ /* 0x000fea0003800000 */
.L_x_574:
        /* <DEDUP_REMOVED lines=11> */
.L_x_3771:


//--------------------- .text.contiguous_reduce4_f64 --------------------------
	.section	.text.contiguous_reduce4_f64,"ax",@progbits
	.align	128
        .global         contiguous_reduce4_f64
        .type           contiguous_reduce4_f64,@function
        .size           contiguous_reduce4_f64,(.L_x_3692 - contiguous_reduce4_f64)
        .other          contiguous_reduce4_f64,@"STO_CUDA_ENTRY STV_DEFAULT"
contiguous_reduce4_f64:
.text.contiguous_reduce4_f64:
[----:B------:R-:W-:Y:S01]  /*0000*/  LDC R1, c[0x0][0x37c] ;  /* 0x0000df00ff017b82 */ /* 0x000fe20000000800 */
[----:B------:R-:W0:Y:S01]  /*0010*/  S2R R7, SR_TID.Y ;  /* 0x0000000000077919 */ /* 0x000e220000002200 */
[----:B------:R-:W1:Y:S06]  /*0020*/  LDCU UR15, c[0x0][0x360] ;  /* 0x00006c00ff0f77ac */ /* 0x000e6c0008000800 */
[----:B------:R-:W2:Y:S01]  /*0030*/  S2UR UR6, SR_CgaCtaId ;  /* 0x00000000000679c3 */ /* 0x000ea20000008800 */
[----:B------:R-:W-:Y:S01]  /*0040*/  IMAD.MOV.U32 R17, RZ, RZ, RZ ;  /* 0x000000ffff117224 */ /* 0x000fe200078e00ff */
[----:B------:R-:W0:Y:S01]  /*0050*/  S2R R6, SR_CTAID.Y ;  /* 0x0000000000067919 */ /* 0x000e220000002600 */
[----:B------:R-:W1:Y:S01]  /*0060*/  LDCU UR16, c[0x0][0x364] ;  /* 0x00006c80ff1077ac */ /* 0x000e620008000800 */
[----:B------:R-:W-:Y:S01]  /*0070*/  IMAD.MOV.U32 R8, RZ, RZ, 0x0 ;  /* 0x00000000ff087424 */ /* 0x000fe200078e00ff */
[----:B------:R-:W-:Y:S01]  /*0080*/  MOV R9, 0xfff00000 ;  /* 0xfff0000000097802 */ /* 0x000fe20000000f00 */
[----:B------:R-:W3:Y:S01]  /*0090*/  S2R R5, SR_TID.X ;  /* 0x0000000000057919 */ /* 0x000ee20000002100 */
[----:B------:R-:W4:Y:S01]  /*00a0*/  LDCU.128 UR8, c[0x0][0x3b0] ;  /* 0x00007600ff0877ac */ /* 0x000f220008000c00 */
[----:B------:R-:W5:Y:S01]  /*00b0*/  S2R R16, SR_CTAID.X ;  /* 0x0000000000107919 */ /* 0x000f620000002500 */
[----:B------:R-:W-:-:S02]  /*00c0*/  UMOV UR4, 0x400 ;  /* 0x0000040000047882 */ /* 0x000fc40000000000 */
[----:B--2---:R-:W-:Y:S02]  /*00d0*/  ULEA UR6, UR6, UR4, 0x18 ;  /* 0x0000000406067291 */ /* 0x004fe4000f8ec0ff */
[----:B-1----:R-:W-:-:S04]  /*00e0*/  UIMAD UR4, UR15, UR16, URZ ;  /* 0x000000100f0472a4 */ /* 0x002fc8000f8e02ff */
[----:B------:R-:W-:Y:S01]  /*00f0*/  ULEA UR5, UR4, UR6, 0x3 ;  /* 0x0000000604057291 */ /* 0x000fe2000f8e18ff */
[----:B0-----:R-:W-:Y:S02]  /*0100*/  IMAD R11, R6, UR16, R7 ;  /* 0x00000010060b7c24 */ /* 0x001fe4000f8e0207 */
[----:B---3--:R-:W-:-:S03]  /*0110*/  IMAD R0, R7, UR15, R5 ;  /* 0x0000000f07007c24 */ /* 0x008fc6000f8e0205 */
[----:B----4-:R-:W-:Y:S01]  /*0120*/  ISETP.GE.U32.AND P0, PT, R11, UR10, PT ;  /* 0x0000000a0b007c0c */ /* 0x010fe2000bf06070 */
[----:B-----5:R-:W-:-:S03]  /*0130*/  IMAD R16, R16, UR15, R5 ;  /* 0x0000000f10107c24 */ /* 0x020fc6000f8e0205 */
[----:B------:R-:W-:Y:S02]  /*0140*/  ISETP.GE.U32.AND.EX P0, PT, RZ, UR11, PT, P0 ;  /* 0x0000000bff007c0c */ /* 0x000fe4000bf06100 */
[----:B------:R-:W-:Y:S01]  /*0150*/  LEA R4, R0, UR6, 0x3 ;  /* 0x0000000600047c11 */ /* 0x000fe2000f8e18ff */
[C---:B------:R-:W-:Y:S01]  /*0160*/  IMAD.WIDE.U32 R2, R11.reuse, UR8, R16 ;  /* 0x000000080b027c25 */ /* 0x040fe2000f8e0010 */
[----:B------:R-:W-:Y:S02]  /*0170*/  ISETP.GE.U32.AND P1, PT, R16, UR8, PT ;  /* 0x0000000810007c0c */ /* 0x000fe4000bf26070 */
[----:B------:R-:W-:Y:S01]  /*0180*/  LEA R13, R0, UR5, 0x3 ;  /* 0x00000005000d7c11 */ /* 0x000fe2000f8e18ff */
[----:B------:R-:W-:Y:S01]  /*0190*/  IMAD R3, R11, UR9, R3 ;  /* 0x000000090b037c24 */ /* 0x000fe2000f8e0203 */
[----:B------:R-:W-:Y:S01]  /*01a0*/  ISETP.GE.U32.OR.EX P0, PT, RZ, UR9, P0, P1 ;  /* 0x00000009ff007c0c */ /* 0x000fe20008706510 */
[----:B------:R0:W-:Y:S04]  /*01b0*/  STS.64 [R4], R8 ;  /* 0x0000000804007388 */ /* 0x0001e80000000a00 */
        /* <DEDUP_REMOVED lines=20> */
[----:B------:R-:W-:-:S08]  /*0300*/  IMAD.U32 R2, RZ, RZ, UR7 ;  /* 0x00000007ff027e24 */ /* 0x000fd0000f8e00ff */
.L_x_593:
[----:B------:R-:W-:-:S05]  /*0310*/  IADD3 R15, PT, PT, R2, 0x3, RZ ;  /* 0x00000003020f7810 */ /* 0x000fca0007ffe0ff */
[----:B0-----:R-:W-:-:S06]  /*0320*/  IMAD.WIDE.U32 R32, R15, 0x8, R18 ;  /* 0x000000080f207825 */ /* 0x001fcc00078e0012 */
[----:B------:R-:W2:Y:S02]  /*0330*/  LDG.E.64 R32, desc[UR10][R32.64] ;  /* 0x0000000a20207981 */ /* 0x000ea4000c1e1b00 */
[----:B--2---:R-:W-:-:S13]  /*0340*/  ISETP.NE.U32.AND P0, PT, R33, RZ, PT ;  /* 0x000000ff2100720c */ /* 0x004fda0003f05070 */
[----:B------:R-:W-:Y:S05]  /*0350*/  @P0 BRA `(.L_x_577) ;  /* 0x0000000000580947 */ /* 0x000fea0003800000 */
[----:B------:R-:W0:Y:S01]  /*0360*/  I2F.U32.RP R0, R32 ;  /* 0x0000002000007306 */ /* 0x000e220000209000 */
[----:B------:R-:W-:Y:S01]  /*0370*/  IMAD.MOV R3, RZ, RZ, -R32 ;  /* 0x000000ffff037224 */ /* 0x000fe200078e0a20 */
[----:B------:R-:W-:-:S06]  /*0380*/  ISETP.NE.U32.AND P2, PT, R32, RZ, PT ;  /* 0x000000ff2000720c */ /* 0x000fcc0003f45070 */
[----:B0-----:R-:W0:Y:S02]  /*0390*/  MUFU.RCP R0, R0 ;  /* 0x0000000000007308 */ /* 0x001e240000001000 */
[----:B0-----:R-:W-:-:S06]  /*03a0*/  VIADD R8, R0, 0xffffffe ;  /* 0x0ffffffe00087836 */ /* 0x001fcc0000000000 */
        /* <DEDUP_REMOVED lines=8> */
[----:B------:R-:W-:Y:S01]  /*0430*/  @P0 IMAD.IADD R3, R3, 0x1, -R32 ;  /* 0x0000000103030824 */ /* 0x000fe200078e0a20 */
[----:B------:R-:W-:-:S04]  /*0440*/  @P0 IADD3 R14, PT, PT, R14, 0x1, RZ ;  /* 0x000000010e0e0810 */ /* 0x000fc80007ffe0ff */
[----:B------:R-:W-:Y:S02]  /*0450*/  ISETP.GE.U32.AND P1, PT, R3, R32, PT ;  /* 0x000000200300720c */ /* 0x000fe40003f26070 */
[----:B------:R-:W-:-:S11]  /*0460*/  MOV R3, RZ ;  /* 0x000000ff00037202 */ /* 0x000fd60000000f00 */
[----:B------:R-:W-:Y:S01]  /*0470*/  @P1 VIADD R14, R14, 0x1 ;  /* 0x000000010e0e1836 */ /* 0x000fe20000000000 */
[----:B------:R-:W-:-:S05]  /*0480*/  @!P2 LOP3.LUT R14, RZ, R32, RZ, 0x33, !PT ;  /* 0x00000020ff0ea212 */ /* 0x000fca00078e33ff */
[----:B------:R-:W-:-:S04]  /*0490*/  IMAD.MOV R33, RZ, RZ, -R14 ;  /* 0x000000ffff217224 */ /* 0x000fc800078e0a0e */
[----:B------:R-:W-:Y:S01]  /*04a0*/  IMAD R33, R32, R33, R30 ;  /* 0x0000002120217224 */ /* 0x000fe200078e021e */
[----:B------:R-:W-:Y:S06]  /*04b0*/  BRA `(.L_x_578) ;  /* 0x0000000000387947 */ /* 0x000fec0003800000 */
.L_x_577:
[----:B------:R-:W-:Y:S01]  /*04c0*/  IMAD.MOV.U32 R14, RZ, RZ, R30 ;  /* 0x000000ffff0e7224 */ /* 0x000fe200078e001e */
[----:B------:R-:W-:Y:S01]  /*04d0*/  MOV R3, R33 ;  /* 0x0000002100037202 */ /* 0x000fe20000000f00 */
[----:B------:R-:W-:Y:S01]  /*04e0*/  IMAD.MOV.U32 R0, RZ, RZ, R32 ;  /* 0x000000ffff007224 */ /* 0x000fe200078e0020 */
[----:B------:R-:W-:-:S07]  /*04f0*/  MOV R8, 0x510 ;  /* 0x0000051000087802 */ /* 0x000fce0000000f00 */
[----:B-1----:R-:W-:Y:S05]  /*0500*/  CALL.REL.NOINC `($__internal_12_$__cuda_sm20_div_s64) ;  /* 0x0000004c00e07944 */ /* 0x002fea0003c00000 */
[-C--:B------:R-:W-:Y:S01]  /*0510*/  IADD3 R11, P0, PT, RZ, -R12.reuse, RZ ;  /* 0x8000000cff0b7210 */ /* 0x080fe20007f1e0ff */
[----:B------:R-:W-:Y:S01]  /*0520*/  IMAD.MOV.U32 R31, RZ, RZ, RZ ;  /* 0x000000ffff1f7224 */ /* 0x000fe200078e00ff */
[----:B------:R-:W-:-:S03]  /*0530*/  MOV R14, R12 ;  /* 0x0000000c000e7202 */ /* 0x000fc60000000f00 */
[----:B------:R-:W-:Y:S02]  /*0540*/  IMAD.X R3, RZ, RZ, ~R0, P0 ;  /* 0x000000ffff037224 */ /* 0x000fe400000e0e00 */
[----:B------:R-:W-:-:S04]  /*0550*/  IMAD.WIDE.U32 R8, R32, R11, R30 ;  /* 0x0000000b20087225 */ /* 0x000fc800078e001e */
[----:B------:R-:W-:-:S04]  /*0560*/  IMAD R3, R3, R32, RZ ;  /* 0x0000002003037224 */ /* 0x000fc800078e02ff */
[----:B------:R-:W-:Y:S02]  /*0570*/  IMAD R3, R33, R11, R3 ;  /* 0x0000000b21037224 */ /* 0x000fe400078e0203 */
[----:B------:R-:W-:Y:S02]  /*0580*/  IMAD.MOV.U32 R33, RZ, RZ, R8 ;  /* 0x000000ffff217224 */ /* 0x000fe400078e0008 */
[----:B------:R-:W-:-:S07]  /*0590*/  IMAD.IADD R3, R9, 0x1, R3 ;  /* 0x0000000109037824 */ /* 0x000fce00078e0203 */
.L_x_578:
[----:B------:R-:W-:Y:S01]  /*05a0*/  IADD3 R13, PT, PT, R2, 0x2, RZ ;  /* 0x00000002020d7810 */ /* 0x000fe20007ffe0ff */
        /* <DEDUP_REMOVED lines=27> */
[----:B------:R-:W-:Y:S01]  /*0760*/  @P1 VIADD R26, R26, 0x1 ;  /* 0x000000011a1a1836 */ /* 0x000fe20000000000 */
[----:B------:R-:W-:-:S04]  /*0770*/  @!P2 LOP3.LUT R26, RZ, R30, RZ, 0x33, !PT ;  /* 0x0000001eff1aa212 */ /* 0x000fc800078e33ff */
[----:B------:R-:W-:-:S05]  /*0780*/  IADD3 R3, PT, PT, -R26, RZ, RZ ;  /* 0x000000ff1a037210 */ /* 0x000fca0007ffe1ff */
[----:B------:R-:W-:Y:S01]  /*0790*/  IMAD R3, R30, R3, R14 ;  /* 0x000000031e037224 */ /* 0x000fe200078e020e */
[----:B------:R-:W-:Y:S06]  /*07a0*/  BRA `(.L_x_580) ;  /* 0x0000000000387947 */ /* 0x000fec0003800000 */
.L_x_579:
[----:B------:R-:W-:Y:S01]  /*07b0*/  IMAD.MOV.U32 R0, RZ, RZ, R30 ;  /* 0x000000ffff007224 */ /* 0x000fe200078e001e */
[----:B------:R-:W-:Y:S02]  /*07c0*/  MOV R3, R31 ;  /* 0x0000001f00037202 */ /* 0x000fe40000000f00 */
[----:B------:R-:W-:-:S07]  /*07d0*/  MOV R8, 0x7f0 ;  /* 0x000007f000087802 */ /* 0x000fce0000000f00 */
[----:B------:R-:W-:Y:S05]  /*07e0*/  CALL.REL.NOINC `($__internal_12_$__cuda_sm20_div_s64) ;  /* 0x0000004c00287944 */ /* 0x000fea0003c00000 */
[----:B------:R-:W-:Y:S01]  /*07f0*/  IADD3 R11, P0, PT, RZ, -R12, RZ ;  /* 0x8000000cff0b7210 */ /* 0x000fe20007f1e0ff */
[----:B------:R-:W-:Y:S02]  /*0800*/  HFMA2 R9, -RZ, RZ, 0, 0 ;  /* 0x00000000ff097431 */ /* 0x000fe400000001ff */
[----:B------:R-:W-:Y:S02]  /*0810*/  IMAD.MOV.U32 R8, RZ, RZ, R14 ;  /* 0x000000ffff087224 */ /* 0x000fe400078e000e */
[----:B------:R-:W-:Y:S02]  /*0820*/  IMAD.MOV.U32 R26, RZ, RZ, R12 ;  /* 0x000000ffff1a7224 */ /* 0x000fe400078e000c */
[----:B------:R-:W-:-:S04]  /*0830*/  IMAD.X R3, RZ, RZ, ~R0, P0 ;  /* 0x000000ffff037224 */ /* 0x000fc800000e0e00 */
[----:B------:R-:W-:Y:S02]  /*0840*/  IMAD R3, R3, R30, RZ ;  /* 0x0000001e03037224 */ /* 0x000fe400078e02ff */
[----:B------:R-:W-:-:S04]  /*0850*/  IMAD.WIDE.U32 R8, R30, R11, R8 ;  /* 0x0000000b1e087225 */ /* 0x000fc800078e0008 */
[----:B------:R-:W-:Y:S02]  /*0860*/  IMAD R11, R31, R11, R3 ;  /* 0x0000000b1f0b7224 */ /* 0x000fe400078e0203 */
[----:B------:R-:W-:-:S03]  /*0870*/  IMAD.MOV.U32 R3, RZ, RZ, R8 ;  /* 0x000000ffff037224 */ /* 0x000fc600078e0008 */
[----:B------:R-:W-:-:S07]  /*0880*/  IADD3 R11, PT, PT, R9, R11, RZ ;  /* 0x0000000b090b7210 */ /* 0x000fce0007ffe0ff */
.L_x_580:
[----:B------:R-:W-:Y:S02]  /*0890*/  VIADD R25, R2, 0x1 ;  /* 0x0000000102197836 */ /* 0x000fe40000000000 */
        /* <DEDUP_REMOVED lines=12> */
[----:B------:R-:W-:Y:S01]  /*0960*/  IMAD.MOV R3, RZ, RZ, -R30 ;  /* 0x000000ffff037224 */ /* 0x000fe200078e0a1e */
[----:B------:R-:W-:Y:S01]  /*0970*/  ISETP.NE.U32.AND P2, PT, R30, RZ, PT ;  /* 0x000000ff1e00720c */ /* 0x000fe20003f45070 */
[----:B------:R-:W-:-:S05]  /*0980*/  HFMA2 R11, -RZ, RZ, 0, 0 ;  /* 0x00000000ff0b7431 */ /* 0x000fca00000001ff */
[----:B0-----:R-:W0:Y:S02]  /*0990*/  MUFU.RCP R0, R0 ;  /* 0x0000000000007308 */ /* 0x001e240000001000 */
[----:B0-----:R-:W-:-:S06]  /*09a0*/  VIADD R8, R0, 0xffffffe ;  /* 0x0ffffffe00087836 */ /* 0x001fcc0000000000 */
        /* <DEDUP_REMOVED lines=8> */
[----:B------:R-:W-:Y:S01]  /*0a30*/  @P0 IMAD.IADD R3, R3, 0x1, -R30 ;  /* 0x0000000103030824 */ /* 0x000fe200078e0a1e */
[----:B------:R-:W-:-:S04]  /*0a40*/  @P0 IADD3 R14, PT, PT, R14, 0x1, RZ ;  /* 0x000000010e0e0810 */ /* 0x000fc80007ffe0ff */
[----:B------:R-:W-:-:S13]  /*0a50*/  ISETP.GE.U32.AND P1, PT, R3, R30, PT ;  /* 0x0000001e0300720c */ /* 0x000fda0003f26070 */
[----:B------:R-:W-:Y:S01]  /*0a60*/  @P1 VIADD R14, R14, 0x1 ;  /* 0x000000010e0e1836 */ /* 0x000fe20000000000 */
[----:B------:R-:W-:-:S05]  /*0a70*/  @!P2 LOP3.LUT R14, RZ, R30, RZ, 0x33, !PT ;  /* 0x0000001eff0ea212 */ /* 0x000fca00078e33ff */
[----:B------:R-:W-:-:S04]  /*0a80*/  IMAD.MOV R3, RZ, RZ, -R14 ;  /* 0x000000ffff037224 */ /* 0x000fc800078e0a0e */
[----:B------:R-:W-:Y:S01]  /*0a90*/  IMAD R3, R30, R3, R26 ;  /* 0x000000031e037224 */ /* 0x000fe200078e021a */
[----:B------:R-:W-:Y:S06]  /*0aa0*/  BRA `(.L_x_582) ;  /* 0x0000000000387947 */ /* 0x000fec0003800000 */
.L_x_581:
[----:B------:R-:W-:Y:S01]  /*0ab0*/  IMAD.MOV.U32 R14, RZ, RZ, R26 ;  /* 0x000000ffff0e7224 */ /* 0x000fe200078e001a */
[----:B------:R-:W-:Y:S01]  /*0ac0*/  MOV R3, R31 ;  /* 0x0000001f00037202 */ /* 0x000fe20000000f00 */
[----:B------:R-:W-:Y:S01]  /*0ad0*/  IMAD.MOV.U32 R0, RZ, RZ, R30 ;  /* 0x000000ffff007224 */ /* 0x000fe200078e001e */
[----:B------:R-:W-:-:S07]  /*0ae0*/  MOV R8, 0xb00 ;  /* 0x00000b0000087802 */ /* 0x000fce0000000f00 */
[----:B------:R-:W-:Y:S05]  /*0af0*/  CALL.REL.NOINC `($__internal_12_$__cuda_sm20_div_s64) ;  /* 0x0000004800647944 */ /* 0x000fea0003c00000 */
        /* <DEDUP_REMOVED lines=9> */
.L_x_582:
[----:B------:R-:W-:-:S04]  /*0b90*/  IMAD.WIDE.U32 R30, R2, 0x8, R18 ;  /* 0x00000008021e7825 */ /* 0x000fc800078e0012 */
[----:B------:R-:W-:Y:S02]  /*0ba0*/  IMAD.WIDE.U32 R8, R25, 0x8, R20 ;  /* 0x0000000819087825 */ /* 0x000fe400078e0014 */
[----:B------:R-:W2:Y:S04]  /*0bb0*/  LDG.E.64 R30, desc[UR10][R30.64] ;  /* 0x0000000a1e1e7981 */ /* 0x000ea8000c1e1b00 */
[----:B------:R-:W3:Y:S01]  /*0bc0*/  LDG.E.64 R8, desc[UR10][R8.64] ;  /* 0x0000000a08087981 */ /* 0x000ee2000c1e1b00 */
[----:B------:R-:W-:Y:S02]  /*0bd0*/  MOV R12, R32 ;  /* 0x00000020000c7202 */ /* 0x000fe40000000f00 */
[----:B--2---:R-:W-:Y:S01]  /*0be0*/  ISETP.NE.U32.AND P0, PT, R31, RZ, PT ;  /* 0x000000ff1f00720c */ /* 0x004fe20003f05070 */
[----:B---3--:R-:W-:-:S02]  /*0bf0*/  IMAD R0, R9, R3, RZ ;  /* 0x0000000309007224 */ /* 0x008fc400078e02ff */
[----:B------:R-:W-:-:S04]  /*0c00*/  IMAD.WIDE.U32 R32, R8, R3, R12 ;  /* 0x0000000308207225 */ /* 0x000fc800078e000c */
[----:B------:R-:W-:Y:S02]  /*0c10*/  IMAD R11, R8, R11, R0 ;  /* 0x0000000b080b7224 */ /* 0x000fe400078e0200 */
[----:B------:R-:W-:Y:S02]  /*0c20*/  VIADD R13, R2, 0xfffffffc ;  /* 0xfffffffc020d7836 */ /* 0x000fe40000000000 */
        /* <DEDUP_REMOVED lines=24> */
.L_x_583:
[----:B------:R-:W-:Y:S01]  /*0db0*/  IMAD.MOV.U32 R0, RZ, RZ, R30 ;  /* 0x000000ffff007224 */ /* 0x000fe200078e001e */
[----:B------:R-:W-:Y:S02]  /*0dc0*/  MOV R3, R31 ;  /* 0x0000001f00037202 */ /* 0x000fe40000000f00 */
[----:B------:R-:W-:-:S07]  /*0dd0*/  MOV R8, 0xdf0 ;  /* 0x00000df000087802 */ /* 0x000fce0000000f00 */
[----:B------:R-:W-:Y:S05]  /*0de0*/  CALL.REL.NOINC `($__internal_12_$__cuda_sm20_div_s64) ;  /* 0x0000004400a87944 */ /* 0x000fea0003c00000 */
        /* <DEDUP_REMOVED lines=10> */
.L_x_584:
        /* <DEDUP_REMOVED lines=34> */
.L_x_585:
[----:B------:R-:W-:Y:S01]  /*10b0*/  IMAD.MOV.U32 R14, RZ, RZ, R26 ;  /* 0x000000ffff0e7224 */ /* 0x000fe200078e001a */
[----:B------:R-:W-:Y:S01]  /*10c0*/  MOV R0, R30 ;  /* 0x0000001e00007202 */ /* 0x000fe20000000f00 */
[----:B------:R-:W-:Y:S01]  /*10d0*/  IMAD.MOV.U32 R3, RZ, RZ, R31 ;  /* 0x000000ffff037224 */ /* 0x000fe200078e001f */
[----:B------:R-:W-:-:S07]  /*10e0*/  MOV R8, 0x1100 ;  /* 0x0000110000087802 */ /* 0x000fce0000000f00 */
[----:B------:R-:W-:Y:S05]  /*10f0*/  CALL.REL.NOINC `($__internal_12_$__cuda_sm20_div_s64) ;  /* 0x0000004000e47944 */ /* 0x000fea0003c00000 */
        /* <DEDUP_REMOVED lines=10> */
.L_x_586:
        /* <DEDUP_REMOVED lines=34> */
.L_x_587:
        /* <DEDUP_REMOVED lines=14> */
.L_x_588:
        /* <DEDUP_REMOVED lines=34> */
.L_x_589:
[----:B------:R-:W-:Y:S01]  /*16c0*/  MOV R14, R26 ;  /* 0x0000001a000e7202 */ /* 0x000fe20000000f00 */
        /* <DEDUP_REMOVED lines=14> */
.L_x_590:
        /* <DEDUP_REMOVED lines=35> */
.L_x_591:
[----:B------:R-:W-:Y:S01]  /*19e0*/  MOV R0, R26 ;  /* 0x0000001a00007202 */ /* 0x000fe20000000f00 */
[----:B------:R-:W-:Y:S01]  /*19f0*/  IMAD.MOV.U32 R3, RZ, RZ, R27 ;  /* 0x000000ffff037224 */ /* 0x000fe200078e001b */
[----:B------:R-:W-:-:S07]  /*1a00*/  MOV R8, 0x1a20 ;  /* 0x00001a2000087802 */ /* 0x000fce0000000f00 */
[----:B------:R-:W-:Y:S05]  /*1a10*/  CALL.REL.NOINC `($__internal_12_$__cuda_sm20_div_s64) ;  /* 0x00000038009c7944 */ /* 0x000fea0003c00000 */
        /* <DEDUP_REMOVED lines=9> */
.L_x_592:
        /* <DEDUP_REMOVED lines=13> */
.L_x_576:
        /* <DEDUP_REMOVED lines=32> */
.L_x_595:
[----:B------:R-:W-:Y:S01]  /*1d80*/  IMAD.MOV.U32 R14, RZ, RZ, R30 ;  /* 0x000000ffff0e7224 */ /* 0x000fe200078e001e */
[----:B------:R-:W-:Y:S01]  /*1d90*/  MOV R0, R18 ;  /* 0x0000001200007202 */ /* 0x000fe20000000f00 */
[----:B------:R-:W-:Y:S01]  /*1da0*/  IMAD.MOV.U32 R3, RZ, RZ, R19 ;  /* 0x000000ffff037224 */ /* 0x000fe200078e0013 */
[----:B------:R-:W-:-:S07]  /*1db0*/  MOV R8, 0x1dd0 ;  /* 0x00001dd000087802 */ /* 0x000fce0000000f00 */
[----:B------:R-:W-:Y:S05]  /*1dc0*/  CALL.REL.NOINC `($__internal_12_$__cuda_sm20_div_s64) ;  /* 0x0000003400b07944 */ /* 0x000fea0003c00000 */
        /* <DEDUP_REMOVED lines=9> */
.L_x_596:
        /* <DEDUP_REMOVED lines=35> */
.L_x_597:
        /* <DEDUP_REMOVED lines=13> */
.L_x_598:
        /* <DEDUP_REMOVED lines=36> */
.L_x_599:
        /* <DEDUP_REMOVED lines=15> */
.L_x_600:
        /* <DEDUP_REMOVED lines=37> */
.L_x_601:
[----:B------:R-:W-:Y:S01]  /*26e0*/  IMAD.MOV.U32 R0, RZ, RZ, R18 ;  /* 0x000000ffff007224 */ /* 0x000fe200078e0012 */
[----:B------:R-:W-:Y:S02]  /*26f0*/  MOV R3, R19 ;  /* 0x0000001300037202 */ /* 0x000fe40000000f00 */
[----:B------:R-:W-:-:S07]  /*2700*/  MOV R8, 0x2720 ;  /* 0x0000272000087802 */ /* 0x000fce0000000f00 */
[----:B------:R-:W-:Y:S05]  /*2710*/  CALL.REL.NOINC `($__internal_12_$__cuda_sm20_div_s64) ;  /* 0x0000002c005c7944 */ /* 0x000fea0003c00000 */
        /* <DEDUP_REMOVED lines=8> */
.L_x_602:
        /* <DEDUP_REMOVED lines=10> */
.L_x_594:
        /* <DEDUP_REMOVED lines=32> */
.L_x_604:
[----:B------:R-:W-:Y:S01]  /*2a40*/  MOV R14, R30 ;  /* 0x0000001e000e7202 */ /* 0x000fe20000000f00 */
[----:B------:R-:W-:Y:S01]  /*2a50*/  IMAD.MOV.U32 R0, RZ, RZ, R18 ;  /* 0x000000ffff007224 */ /* 0x000fe200078e0012 */
[----:B------:R-:W-:Y:S02]  /*2a60*/  MOV R3, R19 ;  /* 0x0000001300037202 */ /* 0x000fe40000000f00 */
[----:B------:R-:W-:-:S07]  /*2a70*/  MOV R8, 0x2a90 ;  /* 0x00002a9000087802 */ /* 0x000fce0000000f00 */
[----:B------:R-:W-:Y:S05]  /*2a80*/  CALL.REL.NOINC `($__internal_12_$__cuda_sm20_div_s64) ;  /* 0x0000002800807944 */ /* 0x000fea0003c00000 */
        /* <DEDUP_REMOVED lines=9> */
.L_x_605:
        /* <DEDUP_REMOVED lines=36> */
.L_x_606:
[----:B------:R-:W-:Y:S01]  /*2d60*/  MOV R0, R18 ;  /* 0x0000001200007202 */ /* 0x000fe20000000f00 */
[----:B------:R-:W-:Y:S01]  /*2d70*/  IMAD.MOV.U32 R3, RZ, RZ, R19 ;  /* 0x000000ffff037224 */ /* 0x000fe200078e0013 */
[----:B------:R-:W-:-:S07]  /*2d80*/  MOV R8, 0x2da0 ;  /* 0x00002da000087802 */ /* 0x000fce0000000f00 */
[----:B------:R-:W-:Y:S05]  /*2d90*/  CALL.REL.NOINC `($__internal_12_$__cuda_sm20_div_s64) ;  /* 0x0000002400bc7944 */ /* 0x000fea0003c00000 */
        /* <DEDUP_REMOVED lines=8> */
.L_x_607:
        /* <DEDUP_REMOVED lines=10> */
.L_x_603:
        /* <DEDUP_REMOVED lines=29> */
.L_x_608:
[----:B------:R-:W-:-:S07]  /*3090*/  MOV R0, 0x30b0 ;  /* 0x000030b000007802 */ /* 0x000fce0000000f00 */
[----:B------:R-:W-:Y:S05]  /*30a0*/  CALL.REL.NOINC `($__internal_13_$__cuda_sm20_rem_s64) ;  /* 0x0000002800447944 */ /* 0x000fea0003c00000 */
[----:B------:R-:W-:Y:S01]  /*30b0*/  MOV R8, R3 ;  /* 0x0000000300087202 */ /* 0x000fe20000000f00 */
[----:B------:R-:W-:-:S07]  /*30c0*/  IMAD.MOV.U32 R9, RZ, RZ, R10 ;  /* 0x000000ffff097224 */ /* 0x000fce00078e000a */
.L_x_609:
[----:B------:R-:W0:Y:S02]  /*30d0*/  LDC.64 R10, c[0x0][0x3a0] ;  /* 0x0000e800ff0a7b82 */ /* 0x000e240000000a00 */
[----:B0-----:R-:W-:-:S06]  /*30e0*/  IMAD.WIDE.U32 R2, R2, 0x8, R10 ;  /* 0x0000000802027825 */ /* 0x001fcc00078e000a */
[----:B------:R-:W2:Y:S02]  /*30f0*/  LDG.E.64 R2, desc[UR10][R2.64] ;  /* 0x0000000a02027981 */ /* 0x000ea4000c1e1b00 */
[-C--:B--2---:R-:W-:Y:S02]  /*3100*/  IMAD R11, R3, R8.reuse, RZ ;  /* 0x00000008030b7224 */ /* 0x084fe400078e02ff */
[----:B------:R-:W-:-:S04]  /*3110*/  IMAD.WIDE.U32 R26, R2, R8, R26 ;  /* 0x00000008021a7225 */ /* 0x000fc800078e001a */
[----:B------:R-:W-:-:S05]  /*3120*/  IMAD R11, R2, R9, R11 ;  /* 0x00000009020b7224 */ /* 0x000fca00078e020b */
[----:B------:R-:W-:-:S07]  /*3130*/  IADD3 R27, PT, PT, R27, R11, RZ ;  /* 0x0000000b1b1b7210 */ /* 0x000fce0007ffe0ff */
.L_x_575:
[----:B------:R-:W0:Y:S02]  /*3140*/  LDCU.64 UR8, c[0x0][0x390] ;  /* 0x00007200ff0877ac */ /* 0x000e240008000a00 */
[----:B0-----:R-:W-:-:S04]  /*3150*/  LEA R2, P0, R26, UR8, 0x3 ;  /* 0x000000081a027c11 */ /* 0x001fc8000f8018ff */
[----:B------:R-:W-:-:S06]  /*3160*/  LEA.HI.X R3, R26, UR9, R27, 0x3, P0 ;  /* 0x000000091a037c11 */ /* 0x000fcc00080f1c1b */
[----:B------:R-:W2:Y:S01]  /*3170*/  LDG.E.64 R2, desc[UR10][R2.64] ;  /* 0x0000000a02027981 */ /* 0x000ea2000c1e1b00 */
[----:B------:R-:W-:-:S03]  /*3180*/  ISETP.NE.AND P0, PT, R7, RZ, PT ;  /* 0x000000ff0700720c */ /* 0x000fc60003f05270 */
[----:B--2---:R0:W-:Y:S01]  /*3190*/  STS.64 [R4], R2 ;  /* 0x0000000204007388 */ /* 0x0041e20000000a00 */
[----:B------:R-:W-:Y:S09]  /*31a0*/  BAR.SYNC.DEFER_BLOCKING 0x0 ;  /* 0x0000000000007b1d */ /* 0x000ff20000010000 */
[----:B------:R-:W-:Y:S05]  /*31b0*/  @P0 EXIT ;  /* 0x000000000000094d */ /* 0x000fea0003800000 */
[----:B------:R-:W-:Y:S01]  /*31c0*/  UISETP.GT.U32.AND UP0, UPT, UR16, 0x1, UPT ;  /* 0x000000011000788c */ /* 0x000fe2000bf04070 */
[----:B------:R-:W-:-:S05]  /*31d0*/  IMAD.SHL.U32 R5, R5, 0x8, RZ ;  /* 0x0000000805057824 */ /* 0x000fca00078e00ff */
[----:B------:R-:W-:-:S13]  /*31e0*/  PLOP3.LUT P0, PT, PT, PT, UP0, 0x80, 0x8 ;  /* 0x000000000008781c */ /* 0x000fda0003f0f008 */
[----:B0-----:R0:W1:Y:S01]  /*31f0*/  @!P0 LDS.64 R2, [R5+UR6] ;  /* 0x0000000605028984 */ /* 0x0010620008000a00 */
        /* <DEDUP_REMOVED lines=19> */
[C-C-:B---3--:R-:W-:Y:S01]  /*3330*/  IMAD R4, R14.reuse, 0x8, R5.reuse ;  /* 0x000000080e047824 */ /* 0x148fe200078e0205 */
[C---:B------:R-:W-:Y:S01]  /*3340*/  LEA R7, R14.reuse, R5, 0x4 ;  /* 0x000000050e077211 */ /* 0x040fe200078e20ff */
[C-C-:B------:R-:W-:Y:S02]  /*3350*/  IMAD R8, R14.reuse, 0x18, R5.reuse ;  /* 0x000000180e087824 */ /* 0x140fe400078e0205 */
[C-C-:B------:R-:W-:Y:S02]  /*3360*/  IMAD R9, R14.reuse, 0x20, R5.reuse ;  /* 0x000000200e097824 */ /* 0x140fe400078e0205 */
[----:B------:R-:W-:-:S02]  /*3370*/  IMAD R10, R14, UR12, R5 ;  /* 0x0000000c0e0a7c24 */ /* 0x000fc4000f8e0205 */
        /* <DEDUP_REMOVED lines=9> */
.L_x_614:
        /* <DEDUP_REMOVED lines=8> */
[----:B------:R-:W-:Y:S02]  /*3490*/  FSEL R23, R18, R21, P0 ;  /* 0x0000001512177208 */ /* 0x000fe40000000000 */
[----:B------:R-:W-:-:S04]  /*34a0*/  MOV R18, R2 ;  /* 0x0000000200127202 */ /* 0x000fc80000000f00 */
[----:B------:R-:W-:Y:S02]  /*34b0*/  SEL R18, R18, R19, P0 ;  /* 0x0000001312127207 */ /* 0x000fe40000000000 */
[----:B------:R-:W-:-:S04]  /*34c0*/  @P1 LOP3.LUT R23, R21, 0x80000, RZ, 0xfc, !PT ;  /* 0x0008000015171812 */ /* 0x000fc800078efcff */
[----:B------:R-:W-:-:S06]  /*34d0*/  MOV R19, R23 ;  /* 0x0000001700137202 */ /* 0x000fcc0000000f00 */
        /* <DEDUP_REMOVED lines=9> */
[----:B------:R-:W-:-:S02]  /*3570*/  MOV R25, R19 ;  /* 0x0000001300197202 */ /* 0x000fc40000000f00 */
[----:B------:R-:W-:-:S03]  /*3580*/  MOV R23, R18 ;  /* 0x0000001200177202 */ /* 0x000fc60000000f00 */
        /* <DEDUP_REMOVED lines=9> */
[----:B------:R-:W2:Y:S03]  /*3620*/  @!P0 LDS.64 R20, [R11+UR6] ;  /* 0x000000060b148984 */ /* 0x000ea60008000a00 */
[----:B------:R-:W-:Y:S01]  /*3630*/  MOV R22, R3 ;  /* 0x0000000300167202 */ /* 0x000fe20000000f00 */
        /* <DEDUP_REMOVED lines=31> */
[----:B------:R-:W-:Y:S02]  /*3830*/  ULEA UR6, UR15, UR6, 0x5 ;  /* 0x000000060f067291 */ /* 0x000fe4000f8e28ff */
[----:B------:R-:W-:Y:S01]  /*3840*/  MOV R22, R3 ;  /* 0x0000000300167202 */ /* 0x000fe20000000f00 */
[----:B--2---:R-:W-:Y:S06]  /*3850*/  @!P0 STS.64 [R5+UR5], R20 ;  /* 0x0000001405008988 */ /* 0x004fec0008000a05 */
        /* <DEDUP_REMOVED lines=192> */
[----:B------:R-:W-:-:S03]  /*4460*/  ULEA UR6, UR15, UR6, 0x5 ;  /* 0x000000060f067291 */ /* 0x000fc6000f8e28ff */
[----:B--2---:R3:W-:Y:S01]  /*4470*/  @!P0 STS.64 [R5+UR5], R14 ;  /* 0x0000000e05008988 */ /* 0x0047e20008000a05 */
[----:B------:R-:W-:Y:S08]  /*4480*/  BRA.U !UP1, `(.L_x_614) ;  /* 0xffffffed09e07547 */ /* 0x000ff0000b83ffff */
.L_x_613:
[----:B------:R-:W-:-:S04]  /*4490*/  UIADD3 UR8, UPT, UPT, -UR9, URZ, URZ ;  /* 0x000000ff09087290 */ /* 0x000fc8000fffe1ff */
[----:B------:R-:W-:-:S09]  /*44a0*/  UISETP.GT.AND UP1, UPT, UR8, 0x4, UPT ;  /* 0x000000040800788c */ /* 0x000fd2000bf24270 */
[----:B------:R-:W-:Y:S05]  /*44b0*/  BRA.U !UP1, `(.L_x_615) ;  /* 0x00000009091c7547 */ /* 0x000fea000b800000 */
[----:B---3--:R-:W3:Y:S01]  /*44c0*/  LDS.64 R14, [R4+UR6] ;  /* 0x00000006040e7984 */ /* 0x008ee20008000a00 */
[----:B--2---:R-:W-:Y:S01]  /*44d0*/  MOV R18, R3 ;  /* 0x0000000300127202 */ /* 0x004fe20000000f00 */
[----:B------:R-:W-:Y:S02]  /*44e0*/  UIADD3 UR9, UPT, UPT, UR9, 0x4, URZ ;  /* 0x0000000409097890 */ /* 0x000fe4000fffe0ff */
[----:B------:R-:W-:Y:S02]  /*44f0*/  UIADD3 UR4, UPT, UPT, UR4, 0x4, URZ ;  /* 0x0000000404047890 */ /* 0x000fe4000fffe0ff */
[----:B------:R-:W-:Y:S02]  /*4500*/  UIADD3 UR9, UPT, UPT, UR9, 0x4, URZ ;  /* 0x0000000409097890 */ /* 0x000fe4000fffe0ff */
[----:B------:R-:W-:Y:S02]  /*4510*/  UIADD3 UR4, UPT, UPT, UR4, 0x4, URZ ;  /* 0x0000000404047890 */ /* 0x000fe4000fffe0ff */
[----:B------:R-:W-:Y:S01]  /*4520*/  UPLOP3.LUT UP0, UPT, UPT, UPT, UPT, 0x40, 0x4 ;  /* 0x000000000004789c */ /* 0x000fe20003f0e870 */
[----:B---3--:R-:W-:Y:S01]  /*4530*/  DSETP.MAX.AND P0, P1, R2, R14, PT ;  /* 0x0000000e0200722a */ /* 0x008fe2000390f000 */
        /* <DEDUP_REMOVED lines=126> */
[----:B--2---:R4:W-:Y:S09]  /*4d20*/  @!P0 STS.64 [R5+UR5], R14 ;  /* 0x0000000e05008988 */ /* 0x0049f20008000a05 */
.L_x_615:
[----:B------:R-:W-:-:S09]  /*4d30*/  UISETP.NE.OR UP0, UPT, UR9, URZ, UP0 ;  /* 0x000000ff0900728c */ /* 0x000fd20008705670 */
[----:B------:R-:W-:Y:S05]  /*4d40*/  BRA.U !UP0, `(.L_x_616) ;  /* 0x0000000508147547 */ /* 0x000fea000b800000 */
.L_x_612:
[----:B--234-:R-:W3:Y:S01]  /*4d50*/  LDS.64 R14, [R4+UR6] ;  /* 0x00000006040e7984 */ /* 0x01cee20008000a00 */
[----:B--2---:R-:W-:Y:S01]  /*4d60*/  MOV R18, R3 ;  /* 0x0000000300127202 */ /* 0x004fe20000000f00 */
[----:B------:R-:W-:Y:S02]  /*4d70*/  UIADD3 UR9, UPT, UPT, UR9, 0x4, URZ ;  /* 0x0000000409097890 */ /* 0x000fe4000fffe0ff */
[----:B------:R-:W-:Y:S02]  /*4d80*/  UIADD3 UR4, UPT, UPT, UR4, 0x4, URZ ;  /* 0x0000000404047890 */ /* 0x000fe4000fffe0ff */
[----:B------:R-:W-:Y:S01]  /*4d90*/  UISETP.NE.AND UP0, UPT, UR9, URZ, UPT ;  /* 0x000000ff0900728c */ /* 0x000fe2000bf05270 */
        /* <DEDUP_REMOVED lines=63> */
[----:B------:R-:W-:Y:S08]  /*5190*/  BRA.U UP0, `(.L_x_612) ;  /* 0xfffffff900ec7547 */ /* 0x000ff0000b83ffff */
.L_x_616:
[----:B------:R-:W-:-:S12]  /*51a0*/  UIADD3 UR8, UPT, UPT, UR4, 0x1, URZ ;  /* 0x0000000104087890 */ /* 0x000fd8000fffe0ff */
.L_x_611:
[----:B------:R-:W-:-:S09]  /*51b0*/  UISETP.NE.AND UP0, UPT, UR7, URZ, UPT ;  /* 0x000000ff0700728c */ /* 0x000fd2000bf05270 */
[----:B------:R-:W-:Y:S05]  /*51c0*/  BRA.U !UP0, `(.L_x_610) ;  /* 0x0000000108707547 */ /* 0x000fea000b800000 */
[----:B------:R-:W-:Y:S01]  /*51d0*/  UIADD3 UR4, UPT, UPT, UR16, UR8, URZ ;  /* 0x0000000810047290 */ /* 0x000fe2000fffe0ff */
[----:B------:R-:W-:Y:S01]  /*51e0*/  MOV R4, R0 ;  /* 0x0000000000047202 */ /* 0x000fe20000000f00 */
[----:B------:R-:W-:Y:S02]  /*51f0*/  UIMAD UR8, UR15, UR8, URZ ;  /* 0x000000080f0872a4 */ /* 0x000fe4000f8e02ff */
[----:B------:R-:W-:Y:S02]  /*5200*/  USHF.L.U32 UR4, UR4, 0x3, URZ ;  /* 0x0000000304047899 */ /* 0x000fe400080006ff */
[----:B------:R-:W-:Y:S02]  /*5210*/  UIADD3 UR7, UPT, UPT, -UR7, URZ, URZ ;  /* 0x000000ff07077290 */ /* 0x000fe4000fffe1ff */
[----:B------:R-:W-:-:S12]  /*5220*/  UIMAD UR4, UR4, UR15, URZ ;  /* 0x0000000f040472a4 */ /* 0x000fd8000f8e02ff */
.L_x_617:
[----:B------:R-:W-:Y:S01]  /*5230*/  IMAD.U32 R7, RZ, RZ, UR8 ;  /* 0x00000008ff077e24 */ /* 0x000fe2000f8e00ff */
[----:B------:R-:W-:-:S04]  /*5240*/  UIADD3 UR7, UPT, UPT, UR7, 0x1, URZ ;  /* 0x0000000107077890 */ /* 0x000fc8000fffe0ff */
[----:B------:R-:W-:Y:S01]  /*5250*/  LEA R10, R7, R4, 0x3 ;  /* 0x00000004070a7211 */ /* 0x000fe200078e18ff */
[----:B--2---:R-:W-:Y:S01]  /*5260*/  IMAD.MOV.U32 R7, RZ, RZ, R3 ;  /* 0x000000ffff077224 */ /* 0x004fe200078e0003 */
[----:B------:R-:W-:-:S04]  /*5270*/  UISETP.NE.AND UP0, UPT, UR7, URZ, UPT ;  /* 0x000000ff0700728c */ /* 0x000fc8000bf05270 */
[----:B------:R-:W2:Y:S02]  /*5280*/  LDS.64 R10, [R10] ;  /* 0x000000000a0a7984 */ /* 0x000ea40000000a00 */
[----:B--2---:R-:W-:Y:S01]  /*5290*/  DSETP.MAX.AND P0, P1, R2, R10, PT ;  /* 0x0000000a0200722a */ /* 0x004fe2000390f000 */
[----:B------:R-:W-:Y:S02]  /*52a0*/  MOV R12, R11 ;  /* 0x0000000b000c7202 */ /* 0x000fe40000000f00 */
[----:B------:R-:W-:-:S03]  /*52b0*/  MOV R8, R10 ;  /* 0x0000000a00087202 */ /* 0x000fc60000000f00 */
[----:B------:R-:W-:Y:S01]  /*52c0*/  FSEL R9, R7, R12, P0 ;  /* 0x0000000c07097208 */ /* 0x000fe20000000000 */
[----:B------:R-:W-:-:S05]  /*52d0*/  IMAD.MOV.U32 R7, RZ, RZ, R2 ;  /* 0x000000ffff077224 */ /* 0x000fca00078e0002 */
[----:B------:R-:W-:Y:S02]  /*52e0*/  SEL R8, R7, R8, P0 ;  /* 0x0000000807087207 */ /* 0x000fe40000000000 */
[----:B------:R-:W-:Y:S01]  /*52f0*/  @P1 LOP3.LUT R9, R12, 0x80000, RZ, 0xfc, !PT ;  /* 0x000800000c091812 */ /* 0x000fe200078efcff */
[----:B------:R-:W2:Y:S05]  /*5300*/  LDC R7, c[0x0][0x360] ;  /* 0x0000d800ff077b82 */ /* 0x000eaa0000000800 */
[----:B------:R-:W-:-:S14]  /*5310*/  DSETP.NEU.AND P0, PT, R8, R10, PT ;  /* 0x0000000a0800722a */ /* 0x000fdc0003f0d000 */
[----:B------:R-:W-:Y:S01]  /*5320*/  @!P0 STS.64 [R0], R10 ;  /* 0x0000000a00008388 */ /* 0x000fe20000000a00 */
[----:B------:R-:W-:Y:S01]  /*5330*/  @!P0 IMAD.MOV.U32 R2, RZ, RZ, R10 ;  /* 0x000000ffff028224 */ /* 0x000fe200078e000a */
[----:B------:R-:W-:Y:S02]  /*5340*/  @!P0 MOV R3, R11 ;  /* 0x0000000b00038202 */ /* 0x000fe40000000f00 */
[----:B------:R2:W5:Y:S02]  /*5350*/  @!P0 LDS.64 R8, [R4+UR4] ;  /* 0x0000000404088984 */ /* 0x0005640008000a00 */
[----:B--2---:R-:W-:Y:S02]  /*5360*/  IMAD R4, R7, 0x8, R4 ;  /* 0x0000000807047824 */ /* 0x004fe400078e0204 */
[----:B-----5:R2:W-:Y:S01]  /*5370*/  @!P0 STS.64 [R5+UR5], R8 ;  /* 0x0000000805008988 */ /* 0x0205e20008000a05 */
[----:B------:R-:W-:Y:S05]  /*5380*/  BRA.U UP0, `(.L_x_617) ;  /* 0xfffffffd00a87547 */ /* 0x000fea000b83ffff */
.L_x_610:
[----:B01234-:R-:W0:Y:S01]  /*5390*/  LDS.64 R4, [R5+UR5] ;  /* 0x0000000505047984 */ /* 0x01fe220008000a00 */
[----:B------:R-:W1:Y:S01]  /*53a0*/  LDCU.64 UR8, c[0x0][0x3b0] ;  /* 0x00007600ff0877ac */ /* 0x000e620008000a00 */
[----:B------:R-:W-:Y:S01]  /*53b0*/  MOV R8, R16 ;  /* 0x0000001000087202 */ /* 0x000fe20000000f00 */
[----:B------:R-:W-:Y:S01]  /*53c0*/  IMAD.MOV.U32 R9, RZ, RZ, RZ ;  /* 0x000000ffff097224 */ /* 0x000fe200078e00ff */
[----:B------:R-:W2:Y:S03]  /*53d0*/  LDCU.128 UR20, c[0x0][0x380] ;  /* 0x00007000ff1477ac */ /* 0x000ea60008000c00 */
[----:B-1----:R-:W-:-:S04]  /*53e0*/  IMAD.WIDE.U32 R8, R6, UR8, R8 ;  /* 0x0000000806087c25 */ /* 0x002fc8000f8e0008 */
[----:B------:R-:W-:Y:S01]  /*53f0*/  IMAD R7, R6, UR9, R9 ;  /* 0x0000000906077c24 */ /* 0x000fe2000f8e0209 */
[----:B------:R-:W-:-:S04]  /*5400*/  SHF.L.U32 R9, R8, 0x3, RZ ;  /* 0x0000000308097819 */ /* 0x000fc800000006ff */
        /* <DEDUP_REMOVED lines=8> */
        .weak           $__internal_12_$__cuda_sm20_div_s64
        .type           $__internal_12_$__cuda_sm20_div_s64,@function
        .size           $__internal_12_$__cuda_sm20_div_s64,($__internal_13_$__cuda_sm20_rem_s64 - $__internal_12_$__cuda_sm20_div_s64)
$__internal_12_$__cuda_sm20_div_s64:
        /* <DEDUP_REMOVED lines=82> */
[----:B------:R-:W-:Y:S06]  /*59b0*/  RET.REL.NODEC R8 `(contiguous_reduce4_f64) ;  /* 0xffffffa408907950 */ /* 0x000fec0003c3ffff */
        .weak           $__internal_13_$__cuda_sm20_rem_s64
        .type           $__internal_13_$__cuda_sm20_rem_s64,@function
        .size           $__internal_13_$__cuda_sm20_rem_s64,(.L_x_3692 - $__internal_13_$__cuda_sm20_rem_s64)
$__internal_13_$__cuda_sm20_rem_s64:
        /* <DEDUP_REMOVED lines=66> */
[----:B------:R-:W-:Y:S06]  /*5de0*/  RET.REL.NODEC R8 `(contiguous_reduce4_f64) ;  /* 0xffffffa008847950 */ /* 0x000fec0003c3ffff */
.L_x_618:
        /* <DEDUP_REMOVED lines=9> */
.L_x_3692:


//--------------------- .text.contiguous_reduce33_f64 --------------------------
	.section	.text.contiguous_reduce33_f64,"ax",@progbits
	.align	128
        .global         contiguous_reduce33_f64
        .type           contiguous_reduce33_f64,@function
        .size           contiguous_reduce33_f64,(.L_x_3773 - contiguous_reduce33_f64)
        .other          contiguous_reduce33_f64,@"STO_CUDA_ENTRY STV_DEFAULT"
contiguous_reduce33_f64:
.text.contiguous_reduce33_f64:
[----:B------:R-:W-:Y:S01]  /*0000*/  LDC R1, c[0x0][0x37c] ;  /* 0x0000df00ff017b82 */ /* 0x000fe20000000800 */
[----:B------:R-:W0:Y:S07]  /*0010*/  S2R R2, SR_CTAID.X ;  /* 0x0000000000027919 */ /* 0x000e2e0000002500 */
[----:B------:R-:W1:Y:S01]  /*0020*/  S2UR UR5, SR_CgaCtaId ;  /* 0x00000000000579c3 */ /* 0x000e620000008800 */
[----:B------:R-:W2:Y:S01]  /*0030*/  LDCU UR7, c[0x0][0x360] ;  /* 0x00006c00ff0777ac */ /* 0x000ea20008000800 */
[----:B------:R-:W-:Y:S01]  /*0040*/  IMAD.MOV.U32 R10, RZ, RZ, 0x0 ;  /* 0x00000000ff0a7424 */ /* 0x000fe200078e00ff */
[----:B------:R-:W3:Y:S01]  /*0050*/  S2R R0, SR_TID.X ;  /* 0x0000000000007919 */ /* 0x000ee20000002100 */
[----:B------:R-:W-:Y:S01]  /*0060*/  IMAD.MOV.U32 R11, RZ, RZ, -0x100000 ;  /* 0xfff00000ff0b7424 */ /* 0x000fe200078e00ff */
[----:B------:R-:W-:Y:S01]  /*0070*/  UMOV UR4, 0x400 ;  /* 0x0000040000047882 */ /* 0x000fe20000000000 */
[----:B------:R-:W4:Y:S01]  /*0080*/  LDCU.64 UR10, c[0x0][0x3a0] ;  /* 0x00007400ff0a77ac */ /* 0x000f220008000a00 */
[----:B------:R-:W-:Y:S01]  /*0090*/  IMAD.MOV.U32 R14, RZ, RZ, 0x0 ;  /* 0x00000000ff0e7424 */ /* 0x000fe200078e00ff */
[----:B------:R-:W-:Y:S01]  /*00a0*/  BSSY.RECONVERGENT B0, `(.L_x_619) ;  /* 0x000004b000007945 */ /* 0x000fe20003800200 */
[----:B------:R-:W-:Y:S01]  /*00b0*/  IMAD.MOV.U32 R15, RZ, RZ, -0x80000000 ;  /* 0x80000000ff0f7424 */ /* 0x000fe200078e00ff */
[----:B------:R-:W0:Y:S01]  /*00c0*/  LDCU.64 UR8, c[0x0][0x358] ;  /* 0x00006b00ff0877ac */ /* 0x000e220008000a00 */
[----:B--2---:R-:W-:Y:S01]  /*00d0*/  IMAD.U32 R7, RZ, RZ, UR7 ;  /* 0x00000007ff077e24 */ /* 0x004fe2000f8e00ff */
[----:B-1----:R-:W-:-:S04]  /*00e0*/  ULEA UR4, UR5, UR4, 0x18 ;  /* 0x0000000405047291 */ /* 0x002fc8000f8ec0ff */
[----:B------:R-:W-:Y:S02]  /*00f0*/  ULEA UR6, UR7, UR4, 0x3 ;  /* 0x0000000407067291 */ /* 0x000fe4000f8e18ff */
[----:B0-----:R-:W-:-:S04]  /*0100*/  IMAD R13, R2, UR7, RZ ;  /* 0x00000007020d7c24 */ /* 0x001fc8000f8e02ff */
[----:B---3--:R-:W-:Y:S01]  /*0110*/  IMAD R12, R13, 0x2, R0 ;  /* 0x000000020d0c7824 */ /* 0x008fe200078e0200 */
[C---:B------:R-:W-:Y:S02]  /*0120*/  LEA R4, R0.reuse, UR4, 0x3 ;  /* 0x0000000400047c11 */ /* 0x040fe4000f8e18ff */
[----:B------:R-:W-:Y:S01]  /*0130*/  LEA R5, R0, UR6, 0x3 ;  /* 0x0000000600057c11 */ /* 0x000fe2000f8e18ff */
[----:B------:R-:W-:Y:S02]  /*0140*/  VIADD R8, R12, UR7 ;  /* 0x000000070c087c36 */ /* 0x000fe40008000000 */
[----:B------:R0:W-:Y:S03]  /*0150*/  STS.64 [R4], R10 ;  /* 0x0000000a04007388 */ /* 0x0001e60000000a00 */
[----:B----4-:R-:W-:Y:S01]  /*0160*/  ISETP.GE.U32.AND P0, PT, R8, UR10, PT ;  /* 0x0000000a08007c0c */ /* 0x010fe2000bf06070 */
        /* <DEDUP_REMOVED lines=8> */
[C---:B------:R-:W-:Y:S02]  /*01f0*/  IMAD R15, R11.reuse, UR11, RZ ;  /* 0x0000000b0b0f7c24 */ /* 0x040fe4000f8e02ff */
[----:B------:R-:W-:-:S04]  /*0200*/  IMAD.WIDE.U32 R8, R11, UR10, R8 ;  /* 0x0000000a0b087c25 */ /* 0x000fc8000f8e0008 */
[----:B------:R-:W-:Y:S02]  /*0210*/  IMAD.IADD R11, R13, 0x1, R15 ;  /* 0x000000010d0b7824 */ /* 0x000fe400078e020f */
[----:B------:R-:W-:Y:S02]  /*0220*/  IMAD.IADD R9, R15, 0x1, R9 ;  /* 0x000000010f097824 */ /* 0x000fe400078e0209 */
[C---:B------:R-:W-:Y:S01]  /*0230*/  IMAD.SHL.U32 R13, R12.reuse, 0x8, RZ ;  /* 0x000000080c0d7824 */ /* 0x040fe200078e00ff */
[----:B------:R-:W-:Y:S01]  /*0240*/  SHF.L.U64.HI R12, R12, 0x3, R11 ;  /* 0x000000030c0c7819 */ /* 0x000fe2000001020b */
[C---:B------:R-:W-:Y:S01]  /*0250*/  IMAD.SHL.U32 R6, R8.reuse, 0x8, RZ ;  /* 0x0000000808067824 */ /* 0x040fe200078e00ff */
[----:B------:R-:W-:Y:S02]  /*0260*/  SHF.L.U64.HI R18, R8, 0x3, R9 ;  /* 0x0000000308127819 */ /* 0x000fe40000010209 */
[----:B-1----:R-:W-:Y:S02]  /*0270*/  IADD3 R8, P0, PT, R13, UR4, RZ ;  /* 0x000000040d087c10 */ /* 0x002fe4000ff1e0ff */
[----:B------:R-:W-:-:S02]  /*0280*/  IADD3 R10, P1, PT, R6, UR4, RZ ;  /* 0x00000004060a7c10 */ /* 0x000fc4000ff3e0ff */
[----:B------:R-:W-:Y:S02]  /*0290*/  IADD3.X R9, PT, PT, R12, UR5, RZ, P0, !PT ;  /* 0x000000050c097c10 */ /* 0x000fe400087fe4ff */
[----:B------:R-:W-:Y:S01]  /*02a0*/  IADD3.X R11, PT, PT, R18, UR5, RZ, P1, !PT ;  /* 0x00000005120b7c10 */ /* 0x000fe20008ffe4ff */
[----:B------:R-:W0:Y:S03]  /*02b0*/  LDCU.64 UR4, c[0x0][0x398] ;  /* 0x00007300ff0477ac */ /* 0x000e260008000a00 */
[----:B------:R-:W2:Y:S04]  /*02c0*/  LDG.E.64 R8, desc[UR8][R8.64] ;  /* 0x0000000808087981 */ /* 0x000ea8000c1e1b00 */
[----:B------:R-:W3:Y:S01]  /*02d0*/  LDG.E.64 R10, desc[UR8][R10.64] ;  /* 0x000000080a0a7981 */ /* 0x000ee2000c1e1b00 */
[----:B--2---:R-:W-:Y:S01]  /*02e0*/  IMAD.MOV.U32 R14, RZ, RZ, R9 ;  /* 0x000000ffff0e7224 */ /* 0x004fe200078e0009 */
[----:B---3--:R-:W-:Y:S01]  /*02f0*/  DSETP.MAX.AND P0, P1, R8, R10, PT ;  /* 0x0000000a0800722a */ /* 0x008fe2000390f000 */
[----:B------:R-:W-:-:S02]  /*0300*/  IMAD.MOV.U32 R17, RZ, RZ, R11 ;  /* 0x000000ffff117224 */ /* 0x000fc400078e000b */
[----:B------:R-:W-:-:S03]  /*0310*/  IMAD.MOV.U32 R15, RZ, RZ, R10 ;  /* 0x000000ffff0f7224 */ /* 0x000fc600078e000a */
[----:B------:R-:W-:Y:S01]  /*0320*/  FSEL R19, R14, R17, P0 ;  /* 0x000000110e137208 */ /* 0x000fe20000000000 */
[----:B------:R-:W-:-:S05]  /*0330*/  IMAD.MOV.U32 R14, RZ, RZ, R8 ;  /* 0x000000ffff0e7224 */ /* 0x000fca00078e0008 */
[----:B------:R-:W-:Y:S02]  /*0340*/  SEL R14, R14, R15, P0 ;  /* 0x0000000f0e0e7207 */ /* 0x000fe40000000000 */
[----:B------:R-:W-:-:S05]  /*0350*/  @P1 LOP3.LUT R19, R17, 0x80000, RZ, 0xfc, !PT ;  /* 0x0008000011131812 */ /* 0x000fca00078efcff */
[----:B------:R-:W-:-:S06]  /*0360*/  IMAD.MOV.U32 R15, RZ, RZ, R19 ;  /* 0x000000ffff0f7224 */ /* 0x000fcc00078e0013 */
[----:B------:R-:W-:-:S14]  /*0370*/  DSETP.NEU.AND P0, PT, R14, R10, PT ;  /* 0x0000000a0e00722a */ /* 0x000fdc0003f0d000 */
[----:B0-----:R-:W-:Y:S02]  /*0380*/  @!P0 IADD3 R16, P1, PT, R13, UR4, RZ ;  /* 0x000000040d108c10 */ /* 0x001fe4000ff3e0ff */
[----:B------:R-:W-:Y:S02]  /*0390*/  @P0 IADD3 R14, P2, PT, R6, UR4, RZ ;  /* 0x00000004060e0c10 */ /* 0x000fe4000ff5e0ff */
[----:B------:R-:W-:Y:S02]  /*03a0*/  @!P0 IADD3.X R17, PT, PT, R12, UR5, RZ, P1, !PT ;  /* 0x000000050c118c10 */ /* 0x000fe40008ffe4ff */
[----:B------:R-:W-:-:S03]  /*03b0*/  @P0 IADD3.X R15, PT, PT, R18, UR5, RZ, P2, !PT ;  /* 0x00000005120f0c10 */ /* 0x000fc600097fe4ff */
[----:B------:R-:W2:Y:S04]  /*03c0*/  @!P0 LDG.E.64 R12, desc[UR8][R16.64] ;  /* 0x00000008100c8981 */ /* 0x000ea8000c1e1b00 */
[----:B------:R-:W3:Y:S04]  /*03d0*/  @P0 LDG.E.64 R14, desc[UR8][R14.64] ;  /* 0x000000080e0e0981 */ /* 0x000ee8000c1e1b00 */
[----:B------:R1:W-:Y:S04]  /*03e0*/  @!P0 STS.64 [R4], R8 ;  /* 0x0000000804008388 */ /* 0x0003e80000000a00 */
[----:B--2---:R1:W-:Y:S04]  /*03f0*/  @!P0 STS.64 [R5], R12 ;  /* 0x0000000c05008388 */ /* 0x0043e80000000a00 */
[----:B------:R1:W-:Y:S04]  /*0400*/  @P0 STS.64 [R4], R10 ;  /* 0x0000000a04000388 */ /* 0x0003e80000000a00 */
[----:B---3--:R1:W-:Y:S01]  /*0410*/  @P0 STS.64 [R5], R14 ;  /* 0x0000000e05000388 */ /* 0x0083e20000000a00 */
[----:B------:R-:W-:Y:S05]  /*0420*/  BRA `(.L_x_621) ;  /* 0x0000000000487947 */ /* 0x000fea0003800000 */
.L_x_620:
[----:B------:R-:W-:-:S04]  /*0430*/  ISETP.GE.U32.AND P0, PT, R12, UR10, PT ;  /* 0x0000000a0c007c0c */ /* 0x000fc8000bf06070 */
[----:B------:R-:W-:-:S13]  /*0440*/  ISETP.GE.U32.AND.EX P0, PT, RZ, UR11, PT, P0 ;  /* 0x0000000bff007c0c */ /* 0x000fda000bf06100 */
[----:B------:R-:W-:Y:S05]  /*0450*/  @P0 BRA `(.L_x_621) ;  /* 0x00000000003c0947 */ /* 0x000fea0003800000 */
[----:B------:R-:W0:Y:S01]  /*0460*/  S2R R9, SR_CTAID.Y ;  /* 0x0000000000097919 */ /* 0x000e220000002600 */
[----:B------:R-:W1:Y:S01]  /*0470*/  LDCU.128 UR12, c[0x0][0x390] ;  /* 0x00007200ff0c77ac */ /* 0x000e620008000c00 */
[----:B------:R-:W-:Y:S02]  /*0480*/  IMAD.MOV.U32 R13, RZ, RZ, RZ ;  /* 0x000000ffff0d7224 */ /* 0x000fe400078e00ff */
[----:B0-----:R-:W-:-:S04]  /*0490*/  IMAD.WIDE.U32 R12, R9, UR10, R12 ;  /* 0x0000000a090c7c25 */ /* 0x001fc8000f8e000c */
[----:B------:R-:W-:Y:S02]  /*04a0*/  IMAD R9, R9, UR11, R13 ;  /* 0x0000000b09097c24 */ /* 0x000fe4000f8e020d */
[----:B------:R-:W-:-:S03]  /*04b0*/  IMAD.SHL.U32 R10, R12, 0x8, RZ ;  /* 0x000000080c0a7824 */ /* 0x000fc600078e00ff */
[----:B------:R-:W-:Y:S02]  /*04c0*/  SHF.L.U64.HI R12, R12, 0x3, R9 ;  /* 0x000000030c0c7819 */ /* 0x000fe40000010209 */
[C---:B-1----:R-:W-:Y:S02]  /*04d0*/  IADD3 R8, P0, PT, R10.reuse, UR12, RZ ;  /* 0x0000000c0a087c10 */ /* 0x042fe4000ff1e0ff */
[----:B------:R-:W-:Y:S02]  /*04e0*/  IADD3 R10, P1, PT, R10, UR14, RZ ;  /* 0x0000000e0a0a7c10 */ /* 0x000fe4000ff3e0ff */
[C---:B------:R-:W-:Y:S02]  /*04f0*/  IADD3.X R9, PT, PT, R12.reuse, UR13, RZ, P0, !PT ;  /* 0x0000000d0c097c10 */ /* 0x040fe400087fe4ff */
[----:B------:R-:W-:-:S04]  /*0500*/  IADD3.X R11, PT, PT, R12, UR15, RZ, P1, !PT ;  /* 0x0000000f0c0b7c10 */ /* 0x000fc80008ffe4ff */
[----:B------:R-:W2:Y:S04]  /*0510*/  LDG.E.64 R8, desc[UR8][R8.64] ;  /* 0x0000000808087981 */ /* 0x000ea8000c1e1b00 */
[----:B------:R-:W3:Y:S04]  /*0520*/  LDG.E.64 R10, desc[UR8][R10.64] ;  /* 0x000000080a0a7981 */ /* 0x000ee8000c1e1b00 */
[----:B--2---:R0:W-:Y:S04]  /*0530*/  STS.64 [R4], R8 ;  /* 0x0000000804007388 */ /* 0x0041e80000000a00 */
[----:B---3--:R0:W-:Y:S02]  /*0540*/  STS.64 [R5], R10 ;  /* 0x0000000a05007388 */ /* 0x0081e40000000a00 */
.L_x_621:
[----:B------:R-:W-:Y:S05]  /*0550*/  BSYNC.RECONVERGENT B0 ;  /* 0x0000000000007941 */ /* 0x000fea0003800200 */
.L_x_619:
[----:B------:R-:W-:Y:S01]  /*0560*/  BAR.SYNC.DEFER_BLOCKING 0x0 ;  /* 0x0000000000007b1d */ /* 0x000fe20000010000 */
[----:B------:R-:W-:-:S13]  /*0570*/  ISETP.GE.U32.AND P0, PT, R7, 0x42, PT ;  /* 0x000000420700780c */ /* 0x000fda0003f06070 */
[----:B------:R-:W-:Y:S05]  /*0580*/  @!P0 BRA `(.L_x_622) ;  /* 0x0000000000648947 */ /* 0x000fea0003800000 */
.L_x_625:
[--C-:B------:R-:W-:Y:S01]  /*0590*/  IMAD.MOV.U32 R6, RZ, RZ, R7.reuse ;  /* 0x000000ffff067224 */ /* 0x100fe200078e0007 */
[----:B------:R-:W-:Y:S01]  /*05a0*/  SHF.R.U32.HI R7, RZ, 0x1, R7 ;  /* 0x00000001ff077819 */ /* 0x000fe20000011607 */
[----:B------:R-:W-:Y:S03]  /*05b0*/  BSSY.RECONVERGENT B0, `(.L_x_623) ;  /* 0x0000013000007945 */ /* 0x000fe60003800200 */
[----:B------:R-:W-:-:S13]  /*05c0*/  ISETP.GE.U32.AND P0, PT, R0, R7, PT ;  /* 0x000000070000720c */ /* 0x000fda0003f06070 */
[----:B--2---:R-:W-:Y:S05]  /*05d0*/  @P0 BRA `(.L_x_624) ;  /* 0x0000000000400947 */ /* 0x004fea0003800000 */
[----:B01----:R-:W-:Y:S01]  /*05e0*/  IMAD R8, R7, 0x8, R4 ;  /* 0x0000000807087824 */ /* 0x003fe200078e0204 */
[----:B------:R-:W0:Y:S05]  /*05f0*/  LDS.64 R10, [R4] ;  /* 0x00000000040a7984 */ /* 0x000e2a0000000a00 */
[----:B------:R-:W1:Y:S01]  /*0600*/  LDS.64 R8, [R8] ;  /* 0x0000000008087984 */ /* 0x000e620000000a00 */
[----:B0-----:R-:W-:Y:S01]  /*0610*/  IMAD.MOV.U32 R12, RZ, RZ, R11 ;  /* 0x000000ffff0c7224 */ /* 0x001fe200078e000b */
[----:B-1----:R-:W-:Y:S01]  /*0620*/  DSETP.MAX.AND P0, P1, R10, R8, PT ;  /* 0x000000080a00722a */ /* 0x002fe2000390f000 */
[----:B------:R-:W-:Y:S02]  /*0630*/  IMAD.MOV.U32 R13, RZ, RZ, R9 ;  /* 0x000000ffff0d7224 */ /* 0x000fe400078e0009 */
[----:B------:R-:W-:-:S03]  /*0640*/  IMAD.MOV.U32 R11, RZ, RZ, R8 ;  /* 0x000000ffff0b7224 */ /* 0x000fc600078e0008 */
[----:B------:R-:W-:Y:S02]  /*0650*/  FSEL R15, R12, R13, P0 ;  /* 0x0000000d0c0f7208 */ /* 0x000fe40000000000 */
[----:B------:R-:W-:-:S06]  /*0660*/  SEL R10, R10, R11, P0 ;  /* 0x0000000b0a0a7207 */ /* 0x000fcc0000000000 */
[----:B------:R-:W-:-:S05]  /*0670*/  @P1 LOP3.LUT R15, R13, 0x80000, RZ, 0xfc, !PT ;  /* 0x000800000d0f1812 */ /* 0x000fca00078efcff */
[----:B------:R-:W-:-:S06]  /*0680*/  IMAD.MOV.U32 R11, RZ, RZ, R15 ;  /* 0x000000ffff0b7224 */ /* 0x000fcc00078e000f */
[----:B------:R-:W-:-:S14]  /*0690*/  DSETP.NEU.AND P0, PT, R10, R8, PT ;  /* 0x000000080a00722a */ /* 0x000fdc0003f0d000 */
[----:B------:R-:W-:Y:S01]  /*06a0*/  @!P0 IMAD R10, R7, 0x8, R5 ;  /* 0x00000008070a8824 */ /* 0x000fe200078e0205 */
[----:B------:R-:W-:Y:S05]  /*06b0*/  @!P0 STS.64 [R4], R8 ;  /* 0x0000000804008388 */ /* 0x000fea0000000a00 */
[----:B------:R-:W0:Y:S04]  /*06c0*/  @!P0 LDS.64 R10, [R10] ;  /* 0x000000000a0a8984 */ /* 0x000e280000000a00 */
[----:B0-----:R2:W-:Y:S02]  /*06d0*/  @!P0 STS.64 [R5], R10 ;  /* 0x0000000a05008388 */ /* 0x0015e40000000a00 */
.L_x_624:
[----:B------:R-:W-:Y:S05]  /*06e0*/  BSYNC.RECONVERGENT B0 ;  /* 0x0000000000007941 */ /* 0x000fea0003800200 */
.L_x_623:
[----:B------:R-:W-:Y:S01]  /*06f0*/  BAR.SYNC.DEFER_BLOCKING 0x0 ;  /* 0x0000000000007b1d */ /* 0x000fe20000010000 */
[----:B------:R-:W-:-:S13]  /*0700*/  ISETP.GT.U32.AND P0, PT, R6, 0x83, PT ;  /* 0x000000830600780c */ /* 0x000fda0003f04070 */
[----:B------:R-:W-:Y:S05]  /*0710*/  @P0 BRA `(.L_x_625) ;  /* 0xfffffffc009c0947 */ /* 0x000fea000383ffff */
.L_x_622:
[----:B------:R-:W-:-:S13]  /*0720*/  ISETP.GT.U32.AND P0, PT, R0, 0x1f, PT ;  /* 0x0000001f0000780c */ /* 0x000fda0003f04070 */
[----:B------:R-:W-:Y:S05]  /*0730*/  @P0 EXIT ;  /* 0x000000000000094d */ /* 0x000fea0003800000 */
[----:B------:R-:W3:Y:S04]  /*0740*/  LDS.64 R6, [R4] ;  /* 0x0000000004067984 */ /* 0x000ee80000000a00 */
[----:B01----:R-:W0:Y:S04]  /*0750*/  LDS.64 R8, [R4+0x100] ;  /* 0x0001000004087984 */ /* 0x003e280000000a00 */
[----:B--2---:R-:W1:Y:S01]  /*0760*/  LDS.64 R10, [R4+0x100] ;  /* 0x00010000040a7984 */ /* 0x004e620000000a00 */
[----:B---3--:R-:W-:Y:S01]  /*0770*/  IMAD.MOV.U32 R12, RZ, RZ, R7 ;  /* 0x000000ffff0c7224 */ /* 0x008fe200078e0007 */
[----:B0-----:R-:W-:Y:S01]  /*0780*/  DSETP.MAX.AND P0, P1, R6, R8, PT ;  /* 0x000000080600722a */ /* 0x001fe2000390f000 */
[----:B------:R-:W-:-:S05]  /*0790*/  IMAD.MOV.U32 R13, RZ, RZ, R9 ;  /* 0x000000ffff0d7224 */ /* 0x000fca00078e0009 */
[----:B------:R-:W-:Y:S02]  /*07a0*/  FSEL R15, R12, R13, P0 ;  /* 0x0000000d0c0f7208 */ /* 0x000fe40000000000 */
[----:B------:R-:W-:-:S06]  /*07b0*/  SEL R6, R6, R8, P0 ;  /* 0x0000000806067207 */ /* 0x000fcc0000000000 */
[----:B------:R-:W-:-:S05]  /*07c0*/  @P1 LOP3.LUT R15, R13, 0x80000, RZ, 0xfc, !PT ;  /* 0x000800000d0f1812 */ /* 0x000fca00078efcff */
[----:B------:R-:W-:-:S06]  /*07d0*/  IMAD.MOV.U32 R7, RZ, RZ, R15 ;  /* 0x000000ffff077224 */ /* 0x000fcc00078e000f */
[----:B-1----:R-:W-:-:S14]  /*07e0*/  DSETP.NEU.AND P0, PT, R6, R10, PT ;  /* 0x0000000a0600722a */ /* 0x002fdc0003f0d000 */
[----:B------:R-:W0:Y:S04]  /*07f0*/  @!P0 LDS.64 R6, [R5+0x100] ;  /* 0x0001000005068984 */ /* 0x000e280000000a00 */
[----:B0-----:R-:W-:Y:S04]  /*0800*/  @!P0 STS.64 [R5], R6 ;  /* 0x0000000605008388 */ /* 0x001fe80000000a00 */
[----:B------:R-:W0:Y:S04]  /*0810*/  @!P0 LDS.64 R8, [R4+0x100] ;  /* 0x0001000004088984 */ /* 0x000e280000000a00 */
[----:B0-----:R-:W-:Y:S04]  /*0820*/  @!P0 STS.64 [R4], R8 ;  /* 0x0000000804008388 */ /* 0x001fe80000000a00 */
[----:B------:R-:W0:Y:S04]  /*0830*/  LDS.64 R10, [R4] ;  /* 0x00000000040a7984 */ /* 0x000e280000000a00 */
[----:B------:R-:W1:Y:S04]  /*0840*/  LDS.64 R12, [R4+0x80] ;  /* 0x00008000040c7984 */ /* 0x000e680000000a00 */
[----:B------:R-:W2:Y:S01]  /*0850*/  LDS.64 R14, [R4+0x80] ;  /* 0x00008000040e7984 */ /* 0x000ea20000000a00 */
[----:B0-----:R-:W-:Y:S01]  /*0860*/  IMAD.MOV.U32 R16, RZ, RZ, R11 ;  /* 0x000000ffff107224 */ /* 0x001fe200078e000b */
[----:B-1----:R-:W-:Y:S01]  /*0870*/  DSETP.MAX.AND P0, P1, R10, R12, PT ;  /* 0x0000000c0a00722a */ /* 0x002fe2000390f000 */
[----:B------:R-:W-:-:S05]  /*0880*/  IMAD.MOV.U32 R17, RZ, RZ, R13 ;  /* 0x000000ffff117224 */ /* 0x000fca00078e000d */
[----:B------:R-:W-:Y:S02]  /*0890*/  FSEL R19, R16, R17, P0 ;  /* 0x0000001110137208 */ /* 0x000fe40000000000 */
[----:B------:R-:W-:-:S06]  /*08a0*/  SEL R6, R10, R12, P0 ;  /* 0x0000000c0a067207 */ /* 0x000fcc0000000000 */
[----:B------:R-:W-:-:S05]  /*08b0*/  @P1 LOP3.LUT R19, R17, 0x80000, RZ, 0xfc, !PT ;  /* 0x0008000011131812 */ /* 0x000fca00078efcff */
[----:B------:R-:W-:-:S06]  /*08c0*/  IMAD.MOV.U32 R7, RZ, RZ, R19 ;  /* 0x000000ffff077224 */ /* 0x000fcc00078e0013 */
[----:B--2---:R-:W-:-:S14]  /*08d0*/  DSETP.NEU.AND P0, PT, R6, R14, PT ;  /* 0x0000000e0600722a */ /* 0x004fdc0003f0d000 */
        /* <DEDUP_REMOVED lines=57> */
[----:B------:R-:W-:Y:S02]  /*0c70*/  @P1 LOP3.LUT R19, R17, 0x80000, RZ, 0xfc, !PT ;  /* 0x0008000011131812 */ /* 0x000fe400078efcff */
[----:B------:R-:W-:-:S03]  /*0c80*/  ISETP.NE.AND P1, PT, R0, RZ, PT ;  /* 0x000000ff0000720c */ /* 0x000fc60003f25270 */
[----:B------:R-:W-:-:S06]  /*0c90*/  IMAD.MOV.U32 R7, RZ, RZ, R19 ;  /* 0x000000ffff077224 */ /* 0x000fcc00078e0013 */
[----:B--2---:R-:W-:-:S14]  /*0ca0*/  DSETP.NEU.AND P0, PT, R6, R14, PT ;  /* 0x0000000e0600722a */ /* 0x004fdc0003f0d000 */
[----:B------:R-:W0:Y:S04]  /*0cb0*/  @!P0 LDS.64 R6, [R5+0x8] ;  /* 0x0000080005068984 */ /* 0x000e280000000a00 */
[----:B0-----:R-:W-:Y:S04]  /*0cc0*/  @!P0 STS.64 [R5], R6 ;  /* 0x0000000605008388 */ /* 0x001fe80000000a00 */
[----:B------:R-:W0:Y:S04]  /*0cd0*/  @!P0 LDS.64 R8, [R4+0x8] ;  /* 0x0000080004088984 */ /* 0x000e280000000a00 */
[----:B0-----:R0:W-:Y:S01]  /*0ce0*/  @!P0 STS.64 [R4], R8 ;  /* 0x0000000804008388 */ /* 0x0011e20000000a00 */
[----:B------:R-:W-:Y:S05]  /*0cf0*/  @P1 EXIT ;  /* 0x000000000000194d */ /* 0x000fea0003800000 */
[----:B------:R-:W1:Y:S01]  /*0d00*/  S2UR UR5, SR_CgaCtaId ;  /* 0x00000000000579c3 */ /* 0x000e620000008800 */
[----:B------:R-:W-:Y:S01]  /*0d10*/  UMOV UR4, 0x400 ;  /* 0x0000040000047882 */ /* 0x000fe20000000000 */
[----:B------:R-:W-:Y:S01]  /*0d20*/  LDS.64 R6, [UR6] ;  /* 0x00000006ff067984 */ /* 0x000fe20008000a00 */
[----:B------:R-:W2:Y:S01]  /*0d30*/  LDCU.128 UR12, c[0x0][0x380] ;  /* 0x00007000ff0c77ac */ /* 0x000ea20008000c00 */
[----:B------:R-:W-:-:S04]  /*0d40*/  IMAD.MOV.U32 R3, RZ, RZ, RZ ;  /* 0x000000ffff037224 */ /* 0x000fc800078e00ff */
[----:B0-----:R-:W0:Y:S01]  /*0d50*/  LDC.64 R8, c[0x0][0x3a8] ;  /* 0x0000ea00ff087b82 */ /* 0x001e220000000a00 */
[----:B-1----:R-:W-:-:S07]  /*0d60*/  ULEA UR4, UR5, UR4, 0x18 ;  /* 0x0000000405047291 */ /* 0x002fce000f8ec0ff */
[----:B------:R-:W0:Y:S02]  /*0d70*/  S2UR UR5, SR_CTAID.Y ;  /* 0x00000000000579c3 */ /* 0x000e240000002600 */
[----:B------:R-:W1:Y:S01]  /*0d80*/  LDS.64 R4, [UR4] ;  /* 0x00000004ff047984 */ /* 0x000e620008000a00 */
[----:B0-----:R-:W-:-:S04]  /*0d90*/  IMAD.WIDE.U32 R2, R8, UR5, R2 ;  /* 0x0000000508027c25 */ /* 0x001fc8000f8e0002 */
[----:B------:R-:W-:Y:S02]  /*0da0*/  IMAD R3, R9, UR5, R3 ;  /* 0x0000000509037c24 */ /* 0x000fe4000f8e0203 */
[----:B------:R-:W-:-:S03]  /*0db0*/  IMAD.SHL.U32 R8, R2, 0x8, RZ ;  /* 0x0000000802087824 */ /* 0x000fc600078e00ff */
[----:B------:R-:W-:Y:S02]  /*0dc0*/  SHF.L.U64.HI R0, R2, 0x3, R3 ;  /* 0x0000000302007819 */ /* 0x000fe40000010203 */
[C---:B--2---:R-:W-:Y:S02]  /*0dd0*/  IADD3 R2, P0, PT, R8.reuse, UR12, RZ ;  /* 0x0000000c08027c10 */ /* 0x044fe4000ff1e0ff */
[----:B------:R-:W-:Y:S02]  /*0de0*/  IADD3 R8, P1, PT, R8, UR14, RZ ;  /* 0x0000000e08087c10 */ /* 0x000fe4000ff3e0ff */
[C---:B------:R-:W-:Y:S02]  /*0df0*/  IADD3.X R3, PT, PT, R0.reuse, UR13, RZ, P0, !PT ;  /* 0x0000000d00037c10 */ /* 0x040fe400087fe4ff */
[----:B------:R-:W-:-:S03]  /*0e00*/  IADD3.X R9, PT, PT, R0, UR15, RZ, P1, !PT ;  /* 0x0000000f00097c10 */ /* 0x000fc60008ffe4ff */
[----:B-1----:R-:W-:Y:S04]  /*0e10*/  STG.E.64 desc[UR8][R2.64], R4 ;  /* 0x0000000402007986 */ /* 0x002fe8000c101b08 */
[----:B------:R-:W-:Y:S01]  /*0e20*/  STG.E.64 desc[UR8][R8.64], R6 ;  /* 0x0000000608007986 */ /* 0x000fe2000c101b08 */
[----:B------:R-:W-:Y:S05]  /*0e30*/  EXIT ;  /* 0x000000000000794d */ /* 0x000fea0003800000 */
.L_x_626:
        /* <DEDUP_REMOVED lines=12> */
.L_x_3773:


//--------------------- .text.contiguous_reduce3_f64 --------------------------
	.section	.text.contiguous_reduce3_f64,"ax",@progbits
	.align	128
        .global         contiguous_reduce3_f64
        .type           contiguous_reduce3_f64,@function
        .size           contiguous_reduce3_f64,(.L_x_3694 - contiguous_reduce3_f64)
        .other          contiguous_reduce3_f64,@"STO_CUDA_ENTRY STV_DEFAULT"
contiguous_reduce3_f64:
.text.contiguous_reduce3_f64:
[----:B------:R-:W-:Y:S01]  /*0000*/  LDC R1, c[0x0][0x37c] ;  /* 0x0000df00ff017b82 */ /* 0x000fe20000000800 */
[----:B------:R-:W0:Y:S07]  /*0010*/  S2R R3, SR_CTAID.X ;  /* 0x0000000000037919 */ /* 0x000e2e0000002500 */
[----:B------:R-:W1:Y:S01]  /*0020*/  S2UR UR5, SR_CgaCtaId ;  /* 0x00000000000579c3 */ /* 0x000e620000008800 */
[----:B------:R-:W2:Y:S01]  /*0030*/  LDCU UR6, c[0x0][0x360] ;  /* 0x00006c00ff0677ac */ /* 0x000ea20008000800 */
[----:B------:R-:W-:Y:S01]  /*0040*/  HFMA2 R8, -RZ, RZ, 0, 0 ;  /* 0x00000000ff087431 */ /* 0x000fe200000001ff */
[----:B------:R-:W3:Y:S01]  /*0050*/  S2R R26, SR_TID.X ;  /* 0x00000000001a7919 */ /* 0x000ee20000002100 */
[----:B------:R-:W-:Y:S01]  /*0060*/  IMAD.MOV.U32 R9, RZ, RZ, -0x100000 ;  /* 0xfff00000ff097424 */ /* 0x000fe200078e00ff */
[----:B------:R-:W-:Y:S01]  /*0070*/  UMOV UR4, 0x400 ;  /* 0x0000040000047882 */ /* 0x000fe20000000000 */
[----:B------:R-:W4:Y:S01]  /*0080*/  LDCU.64 UR8, c[0x0][0x3b0] ;  /* 0x00007600ff0877ac */ /* 0x000f220008000a00 */
[----:B------:R-:W-:Y:S01]  /*0090*/  BSSY.RECONVERGENT B0, `(.L_x_627) ;  /* 0x000068a000007945 */ /* 0x000fe20003800200 */
[----:B------:R-:W5:Y:S01]  /*00a0*/  LDCU UR7, c[0x0][0x3a8] ;  /* 0x00007500ff0777ac */ /* 0x000f620008000800 */
[----:B------:R-:W4:Y:S01]  /*00b0*/  LDCU.64 UR12, c[0x0][0x390] ;  /* 0x00007200ff0c77ac */ /* 0x000f220008000a00 */
[----:B------:R-:W0:Y:S01]  /*00c0*/  LDCU.64 UR16, c[0x0][0x358] ;  /* 0x00006b00ff1077ac */ /* 0x000e220008000a00 */
[----:B--2---:R-:W-:Y:S01]  /*00d0*/  IMAD.U32 R11, RZ, RZ, UR6 ;  /* 0x00000006ff0b7e24 */ /* 0x004fe2000f8e00ff */
[----:B-1----:R-:W-:-:S04]  /*00e0*/  ULEA UR4, UR5, UR4, 0x18 ;  /* 0x0000000405047291 */ /* 0x002fc8000f8ec0ff */
[----:B------:R-:W-:Y:S02]  /*00f0*/  ULEA UR11, UR6, UR4, 0x3 ;  /* 0x00000004060b7291 */ /* 0x000fe4000f8e18ff */
[----:B-----5:R-:W-:Y:S01]  /*0100*/  UIADD3 UR5, UPT, UPT, UR7, -0x1, URZ ;  /* 0xffffffff07057890 */ /* 0x020fe2000fffe0ff */
[----:B0-----:R-:W-:Y:S01]  /*0110*/  IMAD R3, R3, UR6, RZ ;  /* 0x0000000603037c24 */ /* 0x001fe2000f8e02ff */
[----:B----4-:R-:W-:Y:S01]  /*0120*/  MOV R5, UR13 ;  /* 0x0000000d00057c02 */ /* 0x010fe20008000f00 */
[----:B------:R-:W-:Y:S01]  /*0130*/  IMAD.U32 R6, RZ, RZ, UR12 ;  /* 0x0000000cff067e24 */ /* 0x000fe2000f8e00ff */
[C---:B---3--:R-:W-:Y:S02]  /*0140*/  LEA R13, R26.reuse, UR4, 0x3 ;  /* 0x000000041a0d7c11 */ /* 0x048fe4000f8e18ff */
[----:B------:R-:W-:Y:S01]  /*0150*/  LEA R2, R3, R26, 0x1 ;  /* 0x0000001a03027211 */ /* 0x000fe200078e08ff */
[----:B------:R-:W-:Y:S01]  /*0160*/  IMAD.MOV.U32 R3, RZ, RZ, RZ ;  /* 0x000000ffff037224 */ /* 0x000fe200078e00ff */
[----:B------:R-:W-:Y:S01]  /*0170*/  LEA R12, R26, UR11, 0x3 ;  /* 0x0000000b1a0c7c11 */ /* 0x000fe2000f8e18ff */
[----:B------:R0:W-:Y:S01]  /*0180*/  STS.64 [R13], R8 ;  /* 0x000000080d007388 */ /* 0x0001e20000000a00 */
[----:B------:R-:W-:-:S03]  /*0190*/  IADD3 R14, PT, PT, R2, UR6, RZ ;  /* 0x00000006020e7c10 */ /* 0x000fc6000fffe0ff */
[----:B------:R0:W-:Y:S01]  /*01a0*/  STS.64 [R12], R2 ;  /* 0x000000020c007388 */ /* 0x0001e20000000a00 */
[----:B------:R-:W-:-:S04]  /*01b0*/  ISETP.GE.U32.AND P0, PT, R14, UR8, PT ;  /* 0x000000080e007c0c */ /* 0x000fc8000bf06070 */
[----:B------:R-:W-:-:S13]  /*01c0*/  ISETP.GE.U32.AND.EX P0, PT, RZ, UR9, PT, P0 ;  /* 0x00000009ff007c0c */ /* 0x000fda000bf06100 */
[----:B0-----:R-:W-:Y:S05]  /*01d0*/  @P0 BRA `(.L_x_628) ;  /* 0x0000003000240947 */ /* 0x001fea0003800000 */
[----:B------:R-:W0:Y:S01]  /*01e0*/  S2R R7, SR_CTAID.Y ;  /* 0x0000000000077919 */ /* 0x000e220000002600 */
[----:B------:R-:W-:Y:S01]  /*01f0*/  UISETP.GE.AND UP0, UPT, UR5, URZ, UPT ;  /* 0x000000ff0500728c */ /* 0x000fe2000bf06270 */
[----:B------:R-:W-:Y:S02]  /*0200*/  MOV R15, RZ ;  /* 0x000000ff000f7202 */ /* 0x000fe40000000f00 */
[----:B------:R-:W-:Y:S02]  /*0210*/  CS2R R30, SRZ ;  /* 0x00000000001e7805 */ /* 0x000fe4000001ff00 */
[----:B------:R-:W-:Y:S01]  /*0220*/  MOV R10, RZ ;  /* 0x000000ff000a7202 */ /* 0x000fe20000000f00 */
[----:B------:R-:W-:Y:S02]  /*0230*/  IMAD.MOV.U32 R9, RZ, RZ, RZ ;  /* 0x000000ffff097224 */ /* 0x000fe400078e00ff */
[----:B0-----:R-:W-:-:S04]  /*0240*/  IMAD.WIDE.U32 R2, R7, UR8, R2 ;  /* 0x0000000807027c25 */ /* 0x001fc8000f8e0002 */
[----:B------:R-:W-:-:S04]  /*0250*/  IMAD.WIDE.U32 R4, R7, UR8, R14 ;  /* 0x0000000807047c25 */ /* 0x000fc8000f8e000e */
[----:B------:R-:W-:Y:S01]  /*0260*/  IMAD R7, R7, UR9, RZ ;  /* 0x0000000907077c24 */ /* 0x000fe2000f8e02ff */
[----:B------:R-:W-:Y:S06]  /*0270*/  BRA.U !UP0, `(.L_x_629) ;  /* 0x0000002d08a47547 */ /* 0x000fec000b800000 */
[----:B------:R-:W-:Y:S01]  /*0280*/  IMAD.U32 R6, RZ, RZ, UR5 ;  /* 0x00000005ff067e24 */ /* 0x000fe2000f8e00ff */
[----:B------:R-:W-:Y:S01]  /*0290*/  IADD3 R20, PT, PT, R3, R7, RZ ;  /* 0x0000000703147210 */ /* 0x000fe20007ffe0ff */
[----:B------:R-:W-:Y:S01]  /*02a0*/  IMAD.MOV.U32 R21, RZ, RZ, R2 ;  /* 0x000000ffff157224 */ /* 0x000fe200078e0002 */
[----:B------:R-:W-:Y:S01]  /*02b0*/  IADD3 R8, PT, PT, R7, R5, RZ ;  /* 0x0000000507087210 */ /* 0x000fe20007ffe0ff */
[----:B------:R-:W-:Y:S01]  /*02c0*/  IMAD.MOV.U32 R7, RZ, RZ, R4 ;  /* 0x000000ffff077224 */ /* 0x000fe200078e0004 */
[----:B------:R-:W-:Y:S01]  /*02d0*/  ISETP.GE.U32.AND P0, PT, R6, 0x3, PT ;  /* 0x000000030600780c */ /* 0x000fe20003f06070 */
[----:B------:R-:W-:Y:S01]  /*02e0*/  IMAD.MOV.U32 R9, RZ, RZ, RZ ;  /* 0x000000ffff097224 */ /* 0x000fe200078e00ff */
[----:B------:R-:W-:Y:S02]  /*02f0*/  MOV R10, RZ ;  /* 0x000000ff000a7202 */ /* 0x000fe40000000f00 */
[----:B------:R-:W-:-:S09]  /*0300*/  CS2R R30, SRZ ;  /* 0x00000000001e7805 */ /* 0x000fd2000001ff00 */
[----:B------:R-:W-:Y:S05]  /*0310*/  @!P0 BRA `(.L_x_630) ;  /* 0x0000001800d88947 */ /* 0x000fea0003800000 */
[----:B------:R-:W0:Y:S01]  /*0320*/  LDC.64 R16, c[0x0][0x398] ;  /* 0x0000e600ff107b82 */ /* 0x000e220000000a00 */
[----:B------:R-:W-:Y:S01]  /*0330*/  ULOP3.LUT UR4, UR7, 0xfffffffc, URZ, 0xc0, !UPT ;  /* 0xfffffffc07047892 */ /* 0x000fe2000f8ec0ff */
[----:B------:R-:W-:Y:S01]  /*0340*/  HFMA2 R10, -RZ, RZ, 0, 0 ;  /* 0x00000000ff0a7431 */ /* 0x000fe200000001ff */
[----:B------:R-:W-:Y:S01]  /*0350*/  UIADD3 UR6, UPT, UPT, UR7, -0x2, URZ ;  /* 0xfffffffe07067890 */ /* 0x000fe2000fffe0ff */
[----:B------:R-:W-:Y:S01]  /*0360*/  IMAD.MOV.U32 R9, RZ, RZ, RZ ;  /* 0x000000ffff097224 */ /* 0x000fe200078e00ff */
[----:B------:R-:W-:-:S04]  /*0370*/  UIADD3 UR4, UPT, UPT, -UR4, URZ, URZ ;  /* 0x000000ff04047290 */ /* 0x000fc8000fffe1ff */
[----:B------:R-:W-:Y:S02]  /*0380*/  MOV R6, UR6 ;  /* 0x0000000600067c02 */ /* 0x000fe40008000f00 */
[----:B------:R-:W-:-:S07]  /*0390*/  IMAD.U32 R5, RZ, RZ, UR4 ;  /* 0x00000004ff057e24 */ /* 0x000fce000f8e00ff */
.L_x_655:
        /* <DEDUP_REMOVED lines=30> */
[----:B------:R-:W-:Y:S01]  /*0580*/  IMAD.MOV.U32 R21, RZ, RZ, RZ ;  /* 0x000000ffff157224 */ /* 0x000fe200078e00ff */
[----:B------:R-:W-:Y:S06]  /*0590*/  BRA `(.L_x_633) ;  /* 0x0000000000447947 */ /* 0x000fec0003800000 */
.L_x_632:
[----:B------:R-:W-:Y:S01]  /*05a0*/  MOV R4, R21 ;  /* 0x0000001500047202 */ /* 0x000fe20000000f00 */
[----:B------:R-:W-:Y:S01]  /*05b0*/  IMAD.MOV.U32 R3, RZ, RZ, R20 ;  /* 0x000000ffff037224 */ /* 0x000fe200078e0014 */
[----:B------:R-:W-:Y:S01]  /*05c0*/  MOV R2, R18 ;  /* 0x0000001200027202 */ /* 0x000fe20000000f00 */
[----:B------:R-:W-:Y:S01]  /*05d0*/  IMAD.MOV.U32 R0, RZ, RZ, R19 ;  /* 0x000000ffff007224 */ /* 0x000fe200078e0013 */
[----:B------:R-:W-:-:S07]  /*05e0*/  MOV R27, 0x600 ;  /* 0x00000600001b7802 */ /* 0x000fce0000000f00 */
[----:B------:R-:W-:Y:S05]  /*05f0*/  CALL.REL.NOINC `($__internal_14_$__cuda_sm20_div_s64) ;  /* 0x0000006c001c7944 */ /* 0x000fea0003c00000 */
        /* <DEDUP_REMOVED lines=11> */
.L_x_633:
[----:B------:R-:W-:Y:S05]  /*06b0*/  BSYNC.RECONVERGENT B1 ;  /* 0x0000000000017941 */ /* 0x000fea0003800200 */
.L_x_631:
        /* <DEDUP_REMOVED lines=34> */
.L_x_635:
[----:B------:R-:W-:Y:S01]  /*08e0*/  MOV R4, R7 ;  /* 0x0000000700047202 */ /* 0x000fe20000000f00 */
[----:B------:R-:W-:Y:S01]  /*08f0*/  IMAD.MOV.U32 R3, RZ, RZ, R8 ;  /* 0x000000ffff037224 */ /* 0x000fe200078e0008 */
[----:B------:R-:W-:Y:S01]  /*0900*/  MOV R2, R18 ;  /* 0x0000001200027202 */ /* 0x000fe20000000f00 */
[----:B------:R-:W-:Y:S01]  /*0910*/  IMAD.MOV.U32 R0, RZ, RZ, R19 ;  /* 0x000000ffff007224 */ /* 0x000fe200078e0013 */
[----:B------:R-:W-:-:S07]  /*0920*/  MOV R27, 0x940 ;  /* 0x00000940001b7802 */ /* 0x000fce0000000f00 */
[----:B------:R-:W-:Y:S05]  /*0930*/  CALL.REL.NOINC `($__internal_14_$__cuda_sm20_div_s64) ;  /* 0x00000068004c7944 */ /* 0x000fea0003c00000 */
[-C--:B------:R-:W-:Y:S01]  /*0940*/  IADD3 R27, P0, PT, RZ, -R24.reuse, RZ ;  /* 0x80000018ff1b7210 */ /* 0x080fe20007f1e0ff */
[----:B------:R-:W-:Y:S01]  /*0950*/  IMAD.MOV.U32 R2, RZ, RZ, R7 ;  /* 0x000000ffff027224 */ /* 0x000fe200078e0007 */
[----:B------:R-:W-:Y:S01]  /*0960*/  MOV R36, R24 ;  /* 0x0000001800247202 */ /* 0x000fe20000000f00 */
[----:B------:R-:W-:Y:S01]  /*0970*/  IMAD.MOV.U32 R37, RZ, RZ, R25 ;  /* 0x000000ffff257224 */ /* 0x000fe200078e0019 */
[----:B------:R-:W-:-:S05]  /*0980*/  IADD3.X R3, PT, PT, RZ, ~R25, RZ, P0, !PT ;  /* 0x80000019ff037210 */ /* 0x000fca00007fe4ff */
[----:B------:R-:W-:Y:S01]  /*0990*/  IMAD R0, R3, R18, RZ ;  /* 0x0000001203007224 */ /* 0x000fe200078e02ff */
[----:B------:R-:W-:-:S03]  /*09a0*/  MOV R3, R8 ;  /* 0x0000000800037202 */ /* 0x000fc60000000f00 */
[-C--:B------:R-:W-:Y:S02]  /*09b0*/  IMAD R19, R19, R27.reuse, R0 ;  /* 0x0000001b13137224 */ /* 0x080fe400078e0200 */
[----:B------:R-:W-:-:S04]  /*09c0*/  IMAD.WIDE.U32 R2, R18, R27, R2 ;  /* 0x0000001b12027225 */ /* 0x000fc800078e0002 */
[----:B------:R-:W-:-:S07]  /*09d0*/  IMAD.IADD R3, R19, 0x1, R3 ;  /* 0x0000000113037824 */ /* 0x000fce00078e0203 */
.L_x_636:
[----:B------:R-:W-:Y:S05]  /*09e0*/  BSYNC.RECONVERGENT B1 ;  /* 0x0000000000017941 */ /* 0x000fea0003800200 */
.L_x_634:
[----:B------:R-:W-:-:S06]  /*09f0*/  IMAD.WIDE.U32 R18, R6, 0x8, R16 ;  /* 0x0000000806127825 */ /* 0x000fcc00078e0010 */
[----:B------:R-:W2:Y:S01]  /*0a00*/  LDG.E.64 R18, desc[UR16][R18.64] ;  /* 0x0000001012127981 */ /* 0x000ea2000c1e1b00 */
[----:B------:R-:W-:Y:S01]  /*0a10*/  MOV R8, R10 ;  /* 0x0000000a00087202 */ /* 0x000fe20000000f00 */
[----:B------:R-:W-:Y:S01]  /*0a20*/  IMAD R3, R3, R22, RZ ;  /* 0x0000001603037224 */ /* 0x000fe200078e02ff */
[----:B------:R-:W-:Y:S03]  /*0a30*/  BSSY.RECONVERGENT B1, `(.L_x_637) ;  /* 0x000002f000017945 */ /* 0x000fe60003800200 */
        /* <DEDUP_REMOVED lines=29> */
.L_x_638:
        /* <DEDUP_REMOVED lines=10> */
[----:B------:R-:W-:Y:S01]  /*0cb0*/  IADD3.X R9, PT, PT, RZ, ~R25, RZ, P0, !PT ;  /* 0x80000019ff097210 */ /* 0x000fe200007fe4ff */
[----:B------:R-:W-:-:S04]  /*0cc0*/  IMAD.WIDE.U32 R2, R18, R23, R2 ;  /* 0x0000001712027225 */ /* 0x000fc800078e0002 */
[----:B------:R-:W-:Y:S02]  /*0cd0*/  IMAD R9, R9, R18, RZ ;  /* 0x0000001209097224 */ /* 0x000fe400078e02ff */
[----:B------:R-:W-:Y:S02]  /*0ce0*/  IMAD.MOV.U32 R31, RZ, RZ, R2 ;  /* 0x000000ffff1f7224 */ /* 0x000fe400078e0002 */
[----:B------:R-:W-:Y:S01]  /*0cf0*/  IMAD R9, R19, R23, R9 ;  /* 0x0000001713097224 */ /* 0x000fe200078e0209 */
[----:B------:R-:W-:-:S04]  /*0d00*/  MOV R23, R25 ;  /* 0x0000001900177202 */ /* 0x000fc80000000f00 */
[----:B------:R-:W-:-:S07]  /*0d10*/  IADD3 R3, PT, PT, R3, R9, RZ ;  /* 0x0000000903037210 */ /* 0x000fce0007ffe0ff */
.L_x_639:
[----:B------:R-:W-:Y:S05]  /*0d20*/  BSYNC.RECONVERGENT B1 ;  /* 0x0000000000017941 */ /* 0x000fea0003800200 */
.L_x_637:
        /* <DEDUP_REMOVED lines=35> */
.L_x_641:
[----:B------:R-:W-:Y:S01]  /*0f60*/  IMAD.MOV.U32 R4, RZ, RZ, R36 ;  /* 0x000000ffff047224 */ /* 0x000fe200078e0024 */
[----:B------:R-:W-:Y:S01]  /*0f70*/  MOV R3, R37 ;  /* 0x0000002500037202 */ /* 0x000fe20000000f00 */
[----:B------:R-:W-:Y:S01]  /*0f80*/  IMAD.MOV.U32 R2, RZ, RZ, R18 ;  /* 0x000000ffff027224 */ /* 0x000fe200078e0012 */
[----:B------:R-:W-:Y:S02]  /*0f90*/  MOV R0, R19 ;  /* 0x0000001300007202 */ /* 0x000fe40000000f00 */
[----:B------:R-:W-:-:S07]  /*0fa0*/  MOV R27, 0xfc0 ;  /* 0x00000fc0001b7802 */ /* 0x000fce0000000f00 */
[----:B------:R-:W-:Y:S05]  /*0fb0*/  CALL.REL.NOINC `($__internal_14_$__cuda_sm20_div_s64) ;  /* 0x0000006000ac7944 */ /* 0x000fea0003c00000 */
[----:B------:R-:W-:Y:S01]  /*0fc0*/  IADD3 R9, P0, PT, RZ, -R24, RZ ;  /* 0x80000018ff097210 */ /* 0x000fe20007f1e0ff */
[----:B------:R-:W-:Y:S01]  /*0fd0*/  IMAD.MOV.U32 R34, RZ, RZ, R24 ;  /* 0x000000ffff227224 */ /* 0x000fe200078e0018 */
[----:B------:R-:W-:Y:S02]  /*0fe0*/  MOV R2, R36 ;  /* 0x0000002400027202 */ /* 0x000fe40000000f00 */
[----:B------:R-:W-:Y:S01]  /*0ff0*/  MOV R35, R25 ;  /* 0x0000001900237202 */ /* 0x000fe20000000f00 */
[----:B------:R-:W-:-:S04]  /*1000*/  IMAD.X R3, RZ, RZ, ~R25, P0 ;  /* 0x000000ffff037224 */ /* 0x000fc800000e0e19 */
[----:B------:R-:W-:Y:S02]  /*1010*/  IMAD R0, R3, R18, RZ ;  /* 0x0000001203007224 */ /* 0x000fe400078e02ff */
[----:B------:R-:W-:Y:S02]  /*1020*/  IMAD.MOV.U32 R3, RZ, RZ, R37 ;  /* 0x000000ffff037224 */ /* 0x000fe400078e0025 */
[----:B------:R-:W-:-:S04]  /*1030*/  IMAD.WIDE.U32 R2, R18, R9, R2 ;  /* 0x0000000912027225 */ /* 0x000fc800078e0002 */
[----:B------:R-:W-:-:S05]  /*1040*/  IMAD R9, R19, R9, R0 ;  /* 0x0000000913097224 */ /* 0x000fca00078e0200 */
[----:B------:R-:W-:-:S07]  /*1050*/  IADD3 R3, PT, PT, R9, R3, RZ ;  /* 0x0000000309037210 */ /* 0x000fce0007ffe0ff */
.L_x_642:
[----:B------:R-:W-:Y:S05]  /*1060*/  BSYNC.RECONVERGENT B1 ;  /* 0x0000000000017941 */ /* 0x000fea0003800200 */
.L_x_640:
[----:B------:R-:W-:-:S04]  /*1070*/  VIADD R9, R6, 0xffffffff ;  /* 0xffffffff06097836 */ /* 0x000fc80000000000 */
[----:B------:R-:W-:-:S06]  /*1080*/  IMAD.WIDE.U32 R18, R9, 0x8, R16 ;  /* 0x0000000809127825 */ /* 0x000fcc00078e0010 */
        /* <DEDUP_REMOVED lines=13> */
[----:B------:R-:W-:Y:S01]  /*1160*/  IMAD.MOV.U32 R27, RZ, RZ, RZ ;  /* 0x000000ffff1b7224 */ /* 0x000fe200078e00ff */
        /* <DEDUP_REMOVED lines=21> */
.L_x_644:
        /* <DEDUP_REMOVED lines=17> */
.L_x_645:
[----:B------:R-:W-:Y:S05]  /*13d0*/  BSYNC.RECONVERGENT B1 ;  /* 0x0000000000017941 */ /* 0x000fea0003800200 */
.L_x_643:
[----:B------:R-:W0:Y:S02]  /*13e0*/  LDC.64 R2, c[0x0][0x3a0] ;  /* 0x0000e800ff027b82 */ /* 0x000e240000000a00 */
[----:B0-----:R-:W-:-:S05]  /*13f0*/  IMAD.WIDE.U32 R2, R9, 0x8, R2 ;  /* 0x0000000809027825 */ /* 0x001fca00078e0002 */
        /* <DEDUP_REMOVED lines=34> */
.L_x_647:
        /* <DEDUP_REMOVED lines=16> */
.L_x_648:
[----:B------:R-:W-:Y:S05]  /*1720*/  BSYNC.RECONVERGENT B1 ;  /* 0x0000000000017941 */ /* 0x000fea0003800200 */
.L_x_646:
[----:B------:R-:W-:-:S05]  /*1730*/  IADD3 R19, PT, PT, R6, -0x2, RZ ;  /* 0xfffffffe06137810 */ /* 0x000fca0007ffe0ff */
[----:B------:R-:W-:-:S06]  /*1740*/  IMAD.WIDE.U32 R18, R19, 0x8, R16 ;  /* 0x0000000813127825 */ /* 0x000fcc00078e0010 */
        /* <DEDUP_REMOVED lines=33> */
.L_x_650:
        /* <DEDUP_REMOVED lines=17> */
.L_x_651:
[----:B------:R-:W-:Y:S05]  /*1a70*/  BSYNC.RECONVERGENT B1 ;  /* 0x0000000000017941 */ /* 0x000fea0003800200 */
.L_x_649:
[----:B------:R-:W0:Y:S01]  /*1a80*/  LDC.64 R2, c[0x0][0x3a0] ;  /* 0x0000e800ff027b82 */ /* 0x000e220000000a00 */
[----:B------:R-:W-:-:S05]  /*1a90*/  IADD3 R23, PT, PT, R6, -0x2, RZ ;  /* 0xfffffffe06177810 */ /* 0x000fca0007ffe0ff */
        /* <DEDUP_REMOVED lines=34> */
.L_x_653:
        /* <DEDUP_REMOVED lines=8> */
[----:B------:R-:W-:-:S03]  /*1d40*/  MOV R2, R34 ;  /* 0x0000002200027202 */ /* 0x000fc60000000f00 */
[----:B------:R-:W-:-:S04]  /*1d50*/  IMAD.X R3, RZ, RZ, ~R25, P0 ;  /* 0x000000ffff037224 */ /* 0x000fc800000e0e19 */
[----:B------:R-:W-:Y:S02]  /*1d60*/  IMAD R0, R3, R18, RZ ;  /* 0x0000001203007224 */ /* 0x000fe400078e02ff */
[----:B------:R-:W-:Y:S02]  /*1d70*/  IMAD.MOV.U32 R3, RZ, RZ, R35 ;  /* 0x000000ffff037224 */ /* 0x000fe400078e0023 */
[-C--:B------:R-:W-:Y:S02]  /*1d80*/  IMAD R27, R19, R7.reuse, R0 ;  /* 0x00000007131b7224 */ /* 0x080fe400078e0200 */
[----:B------:R-:W-:Y:S01]  /*1d90*/  IMAD.WIDE.U32 R2, R18, R7, R2 ;  /* 0x0000000712027225 */ /* 0x000fe200078e0002 */
[----:B------:R-:W-:-:S03]  /*1da0*/  MOV R7, R24 ;  /* 0x0000001800077202 */ /* 0x000fc60000000f00 */
[----:B------:R-:W-:Y:S01]  /*1db0*/  IMAD.MOV.U32 R19, RZ, RZ, R2 ;  /* 0x000000ffff137224 */ /* 0x000fe200078e0002 */
[----:B------:R-:W-:-:S07]  /*1dc0*/  IADD3 R3, PT, PT, R27, R3, RZ ;  /* 0x000000031b037210 */ /* 0x000fce0007ffe0ff */
.L_x_654:
[----:B------:R-:W-:Y:S05]  /*1dd0*/  BSYNC.RECONVERGENT B1 ;  /* 0x0000000000017941 */ /* 0x000fea0003800200 */
.L_x_652:
[----:B------:R-:W-:Y:S01]  /*1de0*/  IMAD R0, R3, R22, RZ ;  /* 0x0000001603007224 */ /* 0x000fe200078e02ff */
[----:B------:R-:W-:Y:S01]  /*1df0*/  MOV R2, R36 ;  /* 0x0000002400027202 */ /* 0x000fe20000000f00 */
[----:B------:R-:W-:Y:S01]  /*1e00*/  IMAD.MOV.U32 R3, RZ, RZ, R9 ;  /* 0x000000ffff037224 */ /* 0x000fe200078e0009 */
[----:B------:R-:W-:Y:S01]  /*1e10*/  IADD3 R6, PT, PT, R6, -0x4, RZ ;  /* 0xfffffffc06067810 */ /* 0x000fe20007ffe0ff */
[-C--:B------:R-:W-:Y:S02]  /*1e20*/  IMAD R9, R23, R19.reuse, R0 ;  /* 0x0000001317097224 */ /* 0x080fe400078e0200 */
[----:B------:R-:W-:-:S04]  /*1e30*/  IMAD.WIDE.U32 R2, R22, R19, R2 ;  /* 0x0000001316027225 */ /* 0x000fc800078e0002 */
[----:B------:R-:W-:Y:S01]  /*1e40*/  IMAD.IADD R9, R3, 0x1, R9 ;  /* 0x0000000103097824 */ /* 0x000fe200078e0209 */
[----:B------:R-:W-:Y:S01]  /*1e50*/  MOV R10, R2 ;  /* 0x00000002000a7202 */ /* 0x000fe20000000f00 */
[----:B------:R-:W-:Y:S06]  /*1e60*/  @P2 BRA `(.L_x_655) ;  /* 0xffffffe4004c2947 */ /* 0x000fec000383ffff */
[----:B------:R-:W-:-:S07]  /*1e70*/  VIADD R6, R6, 0x1 ;  /* 0x0000000106067836 */ /* 0x000fce0000000000 */
.L_x_630:
        /* <DEDUP_REMOVED lines=35> */
.L_x_658:
        /* <DEDUP_REMOVED lines=16> */
.L_x_659:
[----:B------:R-:W-:Y:S05]  /*21b0*/  BSYNC.RECONVERGENT B1 ;  /* 0x0000000000017941 */ /* 0x000fea0003800200 */
.L_x_657:
        /* <DEDUP_REMOVED lines=34> */
.L_x_661:
[----:B------:R-:W-:Y:S01]  /*23e0*/  IMAD.MOV.U32 R4, RZ, RZ, R7 ;  /* 0x000000ffff047224 */ /* 0x000fe200078e0007 */
[----:B------:R-:W-:Y:S01]  /*23f0*/  MOV R3, R8 ;  /* 0x0000000800037202 */ /* 0x000fe20000000f00 */
[----:B------:R-:W-:Y:S01]  /*2400*/  IMAD.MOV.U32 R2, RZ, RZ, R16 ;  /* 0x000000ffff027224 */ /* 0x000fe200078e0010 */
[----:B------:R-:W-:Y:S02]  /*2410*/  MOV R0, R17 ;  /* 0x0000001100007202 */ /* 0x000fe40000000f00 */
[----:B------:R-:W-:-:S07]  /*2420*/  MOV R27, 0x2440 ;  /* 0x00002440001b7802 */ /* 0x000fce0000000f00 */
[----:B------:R-:W-:Y:S05]  /*2430*/  CALL.REL.NOINC `($__internal_14_$__cuda_sm20_div_s64) ;  /* 0x0000004c008c7944 */ /* 0x000fea0003c00000 */
[-C--:B------:R-:W-:Y:S01]  /*2440*/  IADD3 R5, P0, PT, RZ, -R24.reuse, RZ ;  /* 0x80000018ff057210 */ /* 0x080fe20007f1e0ff */
        /* <DEDUP_REMOVED lines=10> */
.L_x_662:
[----:B------:R-:W-:Y:S05]  /*24f0*/  BSYNC.RECONVERGENT B1 ;  /* 0x0000000000017941 */ /* 0x000fea0003800200 */
.L_x_660:
        /* <DEDUP_REMOVED lines=36> */
.L_x_664:
        /* <DEDUP_REMOVED lines=10> */
[----:B------:R-:W-:Y:S01]  /*27e0*/  IMAD.X R7, RZ, RZ, ~R25, P0 ;  /* 0x000000ffff077224 */ /* 0x000fe200000e0e19 */
[----:B------:R-:W-:Y:S01]  /*27f0*/  MOV R20, R25 ;  /* 0x0000001900147202 */ /* 0x000fe20000000f00 */
[----:B------:R-:W-:-:S04]  /*2800*/  IMAD.WIDE.U32 R2, R16, R9, R2 ;  /* 0x0000000910027225 */ /* 0x000fc800078e0002 */
[----:B------:R-:W-:-:S04]  /*2810*/  IMAD R7, R7, R16, RZ ;  /* 0x0000001007077224 */ /* 0x000fc800078e02ff */
[----:B------:R-:W-:-:S04]  /*2820*/  IMAD R7, R17, R9, R7 ;  /* 0x0000000911077224 */ /* 0x000fc800078e0207 */
[----:B------:R-:W-:-:S07]  /*2830*/  IMAD.IADD R3, R3, 0x1, R7 ;  /* 0x0000000103037824 */ /* 0x000fce00078e0207 */
.L_x_665:
[----:B------:R-:W-:Y:S05]  /*2840*/  BSYNC.RECONVERGENT B1 ;  /* 0x0000000000017941 */ /* 0x000fea0003800200 */
.L_x_663:
        /* <DEDUP_REMOVED lines=35> */
.L_x_667:
[----:B------:R-:W-:Y:S01]  /*2a80*/  IMAD.MOV.U32 R4, RZ, RZ, R18 ;  /* 0x000000ffff047224 */ /* 0x000fe200078e0012 */
[----:B------:R-:W-:Y:S01]  /*2a90*/  MOV R3, R19 ;  /* 0x0000001300037202 */ /* 0x000fe20000000f00 */
[----:B------:R-:W-:Y:S01]  /*2aa0*/  IMAD.MOV.U32 R2, RZ, RZ, R16 ;  /* 0x000000ffff027224 */ /* 0x000fe200078e0010 */
[----:B------:R-:W-:Y:S02]  /*2ab0*/  MOV R0, R17 ;  /* 0x0000001100007202 */ /* 0x000fe40000000f00 */
[----:B------:R-:W-:-:S07]  /*2ac0*/  MOV R27, 0x2ae0 ;  /* 0x00002ae0001b7802 */ /* 0x000fce0000000f00 */
[----:B------:R-:W-:Y:S05]  /*2ad0*/  CALL.REL.NOINC `($__internal_14_$__cuda_sm20_div_s64) ;  /* 0x0000004400e47944 */ /* 0x000fea0003c00000 */
        /* <DEDUP_REMOVED lines=10> */
.L_x_668:
[----:B------:R-:W-:Y:S05]  /*2b80*/  BSYNC.RECONVERGENT B1 ;  /* 0x0000000000017941 */ /* 0x000fea0003800200 */
.L_x_666:
[----:B------:R-:W-:Y:S01]  /*2b90*/  IMAD.MOV.U32 R38, RZ, RZ, R34 ;  /* 0x000000ffff267224 */ /* 0x000fe200078e0022 */
[----:B------:R-:W-:Y:S01]  /*2ba0*/  IADD3 R6, PT, PT, R6, -0x2, RZ ;  /* 0xfffffffe06067810 */ /* 0x000fe20007ffe0ff */
[----:B------:R-:W-:Y:S02]  /*2bb0*/  IMAD R3, R3, R22, RZ ;  /* 0x0000001603037224 */ /* 0x000fe400078e02ff */
[----:B------:R-:W-:-:S04]  /*2bc0*/  IMAD.WIDE.U32 R38, R22, R2, R38 ;  /* 0x0000000216267225 */ /* 0x000fc800078e0026 */
[----:B------:R-:W-:Y:S01]  /*2bd0*/  IMAD R3, R23, R2, R3 ;  /* 0x0000000217037224 */ /* 0x000fe200078e0203 */
[----:B------:R-:W-:-:S03]  /*2be0*/  MOV R10, R38 ;  /* 0x00000026000a7202 */ /* 0x000fc60000000f00 */
[----:B------:R-:W-:-:S07]  /*2bf0*/  IMAD.IADD R9, R39, 0x1, R3 ;  /* 0x0000000127097824 */ /* 0x000fce00078e0203 */
.L_x_656:
        /* <DEDUP_REMOVED lines=25> */
[----:B------:R-:W-:-:S05]  /*2d90*/  @P0 IMAD.IADD R21, R21, 0x1, -R4 ;  /* 0x0000000115150824 */ /* 0x000fca00078e0a04 */
[----:B------:R-:W-:-:S13]  /*2da0*/  ISETP.GE.U32.AND P0, PT, R21, R4, PT ;  /* 0x000000041500720c */ /* 0x000fda0003f06070 */
[----:B------:R-:W-:Y:S02]  /*2db0*/  @P0 IADD3 R21, PT, PT, -R4, R21, RZ ;  /* 0x0000001504150210 */ /* 0x000fe40007ffe1ff */
[----:B------:R-:W-:-:S05]  /*2dc0*/  @!P1 LOP3.LUT R21, RZ, R4, RZ, 0x33, !PT ;  /* 0x00000004ff159212 */ /* 0x000fca00078e33ff */
[----:B------:R-:W-:Y:S01]  /*2dd0*/  IMAD.MOV.U32 R2, RZ, RZ, R21 ;  /* 0x000000ffff027224 */ /* 0x000fe200078e0015 */
[----:B------:R-:W-:Y:S06]  /*2de0*/  BRA `(.L_x_671) ;  /* 0x0000000000187947 */ /* 0x000fec0003800000 */
.L_x_670:
[----:B------:R-:W-:Y:S01]  /*2df0*/  IMAD.MOV.U32 R0, RZ, RZ, R21 ;  /* 0x000000ffff007224 */ /* 0x000fe200078e0015 */
[----:B------:R-:W-:Y:S01]  /*2e00*/  MOV R25, R20 ;  /* 0x0000001400197202 */ /* 0x000fe20000000f00 */
[----:B------:R-:W-:Y:S01]  /*2e10*/  IMAD.MOV.U32 R22, RZ, RZ, R4 ;  /* 0x000000ffff167224 */ /* 0x000fe200078e0004 */
[----:B------:R-:W-:Y:S02]  /*2e20*/  MOV R23, R5 ;  /* 0x0000000500177202 */ /* 0x000fe40000000f00 */
[----:B------:R-:W-:-:S07]  /*2e30*/  MOV R24, 0x2e50 ;  /* 0x00002e5000187802 */ /* 0x000fce0000000f00 */
[----:B------:R-:W-:Y:S05]  /*2e40*/  CALL.REL.NOINC `($__internal_15_$__cuda_sm20_rem_s64) ;  /* 0x0000004800587944 */ /* 0x000fea0003c00000 */
.L_x_671:
[----:B------:R-:W-:Y:S05]  /*2e50*/  BSYNC.RECONVERGENT B1 ;  /* 0x0000000000017941 */ /* 0x000fea0003800200 */
.L_x_669:
        /* <DEDUP_REMOVED lines=30> */
.L_x_673:
[----:B------:R-:W-:Y:S01]  /*3040*/  IMAD.MOV.U32 R22, RZ, RZ, R4 ;  /* 0x000000ffff167224 */ /* 0x000fe200078e0004 */
[----:B------:R-:W-:Y:S01]  /*3050*/  MOV R23, R5 ;  /* 0x0000000500177202 */ /* 0x000fe20000000f00 */
[----:B------:R-:W-:Y:S01]  /*3060*/  IMAD.MOV.U32 R0, RZ, RZ, R7 ;  /* 0x000000ffff007224 */ /* 0x000fe200078e0007 */
[----:B------:R-:W-:Y:S02]  /*3070*/  MOV R25, R8 ;  /* 0x0000000800197202 */ /* 0x000fe40000000f00 */
[----:B------:R-:W-:-:S07]  /*3080*/  MOV R24, 0x30a0 ;  /* 0x000030a000187802 */ /* 0x000fce0000000f00 */
[----:B------:R-:W-:Y:S05]  /*3090*/  CALL.REL.NOINC `($__internal_15_$__cuda_sm20_rem_s64) ;  /* 0x0000004400c47944 */ /* 0x000fea0003c00000 */
.L_x_674:
[----:B------:R-:W-:Y:S05]  /*30a0*/  BSYNC.RECONVERGENT B1 ;  /* 0x0000000000017941 */ /* 0x000fea0003800200 */
.L_x_672:
[----:B------:R-:W-:Y:S02]  /*30b0*/  IMAD R3, R3, R20, RZ ;  /* 0x0000001403037224 */ /* 0x000fe400078e02ff */
[----:B------:R-:W-:Y:S02]  /*30c0*/  IMAD.MOV.U32 R8, RZ, RZ, R10 ;  /* 0x000000ffff087224 */ /* 0x000fe400078e000a */
[-C--:B------:R-:W-:Y:S02]  /*30d0*/  IMAD R3, R21, R2.reuse, R3 ;  /* 0x0000000215037224 */ /* 0x080fe400078e0203 */
[----:B------:R-:W-:-:S04]  /*30e0*/  IMAD.WIDE.U32 R4, R20, R2, R8 ;  /* 0x0000000214047225 */ /* 0x000fc800078e0008 */
[----:B------:R-:W-:Y:S01]  /*30f0*/  IMAD.MOV.U32 R10, RZ, RZ, R4 ;  /* 0x000000ffff0a7224 */ /* 0x000fe200078e0004 */
[----:B------:R-:W-:-:S07]  /*3100*/  IADD3 R9, PT, PT, R5, R3, RZ ;  /* 0x0000000305097210 */ /* 0x000fce0007ffe0ff */
.L_x_629:
[----:B------:R-:W0:Y:S02]  /*3110*/  LDCU.64 UR12, c[0x0][0x390] ;  /* 0x00007200ff0c77ac */ /* 0x000e240008000a00 */
[----:B0-----:R-:W-:Y:S02]  /*3120*/  LEA R4, P0, R30, UR12, 0x3 ;  /* 0x0000000c1e047c11 */ /* 0x001fe4000f8018ff */
[----:B------:R-:W-:Y:S02]  /*3130*/  LEA R6, P1, R10, UR12, 0x3 ;  /* 0x0000000c0a067c11 */ /* 0x000fe4000f8218ff */
[----:B------:R-:W-:Y:S02]  /*3140*/  LEA.HI.X R5, R30, UR13, R31, 0x3, P0 ;  /* 0x0000000d1e057c11 */ /* 0x000fe400080f1c1f */
[----:B------:R-:W-:-:S04]  /*3150*/  LEA.HI.X R7, R10, UR13, R9, 0x3, P1 ;  /* 0x0000000d0a077c11 */ /* 0x000fc800088f1c09 */
[----:B------:R-:W2:Y:S04]  /*3160*/  LDG.E.64 R4, desc[UR16][R4.64] ;  /* 0x0000001004047981 */ /* 0x000ea8000c1e1b00 */
[----:B------:R-:W3:Y:S01]  /*3170*/  LDG.E.64 R6, desc[UR16][R6.64] ;  /* 0x0000001006067981 */ /* 0x000ee2000c1e1b00 */
[----:B--2---:R-:W-:Y:S01]  /*3180*/  MOV R0, R5 ;  /* 0x0000000500007202 */ /* 0x004fe20000000f00 */
        /* <DEDUP_REMOVED lines=9> */
[----:B------:R-:W-:Y:S01]  /*3220*/  @!P0 IMAD.MOV.U32 R15, RZ, RZ, RZ ;  /* 0x000000ffff0f8224 */ /* 0x000fe200078e00ff */
[----:B------:R0:W-:Y:S04]  /*3230*/  @!P0 STS.64 [R13], R6 ;  /* 0x000000060d008388 */ /* 0x0001e80000000a00 */
[----:B------:R0:W-:Y:S04]  /*3240*/  @!P0 STS.64 [R12], R14 ;  /* 0x0000000e0c008388 */ /* 0x0001e80000000a00 */
[----:B------:R0:W-:Y:S01]  /*3250*/  @P0 STS.64 [R13], R4 ;  /* 0x000000040d000388 */ /* 0x0001e20000000a00 */
[----:B------:R-:W-:Y:S05]  /*3260*/  BRA `(.L_x_675) ;  /* 0x0000003400b07947 */ /* 0x000fea0003800000 */
.L_x_628:
        /* <DEDUP_REMOVED lines=8> */
[----:B------:R-:W-:Y:S01]  /*32f0*/  MOV R15, UR5 ;  /* 0x00000005000f7c02 */ /* 0x000fe20008000f00 */
[----:B------:R-:W-:-:S03]  /*3300*/  IMAD.MOV.U32 R9, RZ, RZ, R2 ;  /* 0x000000ffff097224 */ /* 0x000fc600078e0002 */
        /* <DEDUP_REMOVED lines=9> */
.L_x_702:
        /* <DEDUP_REMOVED lines=31> */
.L_x_679:
[----:B------:R-:W-:Y:S01]  /*3590*/  MOV R4, R9 ;  /* 0x0000000900047202 */ /* 0x000fe20000000f00 */
[----:B------:R-:W-:Y:S01]  /*35a0*/  IMAD.MOV.U32 R3, RZ, RZ, R8 ;  /* 0x000000ffff037224 */ /* 0x000fe200078e0008 */
[----:B------:R-:W-:Y:S01]  /*35b0*/  MOV R2, R20 ;  /* 0x0000001400027202 */ /* 0x000fe20000000f00 */
[----:B------:R-:W-:Y:S01]  /*35c0*/  IMAD.MOV.U32 R0, RZ, RZ, R21 ;  /* 0x000000ffff007224 */ /* 0x000fe200078e0015 */
[----:B------:R-:W-:-:S07]  /*35d0*/  MOV R27, 0x35f0 ;  /* 0x000035f0001b7802 */ /* 0x000fce0000000f00 */
[----:B-1----:R-:W-:Y:S05]  /*35e0*/  CALL.REL.NOINC `($__internal_14_$__cuda_sm20_div_s64) ;  /* 0x0000003c00207944 */ /* 0x002fea0003c00000 */
        /* <DEDUP_REMOVED lines=11> */
.L_x_680:
[----:B------:R-:W-:Y:S05]  /*36a0*/  BSYNC.RECONVERGENT B1 ;  /* 0x0000000000017941 */ /* 0x000fea0003800200 */
.L_x_678:
        /* <DEDUP_REMOVED lines=37> */
.L_x_682:
        /* <DEDUP_REMOVED lines=17> */
.L_x_683:
[----:B------:R-:W-:Y:S05]  /*3a10*/  BSYNC.RECONVERGENT B1 ;  /* 0x0000000000017941 */ /* 0x000fea0003800200 */
.L_x_681:
        /* <DEDUP_REMOVED lines=38> */
.L_x_685:
        /* <DEDUP_REMOVED lines=17> */
.L_x_686:
[----:B------:R-:W-:Y:S05]  /*3d90*/  BSYNC.RECONVERGENT B1 ;  /* 0x0000000000017941 */ /* 0x000fea0003800200 */
.L_x_684:
        /* <DEDUP_REMOVED lines=38> */
.L_x_688:
        /* <DEDUP_REMOVED lines=17> */
.L_x_689:
[----:B------:R-:W-:Y:S05]  /*4110*/  BSYNC.RECONVERGENT B1 ;  /* 0x0000000000017941 */ /* 0x000fea0003800200 */
.L_x_687:
        /* <DEDUP_REMOVED lines=31> */
[----:B------:R-:W-:-:S12]  /*4310*/  HFMA2 R21, -RZ, RZ, 0, 0 ;  /* 0x00000000ff157431 */ /* 0x000fd800000001ff */
[----:B------:R-:W-:Y:S02]  /*4320*/  @P1 IADD3 R3, PT, PT, R3, 0x1, RZ ;  /* 0x0000000103031810 */ /* 0x000fe40007ffe0ff */
[----:B------:R-:W-:-:S05]  /*4330*/  @!P2 LOP3.LUT R3, RZ, R20, RZ, 0x33, !PT ;  /* 0x00000014ff03a212 */ /* 0x000fca00078e33ff */
[----:B------:R-:W-:-:S04]  /*4340*/  IMAD.MOV R29, RZ, RZ, -R3 ;  /* 0x000000ffff1d7224 */ /* 0x000fc800078e0a03 */
[----:B------:R-:W-:Y:S02]  /*4350*/  IMAD R29, R20, R29, R22 ;  /* 0x0000001d141d7224 */ /* 0x000fe400078e0216 */
[----:B------:R-:W-:Y:S01]  /*4360*/  IMAD.MOV.U32 R20, RZ, RZ, R3 ;  /* 0x000000ffff147224 */ /* 0x000fe200078e0003 */
[----:B------:R-:W-:Y:S06]  /*4370*/  BRA `(.L_x_692) ;  /* 0x0000000000447947 */ /* 0x000fec0003800000 */
.L_x_691:
        /* <DEDUP_REMOVED lines=17> */
.L_x_692:
[----:B------:R-:W-:Y:S05]  /*4490*/  BSYNC.RECONVERGENT B1 ;  /* 0x0000000000017941 */ /* 0x000fea0003800200 */
.L_x_690:
        /* <DEDUP_REMOVED lines=38> */
.L_x_694:
        /* <DEDUP_REMOVED lines=17> */
.L_x_695:
[----:B------:R-:W-:Y:S05]  /*4810*/  BSYNC.RECONVERGENT B1 ;  /* 0x0000000000017941 */ /* 0x000fea0003800200 */
.L_x_693:
        /* <DEDUP_REMOVED lines=38> */
.L_x_697:
        /* <DEDUP_REMOVED lines=17> */
.L_x_698:
[----:B------:R-:W-:Y:S05]  /*4b90*/  BSYNC.RECONVERGENT B1 ;  /* 0x0000000000017941 */ /* 0x000fea0003800200 */
.L_x_696:
        /* <DEDUP_REMOVED lines=36> */
.L_x_700:
        /* <DEDUP_REMOVED lines=15> */
[----:B------:R-:W-:Y:S02]  /*4ed0*/  IMAD.MOV.U32 R9, RZ, RZ, R24 ;  /* 0x000000ffff097224 */ /* 0x000fe400078e0018 */
[----:B------:R-:W-:-:S07]  /*4ee0*/  IMAD.IADD R27, R3, 0x1, R27 ;  /* 0x00000001031b7824 */ /* 0x000fce00078e021b */
.L_x_701:
[----:B------:R-:W-:Y:S05]  /*4ef0*/  BSYNC.RECONVERGENT B1 ;  /* 0x0000000000017941 */ /* 0x000fea0003800200 */
.L_x_699:
        /* <DEDUP_REMOVED lines=15> */
.L_x_677:
        /* <DEDUP_REMOVED lines=36> */
.L_x_705:
[----:B------:R-:W-:Y:S01]  /*5230*/  IMAD.MOV.U32 R4, RZ, RZ, R9 ;  /* 0x000000ffff047224 */ /* 0x000fe200078e0009 */
[----:B------:R-:W-:Y:S01]  /*5240*/  MOV R3, R8 ;  /* 0x0000000800037202 */ /* 0x000fe20000000f00 */
[----:B------:R-:W-:Y:S01]  /*5250*/  IMAD.MOV.U32 R2, RZ, RZ, R16 ;  /* 0x000000ffff027224 */ /* 0x000fe200078e0010 */
[----:B------:R-:W-:Y:S02]  /*5260*/  MOV R0, R17 ;  /* 0x0000001100007202 */ /* 0x000fe40000000f00 */
[----:B------:R-:W-:-:S07]  /*5270*/  MOV R27, 0x5290 ;  /* 0x00005290001b7802 */ /* 0x000fce0000000f00 */
[----:B------:R-:W-:Y:S05]  /*5280*/  CALL.REL.NOINC `($__internal_14_$__cuda_sm20_div_s64) ;  /* 0x0000001c00f87944 */ /* 0x000fea0003c00000 */
[-C--:B------:R-:W-:Y:S01]  /*5290*/  IADD3 R19, P0, PT, RZ, -R24.reuse, RZ ;  /* 0x80000018ff137210 */ /* 0x080fe20007f1e0ff */
[----:B------:R-:W-:Y:S01]  /*52a0*/  IMAD.MOV.U32 R3, RZ, RZ, R8 ;  /* 0x000000ffff037224 */ /* 0x000fe200078e0008 */
[----:B------:R-:W-:Y:S02]  /*52b0*/  MOV R2, R9 ;  /* 0x0000000900027202 */ /* 0x000fe40000000f00 */
[----:B------:R-:W-:Y:S01]  /*52c0*/  MOV R18, R24 ;  /* 0x0000001800127202 */ /* 0x000fe20000000f00 */
[----:B------:R-:W-:Y:S02]  /*52d0*/  IMAD.X R7, RZ, RZ, ~R25, P0 ;  /* 0x000000ffff077224 */ /* 0x000fe400000e0e19 */
[----:B------:R-:W-:-:S04]  /*52e0*/  IMAD.WIDE.U32 R2, R16, R19, R2 ;  /* 0x0000001310027225 */ /* 0x000fc800078e0002 */
[----:B------:R-:W-:-:S04]  /*52f0*/  IMAD R7, R7, R16, RZ ;  /* 0x0000001007077224 */ /* 0x000fc800078e02ff */
[----:B------:R-:W-:Y:S01]  /*5300*/  IMAD R7, R17, R19, R7 ;  /* 0x0000001311077224 */ /* 0x000fe200078e0207 */
[----:B------:R-:W-:Y:S01]  /*5310*/  MOV R17, R2 ;  /* 0x0000000200117202 */ /* 0x000fe20000000f00 */
[----:B------:R-:W-:Y:S02]  /*5320*/  IMAD.MOV.U32 R19, RZ, RZ, R25 ;  /* 0x000000ffff137224 */ /* 0x000fe400078e0019 */
[----:B------:R-:W-:-:S07]  /*5330*/  IMAD.IADD R21, R3, 0x1, R7 ;  /* 0x0000000103157824 */ /* 0x000fce00078e0207 */
.L_x_706:
[----:B------:R-:W-:Y:S05]  /*5340*/  BSYNC.RECONVERGENT B1 ;  /* 0x0000000000017941 */ /* 0x000fea0003800200 */
.L_x_704:
[----:B------:R-:W0:Y:S01]  /*5350*/  LDC.64 R8, c[0x0][0x398] ;  /* 0x0000e600ff087b82 */ /* 0x000e220000000a00 */
[----:B------:R-:W-:-:S07]  /*5360*/  IADD3 R7, PT, PT, R15, -0x1, RZ ;  /* 0xffffffff0f077810 */ /* 0x000fce0007ffe0ff */
        /* <DEDUP_REMOVED lines=37> */
.L_x_708:
        /* <DEDUP_REMOVED lines=17> */
.L_x_709:
[----:B------:R-:W-:Y:S05]  /*56d0*/  BSYNC.RECONVERGENT B1 ;  /* 0x0000000000017941 */ /* 0x000fea0003800200 */
.L_x_707:
        /* <DEDUP_REMOVED lines=40> */
.L_x_711:
        /* <DEDUP_REMOVED lines=17> */
.L_x_712:
[----:B------:R-:W-:Y:S05]  /*5a70*/  BSYNC.RECONVERGENT B1 ;  /* 0x0000000000017941 */ /* 0x000fea0003800200 */
.L_x_710:
        /* <DEDUP_REMOVED lines=39> */
.L_x_714:
[----:B------:R-:W-:Y:S01]  /*5cf0*/  MOV R4, R20 ;  /* 0x0000001400047202 */ /* 0x000fe20000000f00 */
[----:B------:R-:W-:Y:S01]  /*5d00*/  IMAD.MOV.U32 R3, RZ, RZ, R21 ;  /* 0x000000ffff037224 */ /* 0x000fe200078e0015 */
[----:B------:R-:W-:Y:S02]  /*5d10*/  MOV R2, R22 ;  /* 0x0000001600027202 */ /* 0x000fe40000000f00 */
[----:B------:R-:W-:Y:S02]  /*5d20*/  MOV R0, R23 ;  /* 0x0000001700007202 */ /* 0x000fe40000000f00 */
[----:B------:R-:W-:-:S07]  /*5d30*/  MOV R27, 0x5d50 ;  /* 0x00005d50001b7802 */ /* 0x000fce0000000f00 */
[----:B------:R-:W-:Y:S05]  /*5d40*/  CALL.REL.NOINC `($__internal_14_$__cuda_sm20_div_s64) ;  /* 0x0000001400487944 */ /* 0x000fea0003c00000 */
        /* <DEDUP_REMOVED lines=11> */
.L_x_715:
[----:B------:R-:W-:Y:S05]  /*5e00*/  BSYNC.RECONVERGENT B1 ;  /* 0x0000000000017941 */ /* 0x000fea0003800200 */
.L_x_713:
        /* <DEDUP_REMOVED lines=11> */
.L_x_703:
        /* <DEDUP_REMOVED lines=34> */
.L_x_718:
        /* <DEDUP_REMOVED lines=10> */
[----:B------:R-:W-:Y:S01]  /*6180*/  IMAD.X R7, RZ, RZ, ~R25, P0 ;  /* 0x000000ffff077224 */ /* 0x000fe200000e0e19 */
[----:B------:R-:W-:-:S03]  /*6190*/  MOV R22, R24 ;  /* 0x0000001800167202 */ /* 0x000fc60000000f00 */
[----:B------:R-:W-:Y:S02]  /*61a0*/  IMAD R7, R7, R16, RZ ;  /* 0x0000001007077224 */ /* 0x000fe400078e02ff */
[----:B------:R-:W-:-:S04]  /*61b0*/  IMAD.WIDE.U32 R2, R16, R19, R2 ;  /* 0x0000001310027225 */ /* 0x000fc800078e0002 */
[----:B------:R-:W-:Y:S02]  /*61c0*/  IMAD R7, R17, R19, R7 ;  /* 0x0000001311077224 */ /* 0x000fe400078e0207 */
[----:B------:R-:W-:-:S03]  /*61d0*/  IMAD.MOV.U32 R17, RZ, RZ, R2 ;  /* 0x000000ffff117224 */ /* 0x000fc600078e0002 */
[----:B------:R-:W-:-:S07]  /*61e0*/  IADD3 R19, PT, PT, R3, R7, RZ ;  /* 0x0000000703137210 */ /* 0x000fce0007ffe0ff */
.L_x_719:
[----:B------:R-:W-:Y:S05]  /*61f0*/  BSYNC.RECONVERGENT B1 ;  /* 0x0000000000017941 */ /* 0x000fea0003800200 */
.L_x_717:
        /* <DEDUP_REMOVED lines=18> */
[----:B------:R-:W-:Y:S02]  /*6320*/  ISETP.NE.U32.AND P2, PT, R20, RZ, PT ;  /* 0x000000ff1400720c */ /* 0x000fe40003f45070 */
[----:B------:R-:W-:-:S03]  /*6330*/  MOV R8, RZ ;  /* 0x000000ff00087202 */ /* 0x000fc60000000f00 */
[----:B0-----:R-:W0:Y:S02]  /*6340*/  MUFU.RCP R0, R0 ;  /* 0x0000000000007308 */ /* 0x001e240000001000 */
[----:B0-----:R-:W-:-:S06]  /*6350*/  VIADD R2, R0, 0xffffffe ;  /* 0x0ffffffe00027836 */ /* 0x001fcc0000000000 */
        /* <DEDUP_REMOVED lines=14> */
[----:B------:R-:W-:Y:S01]  /*6440*/  IMAD R21, R20, R21, R22 ;  /* 0x0000001514157224 */ /* 0x000fe200078e0216 */
[----:B------:R-:W-:Y:S06]  /*6450*/  BRA `(.L_x_722) ;  /* 0x0000000000447947 */ /* 0x000fec0003800000 */
.L_x_721:
[----:B------:R-:W-:Y:S01]  /*6460*/  MOV R4, R22 ;  /* 0x0000001600047202 */ /* 0x000fe20000000f00 */
[----:B------:R-:W-:Y:S01]  /*6470*/  IMAD.MOV.U32 R2, RZ, RZ, R20 ;  /* 0x000000ffff027224 */ /* 0x000fe200078e0014 */
[----:B------:R-:W-:Y:S02]  /*6480*/  MOV R3, R23 ;  /* 0x0000001700037202 */ /* 0x000fe40000000f00 */
[----:B------:R-:W-:Y:S02]  /*6490*/  MOV R0, R21 ;  /* 0x0000001500007202 */ /* 0x000fe40000000f00 */
        /* <DEDUP_REMOVED lines=13> */
.L_x_722:
[----:B------:R-:W-:Y:S05]  /*6570*/  BSYNC.RECONVERGENT B1 ;  /* 0x0000000000017941 */ /* 0x000fea0003800200 */
.L_x_720:
        /* <DEDUP_REMOVED lines=8> */
[----:B------:R-:W-:-:S04]  /*6600*/  LEA R6, P0, R18, R6, 0x3 ;  /* 0x0000000612067211 */ /* 0x000fc800078018ff */
[----:B------:R-:W-:-:S04]  /*6610*/  IADD3 R0, PT, PT, R19, R23, RZ ;  /* 0x0000001713007210 */ /* 0x000fc80007ffe0ff */
[----:B------:R-:W-:-:S07]  /*6620*/  LEA.HI.X R5, R18, R5, R0, 0x3, P0 ;  /* 0x0000000512057211 */ /* 0x000fce00000f1c00 */
.L_x_716:
        /* <DEDUP_REMOVED lines=27> */
[----:B------:R-:W-:Y:S02]  /*67e0*/  @P0 IADD3 R9, PT, PT, -R22, R9, RZ ;  /* 0x0000000916090210 */ /* 0x000fe40007ffe1ff */
[----:B------:R-:W-:-:S05]  /*67f0*/  @!P1 LOP3.LUT R9, RZ, R22, RZ, 0x33, !PT ;  /* 0x00000016ff099212 */ /* 0x000fca00078e33ff */
[----:B------:R-:W-:Y:S01]  /*6800*/  IMAD.MOV.U32 R2, RZ, RZ, R9 ;  /* 0x000000ffff027224 */ /* 0x000fe200078e0009 */
[----:B------:R-:W-:Y:S06]  /*6810*/  BRA `(.L_x_725) ;  /* 0x0000000000107947 */ /* 0x000fec0003800000 */
.L_x_724:
[----:B------:R-:W-:Y:S01]  /*6820*/  MOV R0, R9 ;  /* 0x0000000900007202 */ /* 0x000fe20000000f00 */
[----:B------:R-:W-:Y:S01]  /*6830*/  IMAD.MOV.U32 R25, RZ, RZ, R8 ;  /* 0x000000ffff197224 */ /* 0x000fe200078e0008 */
[----:B------:R-:W-:-:S07]  /*6840*/  MOV R24, 0x6860 ;  /* 0x0000686000187802 */ /* 0x000fce0000000f00 */
[----:B------:R-:W-:Y:S05]  /*6850*/  CALL.REL.NOINC `($__internal_15_$__cuda_sm20_rem_s64) ;  /* 0x0000000c00d47944 */ /* 0x000fea0003c00000 */
.L_x_725:
[----:B------:R-:W-:Y:S05]  /*6860*/  BSYNC.RECONVERGENT B1 ;  /* 0x0000000000017941 */ /* 0x000fea0003800200 */
.L_x_723:
        /* <DEDUP_REMOVED lines=9> */
.L_x_676:
[----:B------:R-:W-:-:S05]  /*6900*/  MOV R7, R5 ;  /* 0x0000000500077202 */ /* 0x000fca0000000f00 */
[----:B------:R-:W2:Y:S04]  /*6910*/  LDG.E.64 R2, desc[UR16][R6.64] ;  /* 0x0000001006027981 */ /* 0x000ea8000c1e1b00 */
[----:B--2---:R1:W-:Y:S02]  /*6920*/  STS.64 [R13], R2 ;  /* 0x000000020d007388 */ /* 0x0043e40000000a00 */
.L_x_675:
[----:B------:R-:W-:Y:S05]  /*6930*/  BSYNC.RECONVERGENT B0 ;  /* 0x0000000000007941 */ /* 0x000fea0003800200 */
.L_x_627:
[----:B------:R-:W-:Y:S01]  /*6940*/  BAR.SYNC.DEFER_BLOCKING 0x0 ;  /* 0x0000000000007b1d */ /* 0x000fe20000010000 */
[----:B------:R-:W-:-:S13]  /*6950*/  ISETP.GE.U32.AND P0, PT, R11, 0x42, PT ;  /* 0x000000420b00780c */ /* 0x000fda0003f06070 */
[----:B------:R-:W-:Y:S05]  /*6960*/  @!P0 BRA `(.L_x_726) ;  /* 0x0000000000648947 */ /* 0x000fea0003800000 */
.L_x_729:
[--C-:B------:R-:W-:Y:S01]  /*6970*/  IMAD.MOV.U32 R0, RZ, RZ, R11.reuse ;  /* 0x000000ffff007224 */ /* 0x100fe200078e000b */
[----:B------:R-:W-:Y:S01]  /*6980*/  SHF.R.U32.HI R11, RZ, 0x1, R11 ;  /* 0x00000001ff0b7819 */ /* 0x000fe2000001160b */
[----:B------:R-:W-:Y:S03]  /*6990*/  BSSY.RECONVERGENT B0, `(.L_x_727) ;  /* 0x0000013000007945 */ /* 0x000fe60003800200 */
[----:B------:R-:W-:-:S13]  /*69a0*/  ISETP.GE.U32.AND P0, PT, R26, R11, PT ;  /* 0x0000000b1a00720c */ /* 0x000fda0003f06070 */
[----:B--2---:R-:W-:Y:S05]  /*69b0*/  @P0 BRA `(.L_x_728) ;  /* 0x0000000000400947 */ /* 0x004fea0003800000 */
[----:B0-----:R-:W-:Y:S01]  /*69c0*/  LEA R4, R11, R13, 0x3 ;  /* 0x0000000d0b047211 */ /* 0x001fe200078e18ff */
[----:B-1----:R-:W0:Y:S05]  /*69d0*/  LDS.64 R2, [R13] ;  /* 0x000000000d027984 */ /* 0x002e2a0000000a00 */
[----:B------:R-:W1:Y:S01]  /*69e0*/  LDS.64 R4, [R4] ;  /* 0x0000000004047984 */ /* 0x000e620000000a00 */
[----:B0-----:R-:W-:Y:S01]  /*69f0*/  MOV R6, R3 ;  /* 0x0000000300067202 */ /* 0x001fe20000000f00 */
[----:B-1----:R-:W-:Y:S01]  /*6a00*/  DSETP.MAX.AND P0, P1, R2, R4, PT ;  /* 0x000000040200722a */ /* 0x002fe2000390f000 */
[----:B------:R-:W-:Y:S01]  /*6a10*/  IMAD.MOV.U32 R7, RZ, RZ, R5 ;  /* 0x000000ffff077224 */ /* 0x000fe200078e0005 */
[----:B------:R-:W-:-:S04]  /*6a20*/  MOV R3, R4 ;  /* 0x0000000400037202 */ /* 0x000fc80000000f00 */
[----:B------:R-:W-:Y:S02]  /*6a30*/  FSEL R9, R6, R7, P0 ;  /* 0x0000000706097208 */ /* 0x000fe40000000000 */
[----:B------:R-:W-:-:S06]  /*6a40*/  SEL R2, R2, R3, P0 ;  /* 0x0000000302027207 */ /* 0x000fcc0000000000 */
[----:B------:R-:W-:-:S04]  /*6a50*/  @P1 LOP3.LUT R9, R7, 0x80000, RZ, 0xfc, !PT ;  /* 0x0008000007091812 */ /* 0x000fc800078efcff */
[----:B------:R-:W-:-:S06]  /*6a60*/  MOV R3, R9 ;  /* 0x0000000900037202 */ /* 0x000fcc0000000f00 */
[----:B------:R-:W-:-:S14]  /*6a70*/  DSETP.NEU.AND P0, PT, R2, R4, PT ;  /* 0x000000040200722a */ /* 0x000fdc0003f0d000 */
[----:B------:R-:W-:Y:S01]  /*6a80*/  @!P0 IMAD R2, R11, 0x8, R12 ;  /* 0x000000080b028824 */ /* 0x000fe200078e020c */
[----:B------:R-:W-:Y:S05]  /*6a90*/  @!P0 STS.64 [R13], R4 ;  /* 0x000000040d008388 */ /* 0x000fea0000000a00 */
[----:B------:R-:W0:Y:S04]  /*6aa0*/  @!P0 LDS.64 R2, [R2] ;  /* 0x0000000002028984 */ /* 0x000e280000000a00 */
[----:B0-----:R2:W-:Y:S02]  /*6ab0*/  @!P0 STS.64 [R12], R2 ;  /* 0x000000020c008388 */ /* 0x0015e40000000a00 */
.L_x_728:
[----:B------:R-:W-:Y:S05]  /*6ac0*/  BSYNC.RECONVERGENT B0 ;  /* 0x0000000000007941 */ /* 0x000fea0003800200 */
.L_x_727:
[----:B------:R-:W-:Y:S01]  /*6ad0*/  BAR.SYNC.DEFER_BLOCKING 0x0 ;  /* 0x0000000000007b1d */ /* 0x000fe20000010000 */
[----:B------:R-:W-:-:S13]  /*6ae0*/  ISETP.GT.U32.AND P0, PT, R0, 0x83, PT ;  /* 0x000000830000780c */ /* 0x000fda0003f04070 */
[----:B------:R-:W-:Y:S05]  /*6af0*/  @P0 BRA `(.L_x_729) ;  /* 0xfffffffc009c0947 */ /* 0x000fea000383ffff */
.L_x_726:
[----:B------:R-:W-:-:S13]  /*6b00*/  ISETP.GT.U32.AND P0, PT, R26, 0x1f, PT ;  /* 0x0000001f1a00780c */ /* 0x000fda0003f04070 */
[----:B------:R-:W-:Y:S05]  /*6b10*/  @P0 EXIT ;  /* 0x000000000000094d */ /* 0x000fea0003800000 */
[----:B-12---:R-:W1:Y:S04]  /*6b20*/  LDS.64 R2, [R13] ;  /* 0x000000000d027984 */ /* 0x006e680000000a00 */
[----:B0-----:R-:W0:Y:S04]  /*6b30*/  LDS.64 R4, [R13+0x100] ;  /* 0x000100000d047984 */ /* 0x001e280000000a00 */
[----:B------:R-:W2:Y:S01]  /*6b40*/  LDS.64 R6, [R13+0x100] ;  /* 0x000100000d067984 */ /* 0x000ea20000000a00 */
[----:B-1----:R-:W-:Y:S01]  /*6b50*/  MOV R0, R3 ;  /* 0x0000000300007202 */ /* 0x002fe20000000f00 */
[----:B0-----:R-:W-:Y:S01]  /*6b60*/  DSETP.MAX.AND P0, P1, R2, R4, PT ;  /* 0x000000040200722a */ /* 0x001fe2000390f000 */
[----:B------:R-:W-:-:S05]  /*6b70*/  MOV R9, R5 ;  /* 0x0000000500097202 */ /* 0x000fca0000000f00 */
        /* <DEDUP_REMOVED lines=12> */
[----:B0-----:R-:W-:Y:S01]  /*6c40*/  MOV R0, R7 ;  /* 0x0000000700007202 */ /* 0x001fe20000000f00 */
[----:B-1----:R-:W-:Y:S01]  /*6c50*/  DSETP.MAX.AND P0, P1, R6, R8, PT ;  /* 0x000000080600722a */ /* 0x002fe2000390f000 */
        /* <DEDUP_REMOVED lines=74> */
[----:B------:R-:W2:Y:S01]  /*7100*/  LDCU.64 UR8, c[0x0][0x3b8] ;  /* 0x00007700ff0877ac */ /* 0x000ea20008000a00 */
[----:B0-----:R-:W-:Y:S01]  /*7110*/  LDS.64 R4, [UR11] ;  /* 0x0000000bff047984 */ /* 0x001fe20008000a00 */
[----:B------:R-:W0:Y:S04]  /*7120*/  LDCU.128 UR12, c[0x0][0x380] ;  /* 0x00007000ff0c77ac */ /* 0x000e280008000c00 */
[----:B------:R-:W-:Y:S08]  /*7130*/  S2UR UR4, SR_CTAID.X ;  /* 0x00000000000479c3 */ /* 0x000ff00000002500 */
[----:B------:R-:W2:Y:S01]  /*7140*/  S2UR UR10, SR_CTAID.Y ;  /* 0x00000000000a79c3 */ /* 0x000ea20000002600 */
[----:B-1----:R-:W-:-:S09]  /*7150*/  ULEA UR5, UR6, UR5, 0x18 ;  /* 0x0000000506057291 */ /* 0x002fd2000f8ec0ff */
[----:B------:R-:W1:Y:S01]  /*7160*/  LDS.64 R2, [UR5] ;  /* 0x00000005ff027984 */ /* 0x000e620008000a00 */
[----:B------:R-:W-:Y:S02]  /*7170*/  UMOV UR5, URZ ;  /* 0x000000ff00057c82 */ /* 0x000fe40008000000 */
[----:B--2---:R-:W-:-:S04]  /*7180*/  UIMAD.WIDE.U32 UR4, UR10, UR8, UR4 ;  /* 0x000000080a0472a5 */ /* 0x004fc8000f8e0004 */
[----:B------:R-:W-:Y:S02]  /*7190*/  USHF.L.U32 UR7, UR4, 0x3, URZ ;  /* 0x0000000304077899 */ /* 0x000fe400080006ff */
[----:B------:R-:W-:Y:S02]  /*71a0*/  UIMAD UR5, UR10, UR9, UR5 ;  /* 0x000000090a0572a4 */ /* 0x000fe4000f8e0205 */
[----:B0-----:R-:W-:Y:S02]  /*71b0*/  UIADD3 UR6, UP0, UPT, UR7, UR12, URZ ;  /* 0x0000000c07067290 */ /* 0x001fe4000ff1e0ff */
[----:B------:R-:W-:Y:S02]  /*71c0*/  USHF.L.U64.HI UR5, UR4, 0x3, UR5 ;  /* 0x0000000304057899 */ /* 0x000fe40008010205 */
[----:B------:R-:W-:Y:S02]  /*71d0*/  UIADD3 UR4, UP1, UPT, UR7, UR14, URZ ;  /* 0x0000000e07047290 */ /* 0x000fe4000ff3e0ff */
[----:B------:R-:W-:Y:S01]  /*71e0*/  UIADD3.X UR7, UPT, UPT, UR5, UR13, URZ, UP0, !UPT ;  /* 0x0000000d05077290 */ /* 0x000fe200087fe4ff */
[----:B------:R-:W-:Y:S01]  /*71f0*/  MOV R6, UR6 ;  /* 0x0000000600067c02 */ /* 0x000fe20008000f00 */
[----:B------:R-:W-:-:S02]  /*7200*/  UIADD3.X UR5, UPT, UPT, UR5, UR15, URZ, UP1, !UPT ;  /* 0x0000000f05057290 */ /* 0x000fc40008ffe4ff */
[----:B------:R-:W-:Y:S02]  /*7210*/  MOV R8, UR4 ;  /* 0x0000000400087c02 */ /* 0x000fe40008000f00 */
[----:B------:R-:W-:Y:S02]  /*7220*/  IMAD.U32 R7, RZ, RZ, UR7 ;  /* 0x00000007ff077e24 */ /* 0x000fe4000f8e00ff */
[----:B------:R-:W-:-:S03]  /*7230*/  MOV R9, UR5 ;  /* 0x0000000500097c02 */ /* 0x000fc60008000f00 */
[----:B-1----:R-:W-:Y:S04]  /*7240*/  STG.E.64 desc[UR16][R6.64], R2 ;  /* 0x0000000206007986 */ /* 0x002fe8000c101b10 */
[----:B------:R-:W-:Y:S01]  /*7250*/  STG.E.64 desc[UR16][R8.64], R4 ;  /* 0x0000000408007986 */ /* 0x000fe2000c101b10 */
[----:B------:R-:W-:Y:S05]  /*7260*/  EXIT ;  /* 0x000000000000794d */ /* 0x000fea0003800000 */
        .weak           $__internal_14_$__cuda_sm20_div_s64
        .type           $__internal_14_$__cuda_sm20_div_s64,@function
        .size           $__internal_14_$__cuda_sm20_div_s64,($__internal_15_$__cuda_sm20_rem_s64 - $__internal_14_$__cuda_sm20_div_s64)
$__internal_14_$__cuda_sm20_div_s64:
[----:B------:R-:W-:Y:S02]  /*7270*/  IADD3 R24, P1, PT, RZ, -R2, RZ ;  /* 0x80000002ff187210 */ /* 0x000fe40007f3e0ff */
[----:B------:R-:W-:Y:S02]  /*7280*/  ISETP.GE.AND P0, PT, R0, RZ, PT ;  /* 0x000000ff0000720c */ /* 0x000fe40003f06270 */
[----:B------:R-:W-:Y:S02]  /*7290*/  IADD3.X R25, PT, PT, RZ, ~R0, RZ, P1, !PT ;  /* 0x80000000ff197210 */ /* 0x000fe40000ffe4ff */
[----:B------:R-:W-:Y:S02]  /*72a0*/  SEL R24, R24, R2, !P0 ;  /* 0x0000000218187207 */ /* 0x000fe40004000000 */
[----:B------:R-:W-:-:S04]  /*72b0*/  SEL R25, R25, R0, !P0 ;  /* 0x0000000019197207 */ /* 0x000fc80004000000 */
        /* <DEDUP_REMOVED lines=12> */
[C---:B------:R-:W-:Y:S02]  /*7380*/  IMAD R28, R43.reuse, R29, RZ ;  /* 0x0000001d2b1c7224 */ /* 0x040fe400078e02ff */
[----:B------:R-:W-:-:S04]  /*7390*/  IMAD.HI.U32 R32, P1, R43, R32, R40 ;  /* 0x000000202b207227 */ /* 0x000fc80007820028 */
[----:B------:R-:W-:Y:S01]  /*73a0*/  IMAD.HI.U32 R29, R43, R29, RZ ;  /* 0x0000001d2b1d7227 */ /* 0x000fe200078e00ff */
[----:B------:R-:W-:-:S03]  /*73b0*/  IADD3 R41, P3, PT, R28, R32, RZ ;  /* 0x000000201c297210 */ /* 0x000fc60007f7e0ff */
[----:B------:R-:W-:Y:S02]  /*73c0*/  IMAD.X R29, R29, 0x1, R43, P0 ;  /* 0x000000011d1d7824 */ /* 0x000fe400000e062b */
[----:B------:R-:W-:-:S03]  /*73d0*/  IMAD.WIDE.U32 R42, R41, R24, RZ ;  /* 0x00000018292a7225 */ /* 0x000fc600078e00ff */
[----:B------:R-:W-:Y:S01]  /*73e0*/  IADD3.X R32, PT, PT, RZ, RZ, R29, P3, P1 ;  /* 0x000000ffff207210 */ /* 0x000fe20001fe241d */
[----:B------:R-:W-:Y:S01]  /*73f0*/  IMAD R29, R41, R25, R43 ;  /* 0x00000019291d7224 */ /* 0x000fe200078e022b */
[----:B------:R-:W-:Y:S02]  /*7400*/  IADD3 R28, P0, PT, RZ, -R42, RZ ;  /* 0x8000002aff1c7210 */ /* 0x000fe40007f1e0ff */
[----:B------:R-:W-:Y:S01]  /*7410*/  ISETP.GE.AND P3, PT, R3, RZ, PT ;  /* 0x000000ff0300720c */ /* 0x000fe20003f66270 */
[----:B------:R-:W-:Y:S02]  /*7420*/  IMAD R29, R32, R24, R29 ;  /* 0x00000018201d7224 */ /* 0x000fe400078e021d */
[----:B------:R-:W-:-:S03]  /*7430*/  IMAD.HI.U32 R40, R41, R28, RZ ;  /* 0x0000001c29287227 */ /* 0x000fc600078e00ff */
[----:B------:R-:W-:-:S05]  /*7440*/  IADD3.X R29, PT, PT, RZ, ~R29, RZ, P0, !PT ;  /* 0x8000001dff1d7210 */ /* 0x000fca00007fe4ff */
[----:B------:R-:W-:-:S04]  /*7450*/  IMAD.WIDE.U32 R40, P1, R41, R29, R40 ;  /* 0x0000001d29287225 */ /* 0x000fc80007820028 */
[----:B------:R-:W-:-:S04]  /*7460*/  IMAD.HI.U32 R33, R32, R29, RZ ;  /* 0x0000001d20217227 */ /* 0x000fc800078e00ff */
[----:B------:R-:W-:Y:S01]  /*7470*/  IMAD.HI.U32 R28, P0, R32, R28, R40 ;  /* 0x0000001c201c7227 */ /* 0x000fe20007800028 */
[----:B------:R-:W-:-:S03]  /*7480*/  IADD3.X R33, PT, PT, R33, R32, RZ, P1, !PT ;  /* 0x0000002021217210 */ /* 0x000fc60000ffe4ff */
[----:B------:R-:W-:Y:S02]  /*7490*/  HFMA2 R41, -RZ, RZ, 0, 0 ;  /* 0x00000000ff297431 */ /* 0x000fe400000001ff */
[----:B------:R-:W-:Y:S01]  /*74a0*/  IMAD R29, R32, R29, RZ ;  /* 0x0000001d201d7224 */ /* 0x000fe200078e02ff */
[----:B------:R-:W-:-:S04]  /*74b0*/  IADD3 R32, P4, PT, RZ, -R4, RZ ;  /* 0x80000004ff207210 */ /* 0x000fc80007f9e0ff */
[----:B------:R-:W-:Y:S02]  /*74c0*/  IADD3 R28, P1, PT, R29, R28, RZ ;  /* 0x0000001c1d1c7210 */ /* 0x000fe40007f3e0ff */
[----:B------:R-:W-:Y:S01]  /*74d0*/  SEL R32, R32, R4, !P3 ;  /* 0x0000000420207207 */ /* 0x000fe20005800000 */
[----:B------:R-:W-:Y:S01]  /*74e0*/  IMAD.X R4, RZ, RZ, ~R3, P4 ;  /* 0x000000ffff047224 */ /* 0x000fe200020e0e03 */
[----:B------:R-:W-:-:S03]  /*74f0*/  IADD3.X R33, PT, PT, RZ, RZ, R33, P1, P0 ;  /* 0x000000ffff217210 */ /* 0x000fc60000fe0421 */
[----:B------:R-:W-:Y:S01]  /*7500*/  IMAD.HI.U32 R40, R28, R32, RZ ;  /* 0x000000201c287227 */ /* 0x000fe200078e00ff */
[-C--:B------:R-:W-:Y:S02]  /*7510*/  SEL R4, R4, R3.reuse, !P3 ;  /* 0x0000000304047207 */ /* 0x080fe40005800000 */
[----:B------:R-:W-:-:S03]  /*7520*/  LOP3.LUT R3, R0, R3, RZ, 0x3c, !PT ;  /* 0x0000000300037212 */ /* 0x000fc600078e3cff */
[----:B------:R-:W-:-:S04]  /*7530*/  IMAD.WIDE.U32 R28, R28, R4, R40 ;  /* 0x000000041c1c7225 */ /* 0x000fc800078e0028 */
[----:B------:R-:W-:-:S04]  /*7540*/  IMAD.HI.U32 R29, P0, R33, R32, R28 ;  /* 0x00000020211d7227 */ /* 0x000fc8000780001c */
[----:B------:R-:W-:-:S05]  /*7550*/  IMAD R28, R33, R4, RZ ;  /* 0x00000004211c7224 */ /* 0x000fca00078e02ff */
[----:B------:R-:W-:Y:S01]  /*7560*/  IADD3 R28, P1, PT, R28, R29, RZ ;  /* 0x0000001d1c1c7210 */ /* 0x000fe20007f3e0ff */
[----:B------:R-:W-:-:S04]  /*7570*/  IMAD.HI.U32 R29, R33, R4, RZ ;  /* 0x00000004211d7227 */ /* 0x000fc800078e00ff */
[----:B------:R-:W-:Y:S01]  /*7580*/  IMAD.WIDE.U32 R40, R28, R24, RZ ;  /* 0x000000181c287225 */ /* 0x000fe200078e00ff */
[----:B------:R-:W-:-:S03]  /*7590*/  IADD3.X R29, PT, PT, R29, RZ, RZ, P0, !PT ;  /* 0x000000ff1d1d7210 */ /* 0x000fc600007fe4ff */
        /* <DEDUP_REMOVED lines=8> */
[----:B------:R-:W-:Y:S02]  /*7620*/  SEL R33, R33, R32, P1 ;  /* 0x0000002021217207 */ /* 0x000fe40000800000 */
[----:B------:R-:W-:Y:S02]  /*7630*/  IADD3 R32, P4, PT, R28, 0x1, RZ ;  /* 0x000000011c207810 */ /* 0x000fe40007f9e0ff */
[----:B------:R-:W-:Y:S02]  /*7640*/  ISETP.GE.U32.AND P0, PT, R33, R24, PT ;  /* 0x000000182100720c */ /* 0x000fe40003f06070 */
[----:B------:R-:W-:Y:S02]  /*7650*/  IADD3.X R24, PT, PT, R4, ~R25, RZ, P3, !PT ;  /* 0x8000001904187210 */ /* 0x000fe40001ffe4ff */
[----:B------:R-:W-:Y:S01]  /*7660*/  SEL R32, R32, R28, P1 ;  /* 0x0000001c20207207 */ /* 0x000fe20000800000 */
[----:B------:R-:W-:Y:S01]  /*7670*/  IMAD.X R28, RZ, RZ, R29, P4 ;  /* 0x000000ffff1c7224 */ /* 0x000fe200020e061d */
[----:B------:R-:W-:-:S04]  /*7680*/  SEL R24, R24, R4, P1 ;  /* 0x0000000418187207 */ /* 0x000fc80000800000 */
[----:B------:R-:W-:Y:S02]  /*7690*/  SEL R28, R28, R29, P1 ;  /* 0x0000001d1c1c7207 */ /* 0x000fe40000800000 */
[----:B------:R-:W-:Y:S02]  /*76a0*/  IADD3 R4, P1, PT, R32, 0x1, RZ ;  /* 0x0000000120047810 */ /* 0x000fe40007f3e0ff */
[----:B------:R-:W-:Y:S02]  /*76b0*/  ISETP.GE.U32.AND.EX P0, PT, R24, R25, PT, P0 ;  /* 0x000000191800720c */ /* 0x000fe40003f06100 */
[----:B------:R-:W-:Y:S02]  /*76c0*/  IADD3.X R24, PT, PT, RZ, R28, RZ, P1, !PT ;  /* 0x0000001cff187210 */ /* 0x000fe40000ffe4ff */
[----:B------:R-:W-:Y:S02]  /*76d0*/  SEL R4, R4, R32, P0 ;  /* 0x0000002004047207 */ /* 0x000fe40000000000 */
[----:B------:R-:W-:-:S02]  /*76e0*/  SEL R28, R24, R28, P0 ;  /* 0x0000001c181c7207 */ /* 0x000fc40000000000 */
[----:B------:R-:W-:Y:S02]  /*76f0*/  IADD3 R24, P3, PT, RZ, -R4, RZ ;  /* 0x80000004ff187210 */ /* 0x000fe40007f7e0ff */
[----:B------:R-:W-:Y:S02]  /*7700*/  ISETP.NE.U32.AND P0, PT, R2, RZ, PT ;  /* 0x000000ff0200720c */ /* 0x000fe40003f05070 */
[----:B------:R-:W-:Y:S02]  /*7710*/  ISETP.GE.AND P1, PT, R3, RZ, PT ;  /* 0x000000ff0300720c */ /* 0x000fe40003f26270 */
[-C--:B------:R-:W-:Y:S02]  /*7720*/  IADD3.X R2, PT, PT, RZ, ~R28.reuse, RZ, P3, !PT ;  /* 0x8000001cff027210 */ /* 0x080fe40001ffe4ff */
[----:B------:R-:W-:Y:S02]  /*7730*/  ISETP.NE.AND.EX P0, PT, R0, RZ, PT, P0 ;  /* 0x000000ff0000720c */ /* 0x000fe40003f05300 */
[----:B------:R-:W-:-:S02]  /*7740*/  SEL R2, R2, R28, !P1 ;  /* 0x0000001c02027207 */ /* 0x000fc40004800000 */
[----:B------:R-:W-:Y:S02]  /*7750*/  MOV R3, 0x0 ;  /* 0x0000000000037802 */ /* 0x000fe40000000f00 */
[----:B------:R-:W-:Y:S01]  /*7760*/  SEL R25, R2, 0xffffffff, P0 ;  /* 0xffffffff02197807 */ /* 0x000fe20000000000 */
[----:B------:R-:W-:Y:S01]  /*7770*/  IMAD.MOV.U32 R2, RZ, RZ, R27 ;  /* 0x000000ffff027224 */ /* 0x000fe200078e001b */
[----:B------:R-:W-:-:S04]  /*7780*/  SEL R24, R24, R4, !P1 ;  /* 0x0000000418187207 */ /* 0x000fc80004800000 */
[----:B------:R-:W-:Y:S01]  /*7790*/  SEL R24, R24, 0xffffffff, P0 ;  /* 0xffffffff18187807 */ /* 0x000fe20000000000 */
[----:B------:R-:W-:Y:S06]  /*77a0*/  RET.REL.NODEC R2 `(contiguous_reduce3_f64) ;  /* 0xffffff8802147950 */ /* 0x000fec0003c3ffff */
        .weak           $__internal_15_$__cuda_sm20_rem_s64
        .type           $__internal_15_$__cuda_sm20_rem_s64,@function
        .size           $__internal_15_$__cuda_sm20_rem_s64,(.L_x_3694 - $__internal_15_$__cuda_sm20_rem_s64)
$__internal_15_$__cuda_sm20_rem_s64:
        /* <DEDUP_REMOVED lines=27> */
[----:B------:R-:W-:Y:S01]  /*7960*/  IMAD R18, R27, R2, R16 ;  /* 0x000000021b127224 */ /* 0x000fe200078e0210 */
[----:B------:R-:W-:Y:S01]  /*7970*/  IADD3 R19, P4, PT, RZ, -R0, RZ ;  /* 0x80000000ff137210 */ /* 0x000fe20007f9e0ff */
[----:B------:R-:W-:-:S03]  /*7980*/  IMAD.HI.U32 R16, R17, R29, RZ ;  /* 0x0000001d11107227 */ /* 0x000fc600078e00ff */
[----:B------:R-:W-:Y:S02]  /*7990*/  IADD3.X R18, PT, PT, RZ, ~R18, RZ, P0, !PT ;  /* 0x80000012ff127210 */ /* 0x000fe400007fe4ff */
[----:B------:R-:W-:-:S03]  /*79a0*/  SEL R19, R19, R0, !P1 ;  /* 0x0000000013137207 */ /* 0x000fc60004800000 */
[----:B------:R-:W-:-:S04]  /*79b0*/  IMAD.WIDE.U32 R16, P0, R17, R18, R16 ;  /* 0x0000001211107225 */ /* 0x000fc80007800010 */
[----:B------:R-:W-:-:S04]  /*79c0*/  IMAD.HI.U32 R28, R27, R18, RZ ;  /* 0x000000121b1c7227 */ /* 0x000fc800078e00ff */
[----:B------:R-:W-:-:S04]  /*79d0*/  IMAD.HI.U32 R16, P2, R27, R29, R16 ;  /* 0x0000001d1b107227 */ /* 0x000fc80007840010 */
[----:B------:R-:W-:Y:S01]  /*79e0*/  IMAD R17, R27, R18, RZ ;  /* 0x000000121b117224 */ /* 0x000fe200078e02ff */
[----:B------:R-:W-:Y:S01]  /*79f0*/  IADD3.X R18, PT, PT, RZ, ~R25, RZ, P4, !PT ;  /* 0x80000019ff127210 */ /* 0x000fe200027fe4ff */
[----:B------:R-:W-:-:S03]  /*7a00*/  IMAD.X R27, R28, 0x1, R27, P0 ;  /* 0x000000011c1b7824 */ /* 0x000fc600000e061b */
[----:B------:R-:W-:Y:S01]  /*7a10*/  IADD3 R0, P3, PT, R17, R16, RZ ;  /* 0x0000001011007210 */ /* 0x000fe20007f7e0ff */
[----:B------:R-:W-:Y:S01]  /*7a20*/  HFMA2 R17, -RZ, RZ, 0, 0 ;  /* 0x00000000ff117431 */ /* 0x000fe200000001ff */
[----:B------:R-:W-:Y:S02]  /*7a30*/  SEL R25, R18, R25, !P1 ;  /* 0x0000001912197207 */ /* 0x000fe40004800000 */
        /* <DEDUP_REMOVED lines=8> */
[----:B------:R-:W-:-:S04]  /*7ac0*/  IMAD.WIDE.U32 R16, R27, R2, RZ ;  /* 0x000000021b107225 */ /* 0x000fc800078e00ff */
[----:B------:R-:W-:Y:S01]  /*7ad0*/  IMAD.X R29, RZ, RZ, R0, P2 ;  /* 0x000000ffff1d7224 */ /* 0x000fe200010e0600 */
[----:B------:R-:W-:Y:S01]  /*7ae0*/  IADD3 R33, P2, PT, -R16, R19, RZ ;  /* 0x0000001310217210 */ /* 0x000fe20007f5e1ff */
[----:B------:R-:W-:-:S03]  /*7af0*/  IMAD R27, R27, R3, R17 ;  /* 0x000000031b1b7224 */ /* 0x000fc600078e0211 */
[-C--:B------:R-:W-:Y:S01]  /*7b00*/  ISETP.GE.U32.AND P0, PT, R33, R2.reuse, PT ;  /* 0x000000022100720c */ /* 0x080fe20003f06070 */
[----:B------:R-:W-:-:S05]  /*7b10*/  IMAD R0, R29, R2, R27 ;  /* 0x000000021d007224 */ /* 0x000fca00078e021b */
        /* <DEDUP_REMOVED lines=8> */
[C---:B------:R-:W-:Y:S02]  /*7ba0*/  ISETP.GE.U32.AND.EX P0, PT, R19.reuse, R3, PT, P0 ;  /* 0x000000031300720c */ /* 0x040fe40003f06100 */
[----:B------:R-:W-:Y:S01]  /*7bb0*/  MOV R25, 0x0 ;  /* 0x0000000000197802 */ /* 0x000fe20000000f00 */
        /* <DEDUP_REMOVED lines=11> */
[----:B------:R-:W-:Y:S06]  /*7c70*/  RET.REL.NODEC R24 `(contiguous_reduce3_f64) ;  /* 0xffffff8018e07950 */ /* 0x000fec0003c3ffff */
.L_x_730:
        /* <DEDUP_REMOVED lines=16> */
.L_x_3694:


//--------------------- .text.uncontiguous_reduce_f64 --------------------------
	.section	.text.uncontiguous_reduce_f64,"ax",@progbits
	.align	128
        .global         uncontiguous_reduce_f64
        .type           uncontiguous_reduce_f64,@function
        .size           uncontiguous_reduce_f64,(.L_x_3696 - uncontiguous_reduce_f64)
        .other          uncontiguous_reduce_f64,@"STO_CUDA_ENTRY STV_DEFAULT"
uncontiguous_reduce_f64:
.text.uncontiguous_reduce_f64:
        /* <DEDUP_REMOVED lines=10> */
[----:B------:R-:W5:Y:S01]  /*00a0*/  LDC R13, c[0x0][0x3a8] ;  /* 0x0000ea00ff0d7b82 */ /* 0x000f620000000800 */
[----:B------:R-:W-:Y:S01]  /*00b0*/  HFMA2 R6, -RZ, RZ, 0, 0 ;  /* 0x00000000ff067431 */ /* 0x000fe200000001ff */
[----:B------:R-:W0:Y:S01]  /*00c0*/  LDCU.64 UR8, c[0x0][0x358] ;  /* 0x00006b00ff0877ac */ /* 0x000e220008000a00 */
[----:B--2---:R-:W-:Y:S01]  /*00d0*/  IMAD.U32 R7, RZ, RZ, UR7 ;  /* 0x00000007ff077e24 */ /* 0x004fe2000f8e00ff */
[----:B-1----:R-:W-:-:S04]  /*00e0*/  ULEA UR4, UR5, UR4, 0x18 ;  /* 0x0000000405047291 */ /* 0x002fc8000f8ec0ff */
[----:B------:R-:W-:Y:S02]  /*00f0*/  ULEA UR6, UR7, UR4, 0x3 ;  /* 0x0000000407067291 */ /* 0x000fe4000f8e18ff */
[----:B0-----:R-:W-:Y:S01]  /*0100*/  IMAD R5, R0, UR7, RZ ;  /* 0x0000000700057c24 */ /* 0x001fe2000f8e02ff */
[----:B-----5:R-:W-:Y:S02]  /*0110*/  IADD3 R11, PT, PT, R13, -0x1, RZ ;  /* 0xffffffff0d0b7810 */ /* 0x020fe40007ffe0ff */
[C---:B---3--:R-:W-:Y:S02]  /*0120*/  LEA R3, R2.reuse, UR4, 0x3 ;  /* 0x0000000402037c11 */ /* 0x048fe4000f8e18ff */
[----:B------:R-:W-:Y:S02]  /*0130*/  LEA R4, R5, R2, 0x1 ;  /* 0x0000000205047211 */ /* 0x000fe400078e08ff */
[----:B------:R-:W-:Y:S01]  /*0140*/  LEA R5, R2, UR6, 0x3 ;  /* 0x0000000602057c11 */ /* 0x000fe2000f8e18ff */
[----:B------:R0:W-:Y:S02]  /*0150*/  STS.64 [R3], R8 ;  /* 0x0000000803007388 */ /* 0x0001e40000000a00 */
[----:B------:R-:W-:-:S05]  /*0160*/  VIADD R16, R4, UR7 ;  /* 0x0000000704107c36 */ /* 0x000fca0008000000 */
[----:B----4-:R-:W-:-:S04]  /*0170*/  ISETP.GE.U32.AND P0, PT, R16, UR10, PT ;  /* 0x0000000a10007c0c */ /* 0x010fc8000bf06070 */
[----:B------:R-:W-:Y:S01]  /*0180*/  ISETP.GE.U32.AND.EX P0, PT, RZ, UR11, PT, P0 ;  /* 0x0000000bff007c0c */ /* 0x000fe2000bf06100 */
[----:B0-----:R-:W-:Y:S01]  /*0190*/  IMAD.MOV.U32 R8, RZ, RZ, R4 ;  /* 0x000000ffff087224 */ /* 0x001fe200078e0004 */
[----:B------:R-:W-:-:S05]  /*01a0*/  MOV R9, RZ ;  /* 0x000000ff00097202 */ /* 0x000fca0000000f00 */
[----:B------:R0:W-:Y:S06]  /*01b0*/  STS.64 [R5], R8 ;  /* 0x0000000805007388 */ /* 0x0001ec0000000a00 */
[----:B------:R-:W-:Y:S05]  /*01c0*/  @P0 BRA `(.L_x_732) ;  /* 0x0000003000340947 */ /* 0x000fea0003800000 */
[----:B------:R-:W-:Y:S02]  /*01d0*/  ISETP.GE.AND P0, PT, R11, RZ, PT ;  /* 0x000000ff0b00720c */ /* 0x000fe40003f06270 */
[----:B0-----:R-:W-:Y:S01]  /*01e0*/  CS2R R8, SRZ ;  /* 0x0000000000087805 */ /* 0x001fe2000001ff00 */
[----:B------:R-:W-:Y:S01]  /*01f0*/  IMAD.MOV.U32 R19, RZ, RZ, RZ ;  /* 0x000000ffff137224 */ /* 0x000fe200078e00ff */
[----:B------:R-:W-:Y:S01]  /*0200*/  MOV R20, RZ ;  /* 0x000000ff00147202 */ /* 0x000fe20000000f00 */
[----:B------:R-:W-:-:S08]  /*0210*/  IMAD.MOV.U32 R17, RZ, RZ, RZ ;  /* 0x000000ffff117224 */ /* 0x000fd000078e00ff */
[----:B------:R-:W-:Y:S05]  /*0220*/  @!P0 BRA `(.L_x_733) ;  /* 0x0000002c00c88947 */ /* 0x000fea0003800000 */
[----:B------:R-:W-:Y:S01]  /*0230*/  ISETP.GE.U32.AND P0, PT, R11, 0x3, PT ;  /* 0x000000030b00780c */ /* 0x000fe20003f06070 */
[----:B------:R-:W-:Y:S01]  /*0240*/  IMAD.MOV.U32 R20, RZ, RZ, RZ ;  /* 0x000000ffff147224 */ /* 0x000fe200078e00ff */
[----:B------:R-:W-:Y:S02]  /*0250*/  MOV R19, RZ ;  /* 0x000000ff00137202 */ /* 0x000fe40000000f00 */
[----:B------:R-:W-:Y:S02]  /*0260*/  CS2R R8, SRZ ;  /* 0x0000000000087805 */ /* 0x000fe4000001ff00 */
[----:B------:R-:W-:Y:S01]  /*0270*/  MOV R18, R16 ;  /* 0x0000001000127202 */ /* 0x000fe20000000f00 */
[----:B------:R-:W-:-:S06]  /*0280*/  IMAD.MOV.U32 R10, RZ, RZ, RZ ;  /* 0x000000ffff0a7224 */ /* 0x000fcc00078e00ff */
[----:B------:R-:W-:Y:S05]  /*0290*/  @!P0 BRA `(.L_x_734) ;  /* 0x0000001800f08947 */ /* 0x000fea0003800000 */
[C---:B------:R-:W-:Y:S01]  /*02a0*/  LOP3.LUT R12, R13.reuse, 0xfffffffc, RZ, 0xc0, !PT ;  /* 0xfffffffc0d0c7812 */ /* 0x040fe200078ec0ff */
[----:B------:R-:W-:Y:S01]  /*02b0*/  HFMA2 R19, -RZ, RZ, 0, 0 ;  /* 0x00000000ff137431 */ /* 0x000fe200000001ff */
[----:B------:R-:W-:Y:S01]  /*02c0*/  MOV R18, R16 ;  /* 0x0000001000127202 */ /* 0x000fe20000000f00 */
[----:B------:R-:W-:Y:S01]  /*02d0*/  VIADD R11, R13, 0xfffffffe ;  /* 0xfffffffe0d0b7836 */ /* 0x000fe20000000000 */
[----:B------:R-:W-:Y:S01]  /*02e0*/  MOV R10, RZ ;  /* 0x000000ff000a7202 */ /* 0x000fe20000000f00 */
[----:B------:R-:W-:Y:S02]  /*02f0*/  IMAD.MOV.U32 R20, RZ, RZ, RZ ;  /* 0x000000ffff147224 */ /* 0x000fe400078e00ff */
[----:B------:R-:W-:-:S07]  /*0300*/  IMAD.MOV R12, RZ, RZ, -R12 ;  /* 0x000000ffff0c7224 */ /* 0x000fce00078e0a0c */
.L_x_759:
        /* <DEDUP_REMOVED lines=33> */
.L_x_736:
[----:B------:R-:W-:Y:S01]  /*0520*/  MOV R24, R4 ;  /* 0x0000000400187202 */ /* 0x000fe20000000f00 */
[----:B------:R-:W-:Y:S01]  /*0530*/  IMAD.MOV.U32 R25, RZ, RZ, R6 ;  /* 0x000000ffff197224 */ /* 0x000fe200078e0006 */
[----:B------:R-:W-:Y:S01]  /*0540*/  MOV R15, R32 ;  /* 0x00000020000f7202 */ /* 0x000fe20000000f00 */
[----:B------:R-:W-:Y:S01]  /*0550*/  IMAD.MOV.U32 R14, RZ, RZ, R33 ;  /* 0x000000ffff0e7224 */ /* 0x000fe200078e0021 */
[----:B------:R-:W-:-:S07]  /*0560*/  MOV R13, 0x580 ;  /* 0x00000580000d7802 */ /* 0x000fce0000000f00 */
[----:B------:R-:W-:Y:S05]  /*0570*/  CALL.REL.NOINC `($__internal_16_$__cuda_sm20_div_s64) ;  /* 0x0000006c000c7944 */ /* 0x000fea0003c00000 */
        /* <DEDUP_REMOVED lines=11> */
.L_x_737:
[----:B------:R-:W-:Y:S05]  /*0630*/  BSYNC.RECONVERGENT B1 ;  /* 0x0000000000017941 */ /* 0x000fea0003800200 */
.L_x_735:
        /* <DEDUP_REMOVED lines=34> */
.L_x_739:
[----:B------:R-:W-:Y:S01]  /*0860*/  MOV R24, R18 ;  /* 0x0000001200187202 */ /* 0x000fe20000000f00 */
[----:B------:R-:W-:Y:S01]  /*0870*/  IMAD.MOV.U32 R25, RZ, RZ, R10 ;  /* 0x000000ffff197224 */ /* 0x000fe200078e000a */
[----:B------:R-:W-:Y:S01]  /*0880*/  MOV R15, R32 ;  /* 0x00000020000f7202 */ /* 0x000fe20000000f00 */
[----:B------:R-:W-:Y:S01]  /*0890*/  IMAD.MOV.U32 R14, RZ, RZ, R33 ;  /* 0x000000ffff0e7224 */ /* 0x000fe200078e0021 */
[----:B------:R-:W-:-:S07]  /*08a0*/  MOV R13, 0x8c0 ;  /* 0x000008c0000d7802 */ /* 0x000fce0000000f00 */
[----:B------:R-:W-:Y:S05]  /*08b0*/  CALL.REL.NOINC `($__internal_16_$__cuda_sm20_div_s64) ;  /* 0x00000068003c7944 */ /* 0x000fea0003c00000 */
[-C--:B------:R-:W-:Y:S01]  /*08c0*/  IADD3 R13, P0, PT, RZ, -R22.reuse, RZ ;  /* 0x80000016ff0d7210 */ /* 0x080fe20007f1e0ff */
[----:B------:R-:W-:Y:S01]  /*08d0*/  IMAD.MOV.U32 R14, RZ, RZ, R18 ;  /* 0x000000ffff0e7224 */ /* 0x000fe200078e0012 */
[----:B------:R-:W-:Y:S01]  /*08e0*/  MOV R40, R22 ;  /* 0x0000001600287202 */ /* 0x000fe20000000f00 */
[----:B------:R-:W-:Y:S01]  /*08f0*/  IMAD.MOV.U32 R41, RZ, RZ, R23 ;  /* 0x000000ffff297224 */ /* 0x000fe200078e0017 */
[----:B------:R-:W-:-:S05]  /*0900*/  IADD3.X R15, PT, PT, RZ, ~R23, RZ, P0, !PT ;  /* 0x80000017ff0f7210 */ /* 0x000fca00007fe4ff */
[----:B------:R-:W-:Y:S01]  /*0910*/  IMAD R4, R15, R32, RZ ;  /* 0x000000200f047224 */ /* 0x000fe200078e02ff */
[----:B------:R-:W-:-:S03]  /*0920*/  MOV R15, R10 ;  /* 0x0000000a000f7202 */ /* 0x000fc60000000f00 */
[----:B------:R-:W-:-:S04]  /*0930*/  IMAD.WIDE.U32 R14, R32, R13, R14 ;  /* 0x0000000d200e7225 */ /* 0x000fc800078e000e */
[----:B------:R-:W-:-:S04]  /*0940*/  IMAD R13, R33, R13, R4 ;  /* 0x0000000d210d7224 */ /* 0x000fc800078e0204 */
[----:B------:R-:W-:-:S07]  /*0950*/  IMAD.IADD R13, R13, 0x1, R15 ;  /* 0x000000010d0d7824 */ /* 0x000fce00078e020f */
.L_x_740:
[----:B------:R-:W-:Y:S05]  /*0960*/  BSYNC.RECONVERGENT B1 ;  /* 0x0000000000017941 */ /* 0x000fea0003800200 */
.L_x_738:
        /* <DEDUP_REMOVED lines=10> */
[----:B------:R-:W-:Y:S02]  /*0a10*/  ISETP.NE.U32.AND P0, PT, R4, RZ, PT ;  /* 0x000000ff0400720c */ /* 0x000fe40003f05070 */
[----:B------:R-:W-:-:S11]  /*0a20*/  IADD3 R4, PT, PT, R21, R13, RZ ;  /* 0x0000000d15047210 */ /* 0x000fd60007ffe0ff */
        /* <DEDUP_REMOVED lines=24> */
.L_x_742:
[----:B------:R-:W-:Y:S01]  /*0bb0*/  IMAD.MOV.U32 R24, RZ, RZ, R34 ;  /* 0x000000ffff187224 */ /* 0x000fe200078e0022 */
[----:B------:R-:W-:Y:S01]  /*0bc0*/  MOV R25, R35 ;  /* 0x0000002300197202 */ /* 0x000fe20000000f00 */
[----:B------:R-:W-:Y:S01]  /*0bd0*/  IMAD.MOV.U32 R15, RZ, RZ, R32 ;  /* 0x000000ffff0f7224 */ /* 0x000fe200078e0020 */
[----:B------:R-:W-:Y:S02]  /*0be0*/  MOV R14, R33 ;  /* 0x00000021000e7202 */ /* 0x000fe40000000f00 */
[----:B------:R-:W-:-:S07]  /*0bf0*/  MOV R13, 0xc10 ;  /* 0x00000c10000d7802 */ /* 0x000fce0000000f00 */
[----:B------:R-:W-:Y:S05]  /*0c00*/  CALL.REL.NOINC `($__internal_16_$__cuda_sm20_div_s64) ;  /* 0x0000006400687944 */ /* 0x000fea0003c00000 */
        /* <DEDUP_REMOVED lines=10> */
.L_x_743:
[----:B------:R-:W-:Y:S05]  /*0cb0*/  BSYNC.RECONVERGENT B1 ;  /* 0x0000000000017941 */ /* 0x000fea0003800200 */
.L_x_741:
        /* <DEDUP_REMOVED lines=37> */
.L_x_745:
[----:B------:R-:W-:Y:S01]  /*0f10*/  IMAD.MOV.U32 R24, RZ, RZ, R40 ;  /* 0x000000ffff187224 */ /* 0x000fe200078e0028 */
[----:B------:R-:W-:Y:S01]  /*0f20*/  MOV R25, R41 ;  /* 0x0000002900197202 */ /* 0x000fe20000000f00 */
[----:B------:R-:W-:Y:S01]  /*0f30*/  IMAD.MOV.U32 R15, RZ, RZ, R32 ;  /* 0x000000ffff0f7224 */ /* 0x000fe200078e0020 */
[----:B------:R-:W-:Y:S02]  /*0f40*/  MOV R14, R33 ;  /* 0x00000021000e7202 */ /* 0x000fe40000000f00 */
[----:B------:R-:W-:-:S07]  /*0f50*/  MOV R13, 0xf70 ;  /* 0x00000f70000d7802 */ /* 0x000fce0000000f00 */
[----:B------:R-:W-:Y:S05]  /*0f60*/  CALL.REL.NOINC `($__internal_16_$__cuda_sm20_div_s64) ;  /* 0x0000006000907944 */ /* 0x000fea0003c00000 */
[----:B------:R-:W-:Y:S02]  /*0f70*/  IADD3 R13, P0, PT, RZ, -R22, RZ ;  /* 0x80000016ff0d7210 */ /* 0x000fe40007f1e0ff */
[----:B------:R-:W-:-:S03]  /*0f80*/  MOV R8, R40 ;  /* 0x0000002800087202 */ /* 0x000fc60000000f00 */
[----:B------:R-:W-:-:S04]  /*0f90*/  IMAD.X R9, RZ, RZ, ~R23, P0 ;  /* 0x000000ffff097224 */ /* 0x000fc800000e0e17 */
[----:B------:R-:W-:Y:S02]  /*0fa0*/  IMAD R10, R9, R32, RZ ;  /* 0x00000020090a7224 */ /* 0x000fe400078e02ff */
[----:B------:R-:W-:Y:S02]  /*0fb0*/  IMAD.MOV.U32 R9, RZ, RZ, R41 ;  /* 0x000000ffff097224 */ /* 0x000fe400078e0029 */
[----:B------:R-:W-:Y:S01]  /*0fc0*/  IMAD.WIDE.U32 R8, R32, R13, R8 ;  /* 0x0000000d20087225 */ /* 0x000fe200078e0008 */
[----:B------:R-:W-:-:S03]  /*0fd0*/  MOV R32, R22 ;  /* 0x0000001600207202 */ /* 0x000fc60000000f00 */
[----:B------:R-:W-:Y:S01]  /*0fe0*/  IMAD R13, R33, R13, R10 ;  /* 0x0000000d210d7224 */ /* 0x000fe200078e020a */
[----:B------:R-:W-:Y:S01]  /*0ff0*/  MOV R41, R8 ;  /* 0x0000000800297202 */ /* 0x000fe20000000f00 */
[----:B------:R-:W-:Y:S02]  /*1000*/  IMAD.MOV.U32 R33, RZ, RZ, R23 ;  /* 0x000000ffff217224 */ /* 0x000fe400078e0017 */
[----:B------:R-:W-:-:S07]  /*1010*/  IMAD.IADD R9, R13, 0x1, R9 ;  /* 0x000000010d097824 */ /* 0x000fce00078e0209 */
.L_x_746:
[----:B------:R-:W-:Y:S05]  /*1020*/  BSYNC.RECONVERGENT B1 ;  /* 0x0000000000017941 */ /* 0x000fea0003800200 */
.L_x_744:
[----:B------:R-:W0:Y:S01]  /*1030*/  LDC.64 R14, c[0x0][0x398] ;  /* 0x0000e600ff0e7b82 */ /* 0x000e220000000a00 */
[----:B------:R-:W-:-:S05]  /*1040*/  IADD3 R8, PT, PT, R11, -0x1, RZ ;  /* 0xffffffff0b087810 */ /* 0x000fca0007ffe0ff */
[----:B0-----:R-:W-:-:S05]  /*1050*/  IMAD.WIDE.U32 R14, R8, 0x8, R14 ;  /* 0x00000008080e7825 */ /* 0x001fca00078e000e */
        /* <DEDUP_REMOVED lines=34> */
.L_x_748:
        /* <DEDUP_REMOVED lines=17> */
.L_x_749:
[----:B------:R-:W-:Y:S05]  /*1390*/  BSYNC.RECONVERGENT B1 ;  /* 0x0000000000017941 */ /* 0x000fea0003800200 */
.L_x_747:
        /* <DEDUP_REMOVED lines=36> */
.L_x_751:
        /* <DEDUP_REMOVED lines=17> */
.L_x_752:
[----:B------:R-:W-:Y:S05]  /*16f0*/  BSYNC.RECONVERGENT B1 ;  /* 0x0000000000017941 */ /* 0x000fea0003800200 */
.L_x_750:
[----:B------:R-:W0:Y:S01]  /*1700*/  LDC.64 R14, c[0x0][0x398] ;  /* 0x0000e600ff0e7b82 */ /* 0x000e220000000a00 */
[----:B------:R-:W-:-:S04]  /*1710*/  VIADD R9, R11, 0xfffffffe ;  /* 0xfffffffe0b097836 */ /* 0x000fc80000000000 */
[----:B0-----:R-:W-:-:S05]  /*1720*/  IMAD.WIDE.U32 R14, R9, 0x8, R14 ;  /* 0x00000008090e7825 */ /* 0x001fca00078e000e */
[----:B------:R-:W2:Y:S01]  /*1730*/  LDG.E.64 R18, desc[UR8][R14.64] ;  /* 0x000000080e127981 */ /* 0x000ea2000c1e1b00 */
[----:B------:R-:W-:Y:S01]  /*1740*/  MOV R21, R4 ;  /* 0x0000000400157202 */ /* 0x000fe20000000f00 */
        /* <DEDUP_REMOVED lines=31> */
.L_x_754:
        /* <DEDUP_REMOVED lines=14> */
[----:B------:R-:W-:Y:S01]  /*1a20*/  IMAD R13, R19, R25, R13 ;  /* 0x00000019130d7224 */ /* 0x000fe200078e020d */
[----:B------:R-:W-:-:S03]  /*1a30*/  MOV R25, R14 ;  /* 0x0000000e00197202 */ /* 0x000fc60000000f00 */
[----:B------:R-:W-:-:S07]  /*1a40*/  IMAD.IADD R13, R15, 0x1, R13 ;  /* 0x000000010f0d7824 */ /* 0x000fce00078e020d */
.L_x_755:
[----:B------:R-:W-:Y:S05]  /*1a50*/  BSYNC.RECONVERGENT B1 ;  /* 0x0000000000017941 */ /* 0x000fea0003800200 */
.L_x_753:
[----:B------:R-:W0:Y:S02]  /*1a60*/  LDC.64 R14, c[0x0][0x3a0] ;  /* 0x0000e800ff0e7b82 */ /* 0x000e240000000a00 */
[----:B0-----:R-:W-:-:S05]  /*1a70*/  IMAD.WIDE.U32 R14, R9, 0x8, R14 ;  /* 0x00000008090e7825 */ /* 0x001fca00078e000e */
        /* <DEDUP_REMOVED lines=33> */
[----:B------:R-:W-:Y:S01]  /*1c90*/  MOV R18, R13 ;  /* 0x0000000d00127202 */ /* 0x000fe20000000f00 */
[----:B------:R-:W-:Y:S06]  /*1ca0*/  BRA `(.L_x_758) ;  /* 0x0000000000447947 */ /* 0x000fec0003800000 */
.L_x_757:
        /* <DEDUP_REMOVED lines=13> */
[----:B------:R-:W-:Y:S02]  /*1d80*/  IMAD R13, R19, R13, R10 ;  /* 0x0000000d130d7224 */ /* 0x000fe400078e020a */
[----:B------:R-:W-:Y:S02]  /*1d90*/  IMAD.MOV.U32 R19, RZ, RZ, R14 ;  /* 0x000000ffff137224 */ /* 0x000fe400078e000e */
[----:B------:R-:W-:Y:S01]  /*1da0*/  IMAD.MOV.U32 R10, RZ, RZ, R23 ;  /* 0x000000ffff0a7224 */ /* 0x000fe200078e0017 */
[----:B------:R-:W-:-:S07]  /*1db0*/  IADD3 R15, PT, PT, R13, R15, RZ ;  /* 0x0000000f0d0f7210 */ /* 0x000fce0007ffe0ff */
.L_x_758:
[----:B------:R-:W-:Y:S05]  /*1dc0*/  BSYNC.RECONVERGENT B1 ;  /* 0x0000000000017941 */ /* 0x000fea0003800200 */
.L_x_756:
[----:B------:R-:W-:Y:S01]  /*1dd0*/  MOV R26, R20 ;  /* 0x00000014001a7202 */ /* 0x000fe20000000f00 */
[----:B------:R-:W-:Y:S02]  /*1de0*/  IMAD R13, R15, R36, RZ ;  /* 0x000000240f0d7224 */ /* 0x000fe400078e02ff */
[----:B------:R-:W-:Y:S02]  /*1df0*/  VIADD R11, R11, 0xfffffffc ;  /* 0xfffffffc0b0b7836 */ /* 0x000fe40000000000 */
[----:B------:R-:W-:-:S04]  /*1e00*/  IMAD.WIDE.U32 R14, R36, R19, R26 ;  /* 0x00000013240e7225 */ /* 0x000fc800078e001a */
[----:B------:R-:W-:Y:S02]  /*1e10*/  IMAD R13, R37, R19, R13 ;  /* 0x00000013250d7224 */ /* 0x000fe400078e020d */
[----:B------:R-:W-:-:S03]  /*1e20*/  IMAD.MOV.U32 R19, RZ, RZ, R14 ;  /* 0x000000ffff137224 */ /* 0x000fc600078e000e */
[----:B------:R-:W-:Y:S01]  /*1e30*/  IADD3 R20, PT, PT, R15, R13, RZ ;  /* 0x0000000d0f147210 */ /* 0x000fe20007ffe0ff */
[----:B------:R-:W-:Y:S06]  /*1e40*/  @P2 BRA `(.L_x_759) ;  /* 0xffffffe400302947 */ /* 0x000fec000383ffff */
[----:B------:R-:W-:-:S07]  /*1e50*/  IADD3 R11, PT, PT, R11, 0x1, RZ ;  /* 0x000000010b0b7810 */ /* 0x000fce0007ffe0ff */
.L_x_734:
        /* <DEDUP_REMOVED lines=35> */
.L_x_762:
        /* <DEDUP_REMOVED lines=16> */
.L_x_763:
[----:B------:R-:W-:Y:S05]  /*2190*/  BSYNC.RECONVERGENT B1 ;  /* 0x0000000000017941 */ /* 0x000fea0003800200 */
.L_x_761:
        /* <DEDUP_REMOVED lines=21> */
[----:B------:R-:W-:Y:S01]  /*22f0*/  IMAD.HI.U32 R34, R13, R18, RZ ;  /* 0x000000120d227227 */ /* 0x000fe200078e00ff */
[----:B------:R-:W-:-:S03]  /*2300*/  MOV R13, RZ ;  /* 0x000000ff000d7202 */ /* 0x000fc60000000f00 */
        /* <DEDUP_REMOVED lines=11> */
.L_x_765:
        /* <DEDUP_REMOVED lines=8> */
[-C--:B------:R-:W-:Y:S01]  /*2440*/  MOV R35, R23.reuse ;  /* 0x0000001700237202 */ /* 0x080fe20000000f00 */
[----:B------:R-:W-:Y:S01]  /*2450*/  IMAD.MOV.U32 R34, RZ, RZ, R22 ;  /* 0x000000ffff227224 */ /* 0x000fe200078e0016 */
[----:B------:R-:W-:-:S05]  /*2460*/  IADD3.X R13, PT, PT, RZ, ~R23, RZ, P0, !PT ;  /* 0x80000017ff0d7210 */ /* 0x000fca00007fe4ff */
[----:B------:R-:W-:Y:S01]  /*2470*/  IMAD R4, R13, R32, RZ ;  /* 0x000000200d047224 */ /* 0x000fe200078e02ff */
[----:B------:R-:W-:-:S03]  /*2480*/  MOV R13, R10 ;  /* 0x0000000a000d7202 */ /* 0x000fc60000000f00 */
[-C--:B------:R-:W-:Y:S02]  /*2490*/  IMAD R33, R33, R9.reuse, R4 ;  /* 0x0000000921217224 */ /* 0x080fe400078e0204 */
[----:B------:R-:W-:-:S04]  /*24a0*/  IMAD.WIDE.U32 R12, R32, R9, R12 ;  /* 0x00000009200c7225 */ /* 0x000fc800078e000c */
[----:B------:R-:W-:Y:S01]  /*24b0*/  IMAD.MOV.U32 R9, RZ, RZ, R12 ;  /* 0x000000ffff097224 */ /* 0x000fe200078e000c */
[----:B------:R-:W-:-:S07]  /*24c0*/  IADD3 R13, PT, PT, R33, R13, RZ ;  /* 0x0000000d210d7210 */ /* 0x000fce0007ffe0ff */
.L_x_766:
[----:B------:R-:W-:Y:S05]  /*24d0*/  BSYNC.RECONVERGENT B1 ;  /* 0x0000000000017941 */ /* 0x000fea0003800200 */
.L_x_764:
        /* <DEDUP_REMOVED lines=37> */
.L_x_768:
        /* <DEDUP_REMOVED lines=14> */
[----:B------:R-:W-:Y:S02]  /*2810*/  IMAD R9, R33, R15, R9 ;  /* 0x0000000f21097224 */ /* 0x000fe400078e0209 */
[----:B------:R-:W-:-:S03]  /*2820*/  IMAD.MOV.U32 R15, RZ, RZ, R12 ;  /* 0x000000ffff0f7224 */ /* 0x000fc600078e000c */
[----:B------:R-:W-:-:S07]  /*2830*/  IADD3 R9, PT, PT, R13, R9, RZ ;  /* 0x000000090d097210 */ /* 0x000fce0007ffe0ff */
.L_x_769:
[----:B------:R-:W-:Y:S05]  /*2840*/  BSYNC.RECONVERGENT B1 ;  /* 0x0000000000017941 */ /* 0x000fea0003800200 */
.L_x_767:
[----:B------:R-:W0:Y:S02]  /*2850*/  LDC.64 R12, c[0x0][0x3a0] ;  /* 0x0000e800ff0c7b82 */ /* 0x000e240000000a00 */
[----:B0-----:R-:W-:-:S05]  /*2860*/  IMAD.WIDE.U32 R12, R8, 0x8, R12 ;  /* 0x00000008080c7825 */ /* 0x001fca00078e000c */
[----:B------:R-:W2:Y:S01]  /*2870*/  LDG.E.64 R36, desc[UR8][R12.64] ;  /* 0x000000080c247981 */ /* 0x000ea2000c1e1b00 */
[----:B------:R-:W-:Y:S01]  /*2880*/  LOP3.LUT R8, R35, R33, RZ, 0xfc, !PT ;  /* 0x0000002123087212 */ /* 0x000fe200078efcff */
[----:B------:R-:W-:Y:S01]  /*2890*/  BSSY.RECONVERGENT B1, `(.L_x_770) ;  /* 0x0000030000017945 */ /* 0x000fe20003800200 */
[----:B------:R-:W-:Y:S02]  /*28a0*/  MOV R42, R38 ;  /* 0x00000026002a7202 */ /* 0x000fe40000000f00 */
[----:B------:R-:W-:Y:S01]  /*28b0*/  ISETP.NE.U32.AND P0, PT, R8, RZ, PT ;  /* 0x000000ff0800720c */ /* 0x000fe20003f05070 */
[-C--:B--2---:R-:W-:Y:S02]  /*28c0*/  IMAD R10, R37, R15.reuse, RZ ;  /* 0x0000000f250a7224 */ /* 0x084fe400078e02ff */
[----:B------:R-:W-:-:S04]  /*28d0*/  IMAD.WIDE.U32 R42, R36, R15, R42 ;  /* 0x0000000f242a7225 */ /* 0x000fc800078e002a */
[----:B------:R-:W-:Y:S02]  /*28e0*/  IMAD R9, R36, R9, R10 ;  /* 0x0000000924097224 */ /* 0x000fe400078e020a */
[----:B------:R-:W-:-:S03]  /*28f0*/  IMAD.MOV.U32 R8, RZ, RZ, R42 ;  /* 0x000000ffff087224 */ /* 0x000fc600078e002a */
        /* <DEDUP_REMOVED lines=25> */
.L_x_771:
[----:B------:R-:W-:Y:S01]  /*2a90*/  IMAD.MOV.U32 R24, RZ, RZ, R34 ;  /* 0x000000ffff187224 */ /* 0x000fe200078e0022 */
[----:B------:R-:W-:Y:S01]  /*2aa0*/  MOV R25, R35 ;  /* 0x0000002300197202 */ /* 0x000fe20000000f00 */
[----:B------:R-:W-:Y:S01]  /*2ab0*/  IMAD.MOV.U32 R15, RZ, RZ, R32 ;  /* 0x000000ffff0f7224 */ /* 0x000fe200078e0020 */
[----:B------:R-:W-:Y:S02]  /*2ac0*/  MOV R14, R33 ;  /* 0x00000021000e7202 */ /* 0x000fe40000000f00 */
[----:B------:R-:W-:-:S07]  /*2ad0*/  MOV R13, 0x2af0 ;  /* 0x00002af0000d7802 */ /* 0x000fce0000000f00 */
[----:B------:R-:W-:Y:S05]  /*2ae0*/  CALL.REL.NOINC `($__internal_16_$__cuda_sm20_div_s64) ;  /* 0x0000004400b07944 */ /* 0x000fea0003c00000 */
[----:B------:R-:W-:Y:S02]  /*2af0*/  IADD3 R15, P0, PT, RZ, -R22, RZ ;  /* 0x80000016ff0f7210 */ /* 0x000fe40007f1e0ff */
        /* <DEDUP_REMOVED lines=9> */
.L_x_772:
[----:B------:R-:W-:Y:S05]  /*2b90*/  BSYNC.RECONVERGENT B1 ;  /* 0x0000000000017941 */ /* 0x000fea0003800200 */
.L_x_770:
[----:B------:R-:W-:Y:S01]  /*2ba0*/  IMAD.MOV.U32 R40, RZ, RZ, R20 ;  /* 0x000000ffff287224 */ /* 0x000fe200078e0014 */
[----:B------:R-:W-:Y:S01]  /*2bb0*/  IADD3 R11, PT, PT, R11, -0x2, RZ ;  /* 0xfffffffe0b0b7810 */ /* 0x000fe20007ffe0ff */
[----:B------:R-:W-:Y:S02]  /*2bc0*/  IMAD R13, R13, R36, RZ ;  /* 0x000000240d0d7224 */ /* 0x000fe400078e02ff */
[----:B------:R-:W-:-:S04]  /*2bd0*/  IMAD.WIDE.U32 R40, R36, R12, R40 ;  /* 0x0000000c24287225 */ /* 0x000fc800078e0028 */
[----:B------:R-:W-:Y:S01]  /*2be0*/  IMAD R13, R37, R12, R13 ;  /* 0x0000000c250d7224 */ /* 0x000fe200078e020d */
[----:B------:R-:W-:-:S03]  /*2bf0*/  MOV R19, R40 ;  /* 0x0000002800137202 */ /* 0x000fc60000000f00 */
[----:B------:R-:W-:-:S07]  /*2c00*/  IMAD.IADD R20, R41, 0x1, R13 ;  /* 0x0000000129147824 */ /* 0x000fce00078e020d */
.L_x_760:
        /* <DEDUP_REMOVED lines=31> */
.L_x_774:
[----:B------:R-:W-:Y:S01]  /*2e00*/  IMAD.MOV.U32 R21, RZ, RZ, R12 ;  /* 0x000000ffff157224 */ /* 0x000fe200078e000c */
[----:B------:R-:W-:Y:S02]  /*2e10*/  MOV R26, R13 ;  /* 0x0000000d001a7202 */ /* 0x000fe40000000f00 */
[----:B------:R-:W-:-:S07]  /*2e20*/  MOV R27, 0x2e40 ;  /* 0x00002e40001b7802 */ /* 0x000fce0000000f00 */
[----:B------:R-:W-:Y:S05]  /*2e30*/  CALL.REL.NOINC `($__internal_17_$__cuda_sm20_rem_s64) ;  /* 0x00000048002c7944 */ /* 0x000fea0003c00000 */
[----:B------:R-:W-:Y:S01]  /*2e40*/  IMAD.MOV.U32 R14, RZ, RZ, R4 ;  /* 0x000000ffff0e7224 */ /* 0x000fe200078e0004 */
[----:B------:R-:W-:-:S07]  /*2e50*/  MOV R15, R21 ;  /* 0x00000015000f7202 */ /* 0x000fce0000000f00 */
.L_x_775:
[----:B------:R-:W-:Y:S05]  /*2e60*/  BSYNC.RECONVERGENT B1 ;  /* 0x0000000000017941 */ /* 0x000fea0003800200 */
.L_x_773:
        /* <DEDUP_REMOVED lines=30> */
.L_x_777:
[----:B------:R-:W-:Y:S01]  /*3050*/  IMAD.MOV.U32 R21, RZ, RZ, R12 ;  /* 0x000000ffff157224 */ /* 0x000fe200078e000c */
[----:B------:R-:W-:Y:S01]  /*3060*/  MOV R26, R13 ;  /* 0x0000000d001a7202 */ /* 0x000fe20000000f00 */
[----:B------:R-:W-:Y:S01]  /*3070*/  IMAD.MOV.U32 R4, RZ, RZ, R18 ;  /* 0x000000ffff047224 */ /* 0x000fe200078e0012 */
[----:B------:R-:W-:Y:S02]  /*3080*/  MOV R6, R10 ;  /* 0x0000000a00067202 */ /* 0x000fe40000000f00 */
[----:B------:R-:W-:-:S07]  /*3090*/  MOV R27, 0x30b0 ;  /* 0x000030b0001b7802 */ /* 0x000fce0000000f00 */
[----:B------:R-:W-:Y:S05]  /*30a0*/  CALL.REL.NOINC `($__internal_17_$__cuda_sm20_rem_s64) ;  /* 0x0000004400907944 */ /* 0x000fea0003c00000 */
[----:B------:R-:W-:Y:S01]  /*30b0*/  IMAD.MOV.U32 R10, RZ, RZ, R4 ;  /* 0x000000ffff0a7224 */ /* 0x000fe200078e0004 */
[----:B------:R-:W-:-:S07]  /*30c0*/  MOV R11, R21 ;  /* 0x00000015000b7202 */ /* 0x000fce0000000f00 */
.L_x_778:
[----:B------:R-:W-:Y:S05]  /*30d0*/  BSYNC.RECONVERGENT B1 ;  /* 0x0000000000017941 */ /* 0x000fea0003800200 */
.L_x_776:
[----:B------:R-:W-:Y:S01]  /*30e0*/  MOV R13, R20 ;  /* 0x00000014000d7202 */ /* 0x000fe20000000f00 */
[----:B------:R-:W-:Y:S02]  /*30f0*/  IMAD.MOV.U32 R12, RZ, RZ, R19 ;  /* 0x000000ffff0c7224 */ /* 0x000fe400078e0013 */
[----:B------:R-:W-:Y:S02]  /*3100*/  IMAD R11, R11, R28, RZ ;  /* 0x0000001c0b0b7224 */ /* 0x000fe400078e02ff */
[----:B------:R-:W-:-:S04]  /*3110*/  IMAD.WIDE.U32 R12, R28, R10, R12 ;  /* 0x0000000a1c0c7225 */ /* 0x000fc800078e000c */
[----:B------:R-:W-:Y:S01]  /*3120*/  IMAD R11, R29, R10, R11 ;  /* 0x0000000a1d0b7224 */ /* 0x000fe200078e020b */
[----:B------:R-:W-:-:S03]  /*3130*/  MOV R19, R12 ;  /* 0x0000000c00137202 */ /* 0x000fc60000000f00 */
[----:B------:R-:W-:-:S07]  /*3140*/  IMAD.IADD R20, R13, 0x1, R11 ;  /* 0x000000010d147824 */ /* 0x000fce00078e020b */
.L_x_733:
[----:B------:R-:W0:Y:S02]  /*3150*/  LDCU.64 UR4, c[0x0][0x390] ;  /* 0x00007200ff0477ac */ /* 0x000e240008000a00 */
[C---:B0-----:R-:W-:Y:S02]  /*3160*/  LEA R10, P0, R8.reuse, UR4, 0x3 ;  /* 0x00000004080a7c11 */ /* 0x041fe4000f8018ff */
[C---:B------:R-:W-:Y:S02]  /*3170*/  LEA R12, P1, R19.reuse, UR4, 0x3 ;  /* 0x00000004130c7c11 */ /* 0x040fe4000f8218ff */
[----:B------:R-:W-:Y:S02]  /*3180*/  LEA.HI.X R11, R8, UR5, R9, 0x3, P0 ;  /* 0x00000005080b7c11 */ /* 0x000fe400080f1c09 */
[----:B------:R-:W-:-:S04]  /*3190*/  LEA.HI.X R13, R19, UR5, R20, 0x3, P1 ;  /* 0x00000005130d7c11 */ /* 0x000fc800088f1c14 */
[----:B------:R-:W2:Y:S04]  /*31a0*/  LDG.E.64 R10, desc[UR8][R10.64] ;  /* 0x000000080a0a7981 */ /* 0x000ea8000c1e1b00 */
[----:B------:R-:W3:Y:S01]  /*31b0*/  LDG.E.64 R12, desc[UR8][R12.64] ;  /* 0x000000080c0c7981 */ /* 0x000ee2000c1e1b00 */
[----:B--2---:R-:W-:Y:S01]  /*31c0*/  IMAD.MOV.U32 R4, RZ, RZ, R11 ;  /* 0x000000ffff047224 */ /* 0x004fe200078e000b */
[----:B---3--:R-:W-:Y:S01]  /*31d0*/  DSETP.MAX.AND P0, P1, R10, R12, PT ;  /* 0x0000000c0a00722a */ /* 0x008fe2000390f000 */
[----:B------:R-:W-:Y:S02]  /*31e0*/  MOV R15, R13 ;  /* 0x0000000d000f7202 */ /* 0x000fe40000000f00 */
[----:B------:R-:W-:-:S03]  /*31f0*/  MOV R9, R12 ;  /* 0x0000000c00097202 */ /* 0x000fc60000000f00 */
[----:B------:R-:W-:Y:S01]  /*3200*/  FSEL R19, R4, R15, P0 ;  /* 0x0000000f04137208 */ /* 0x000fe20000000000 */
[----:B------:R-:W-:-:S05]  /*3210*/  IMAD.MOV.U32 R4, RZ, RZ, R10 ;  /* 0x000000ffff047224 */ /* 0x000fca00078e000a */
[----:B------:R-:W-:Y:S02]  /*3220*/  SEL R8, R4, R9, P0 ;  /* 0x0000000904087207 */ /* 0x000fe40000000000 */
[----:B------:R-:W-:-:S05]  /*3230*/  @P1 LOP3.LUT R19, R15, 0x80000, RZ, 0xfc, !PT ;  /* 0x000800000f131812 */ /* 0x000fca00078efcff */
[----:B------:R-:W-:-:S06]  /*3240*/  IMAD.MOV.U32 R9, RZ, RZ, R19 ;  /* 0x000000ffff097224 */ /* 0x000fcc00078e0013 */
[----:B------:R-:W-:-:S14]  /*3250*/  DSETP.NEU.AND P0, PT, R8, R12, PT ;  /* 0x0000000c0800722a */ /* 0x000fdc0003f0d000 */
[----:B------:R2:W-:Y:S04]  /*3260*/  @!P0 STS.64 [R3], R12 ;  /* 0x0000000c03008388 */ /* 0x0005e80000000a00 */
[----:B------:R2:W-:Y:S04]  /*3270*/  @!P0 STS.64 [R5], R16 ;  /* 0x0000001005008388 */ /* 0x0005e80000000a00 */
[----:B------:R2:W-:Y:S01]  /*3280*/  @P0 STS.64 [R3], R10 ;  /* 0x0000000a03000388 */ /* 0x0005e20000000a00 */
[----:B------:R-:W-:Y:S05]  /*3290*/  BRA `(.L_x_779) ;  /* 0x0000003400b87947 */ /* 0x000fea0003800000 */
.L_x_732:
[----:B------:R-:W-:-:S04]  /*32a0*/  ISETP.GE.U32.AND P0, PT, R4, UR10, PT ;  /* 0x0000000a04007c0c */ /* 0x000fc8000bf06070 */
[----:B------:R-:W-:-:S13]  /*32b0*/  ISETP.GE.U32.AND.EX P0, PT, R6, UR11, PT, P0 ;  /* 0x0000000b06007c0c */ /* 0x000fda000bf06100 */
[----:B------:R-:W-:Y:S05]  /*32c0*/  @P0 BRA `(.L_x_779) ;  /* 0x0000003400ac0947 */ /* 0x000fea0003800000 */
[----:B------:R-:W-:Y:S01]  /*32d0*/  ISETP.GE.AND P0, PT, R11, RZ, PT ;  /* 0x000000ff0b00720c */ /* 0x000fe20003f06270 */
[----:B0-----:R-:W-:Y:S01]  /*32e0*/  IMAD.MOV.U32 R9, RZ, RZ, RZ ;  /* 0x000000ffff097224 */ /* 0x001fe200078e00ff */
[----:B------:R-:W-:-:S11]  /*32f0*/  MOV R10, RZ ;  /* 0x000000ff000a7202 */ /* 0x000fd60000000f00 */
[----:B------:R-:W-:Y:S05]  /*3300*/  @!P0 BRA `(.L_x_780) ;  /* 0x0000003400888947 */ /* 0x000fea0003800000 */
[----:B------:R-:W-:Y:S01]  /*3310*/  MOV R12, R11 ;  /* 0x0000000b000c7202 */ /* 0x000fe20000000f00 */
[----:B------:R-:W-:Y:S01]  /*3320*/  HFMA2 R9, -RZ, RZ, 0, 0 ;  /* 0x00000000ff097431 */ /* 0x000fe200000001ff */
[----:B------:R-:W-:Y:S01]  /*3330*/  LOP3.LUT R16, R13, 0x7, RZ, 0xc0, !PT ;  /* 0x000000070d107812 */ /* 0x000fe200078ec0ff */
[----:B------:R-:W-:Y:S01]  /*3340*/  IMAD.MOV.U32 R10, RZ, RZ, RZ ;  /* 0x000000ffff0a7224 */ /* 0x000fe200078e00ff */
[----:B------:R-:W-:-:S13]  /*3350*/  ISETP.GE.U32.AND P0, PT, R12, 0x7, PT ;  /* 0x000000070c00780c */ /* 0x000fda0003f06070 */
[----:B------:R-:W-:Y:S05]  /*3360*/  @!P0 BRA `(.L_x_781) ;  /* 0x0000001c00308947 */ /* 0x000fea0003800000 */
[----:B------:R-:W0:Y:S01]  /*3370*/  LDC.64 R20, c[0x0][0x398] ;  /* 0x0000e600ff147b82 */ /* 0x000e220000000a00 */
[C---:B------:R-:W-:Y:S01]  /*3380*/  LOP3.LUT R11, R13.reuse, 0xfffffff8, RZ, 0xc0, !PT ;  /* 0xfffffff80d0b7812 */ /* 0x040fe200078ec0ff */
[----:B------:R-:W-:Y:S01]  /*3390*/  VIADD R12, R13, 0xfffffffc ;  /* 0xfffffffc0d0c7836 */ /* 0x000fe20000000000 */
[----:B------:R-:W-:Y:S01]  /*33a0*/  MOV R10, RZ ;  /* 0x000000ff000a7202 */ /* 0x000fe20000000f00 */
[----:B------:R-:W-:Y:S01]  /*33b0*/  IMAD.MOV.U32 R9, RZ, RZ, RZ ;  /* 0x000000ffff097224 */ /* 0x000fe200078e00ff */
[----:B------:R-:W-:-:S03]  /*33c0*/  IADD3 R11, PT, PT, -R11, RZ, RZ ;  /* 0x000000ff0b0b7210 */ /* 0x000fc60007ffe1ff */
[----:B------:R-:W1:Y:S04]  /*33d0*/  LDC.64 R18, c[0x0][0x3a0] ;  /* 0x0000e800ff127b82 */ /* 0x000e680000000a00 */
.L_x_806:
        /* <DEDUP_REMOVED lines=33> */
.L_x_783:
[----:B------:R-:W-:Y:S01]  /*35f0*/  MOV R24, R4 ;  /* 0x0000000400187202 */ /* 0x000fe20000000f00 */
[----:B------:R-:W-:Y:S01]  /*3600*/  IMAD.MOV.U32 R25, RZ, RZ, R6 ;  /* 0x000000ffff197224 */ /* 0x000fe200078e0006 */
[----:B------:R-:W-:Y:S01]  /*3610*/  MOV R15, R32 ;  /* 0x00000020000f7202 */ /* 0x000fe20000000f00 */
[----:B------:R-:W-:Y:S01]  /*3620*/  IMAD.MOV.U32 R14, RZ, RZ, R33 ;  /* 0x000000ffff0e7224 */ /* 0x000fe200078e0021 */
[----:B------:R-:W-:-:S07]  /*3630*/  MOV R13, 0x3650 ;  /* 0x00003650000d7802 */ /* 0x000fce0000000f00 */
[----:B-1----:R-:W-:Y:S05]  /*3640*/  CALL.REL.NOINC `($__internal_16_$__cuda_sm20_div_s64) ;  /* 0x0000003800d87944 */ /* 0x002fea0003c00000 */
        /* <DEDUP_REMOVED lines=11> */
.L_x_784:
[----:B------:R-:W-:Y:S05]  /*3700*/  BSYNC.RECONVERGENT B1 ;  /* 0x0000000000017941 */ /* 0x000fea0003800200 */
.L_x_782:
[----:B------:R-:W-:Y:S02]  /*3710*/  VIADD R4, R12, 0x2 ;  /* 0x000000020c047836 */ /* 0x000fe40000000000 */
[----:B-1----:R-:W-:-:S04]  /*3720*/  IMAD.WIDE.U32 R14, R8, 0x8, R18 ;  /* 0x00000008080e7825 */ /* 0x002fc800078e0012 */
        /* <DEDUP_REMOVED lines=15> */
[----:B------:R-:W-:Y:S01]  /*3820*/  HFMA2 R33, -RZ, RZ, 0, 0 ;  /* 0x00000000ff217431 */ /* 0x000fe200000001ff */
        /* <DEDUP_REMOVED lines=20> */
.L_x_786:
        /* <DEDUP_REMOVED lines=17> */
.L_x_787:
[----:B------:R-:W-:Y:S05]  /*3a80*/  BSYNC.RECONVERGENT B1 ;  /* 0x0000000000017941 */ /* 0x000fea0003800200 */
.L_x_785:
[----:B------:R-:W-:Y:S01]  /*3a90*/  IADD3 R6, PT, PT, R12, 0x1, RZ ;  /* 0x000000010c067810 */ /* 0x000fe20007ffe0ff */
        /* <DEDUP_REMOVED lines=37> */
.L_x_789:
        /* <DEDUP_REMOVED lines=17> */
.L_x_790:
[----:B------:R-:W-:Y:S05]  /*3e00*/  BSYNC.RECONVERGENT B1 ;  /* 0x0000000000017941 */ /* 0x000fea0003800200 */
.L_x_788:
        /* <DEDUP_REMOVED lines=9> */
[----:B------:R-:W-:Y:S01]  /*3ea0*/  IMAD.WIDE.U32 R36, R14, R37, R8 ;  /* 0x000000250e247225 */ /* 0x000fe200078e0008 */
[----:B------:R-:W-:-:S03]  /*3eb0*/  IADD3 R9, PT, PT, R12, -0x4, RZ ;  /* 0xfffffffc0c097810 */ /* 0x000fc60007ffe0ff */
        /* <DEDUP_REMOVED lines=27> */
.L_x_792:
        /* <DEDUP_REMOVED lines=17> */
.L_x_793:
[----:B------:R-:W-:Y:S05]  /*4180*/  BSYNC.RECONVERGENT B1 ;  /* 0x0000000000017941 */ /* 0x000fea0003800200 */
.L_x_791:
        /* <DEDUP_REMOVED lines=38> */
.L_x_795:
        /* <DEDUP_REMOVED lines=17> */
.L_x_796:
[----:B------:R-:W-:Y:S05]  /*4500*/  BSYNC.RECONVERGENT B1 ;  /* 0x0000000000017941 */ /* 0x000fea0003800200 */
.L_x_794:
        /* <DEDUP_REMOVED lines=38> */
.L_x_798:
        /* <DEDUP_REMOVED lines=17> */
.L_x_799:
[----:B------:R-:W-:Y:S05]  /*4880*/  BSYNC.RECONVERGENT B1 ;  /* 0x0000000000017941 */ /* 0x000fea0003800200 */
.L_x_797:
        /* <DEDUP_REMOVED lines=38> */
.L_x_801:
        /* <DEDUP_REMOVED lines=17> */
.L_x_802:
[----:B------:R-:W-:Y:S05]  /*4c00*/  BSYNC.RECONVERGENT B1 ;  /* 0x0000000000017941 */ /* 0x000fea0003800200 */
.L_x_800:
        /* <DEDUP_REMOVED lines=36> */
.L_x_804:
        /* <DEDUP_REMOVED lines=13> */
[----:B------:R-:W-:Y:S02]  /*4f20*/  IMAD R13, R13, R34, RZ ;  /* 0x000000220d0d7224 */ /* 0x000fe400078e02ff */
[----:B------:R-:W-:Y:S02]  /*4f30*/  IMAD.MOV.U32 R33, RZ, RZ, R14 ;  /* 0x000000ffff217224 */ /* 0x000fe400078e000e */
[----:B------:R-:W-:-:S05]  /*4f40*/  IMAD R13, R35, R17, R13 ;  /* 0x00000011230d7224 */ /* 0x000fca00078e020d */
[----:B------:R-:W-:-:S07]  /*4f50*/  IADD3 R13, PT, PT, R15, R13, RZ ;  /* 0x0000000d0f0d7210 */ /* 0x000fce0007ffe0ff */
.L_x_805:
[----:B------:R-:W-:Y:S05]  /*4f60*/  BSYNC.RECONVERGENT B1 ;  /* 0x0000000000017941 */ /* 0x000fea0003800200 */
.L_x_803:
        /* <DEDUP_REMOVED lines=12> */
.L_x_781:
        /* <DEDUP_REMOVED lines=36> */
.L_x_809:
        /* <DEDUP_REMOVED lines=17> */
.L_x_810:
[----:B------:R-:W-:Y:S05]  /*5380*/  BSYNC.RECONVERGENT B1 ;  /* 0x0000000000017941 */ /* 0x000fea0003800200 */
.L_x_808:
        /* <DEDUP_REMOVED lines=40> */
.L_x_812:
        /* <DEDUP_REMOVED lines=17> */
.L_x_813:
[----:B------:R-:W-:Y:S05]  /*5720*/  BSYNC.RECONVERGENT B1 ;  /* 0x0000000000017941 */ /* 0x000fea0003800200 */
.L_x_811:
        /* <DEDUP_REMOVED lines=40> */
.L_x_815:
        /* <DEDUP_REMOVED lines=17> */
.L_x_816:
[----:B------:R-:W-:Y:S05]  /*5ac0*/  BSYNC.RECONVERGENT B1 ;  /* 0x0000000000017941 */ /* 0x000fea0003800200 */
.L_x_814:
        /* <DEDUP_REMOVED lines=39> */
.L_x_818:
[----:B------:R-:W-:Y:S01]  /*5d40*/  MOV R24, R18 ;  /* 0x0000001200187202 */ /* 0x000fe20000000f00 */
[----:B------:R-:W-:Y:S01]  /*5d50*/  IMAD.MOV.U32 R25, RZ, RZ, R19 ;  /* 0x000000ffff197224 */ /* 0x000fe200078e0013 */
[----:B------:R-:W-:Y:S02]  /*5d60*/  MOV R15, R20 ;  /* 0x00000014000f7202 */ /* 0x000fe40000000f00 */
        /* <DEDUP_REMOVED lines=8> */
[----:B------:R-:W-:-:S04]  /*5df0*/  IMAD.X R13, RZ, RZ, ~R23, P0 ;  /* 0x000000ffff0d7224 */ /* 0x000fc800000e0e17 */
[----:B------:R-:W-:Y:S02]  /*5e00*/  IMAD R13, R13, R20, RZ ;  /* 0x000000140d0d7224 */ /* 0x000fe400078e02ff */
[----:B------:R-:W-:-:S04]  /*5e10*/  IMAD.WIDE.U32 R14, R20, R25, R14 ;  /* 0x00000019140e7225 */ /* 0x000fc800078e000e */
[----:B------:R-:W-:Y:S01]  /*5e20*/  IMAD R13, R21, R25, R13 ;  /* 0x00000019150d7224 */ /* 0x000fe200078e020d */
[----:B------:R-:W-:-:S04]  /*5e30*/  MOV R19, R14 ;  /* 0x0000000e00137202 */ /* 0x000fc80000000f00 */
[----:B------:R-:W-:-:S07]  /*5e40*/  IADD3 R13, PT, PT, R15, R13, RZ ;  /* 0x0000000d0f0d7210 */ /* 0x000fce0007ffe0ff */
.L_x_819:
[----:B------:R-:W-:Y:S05]  /*5e50*/  BSYNC.RECONVERGENT B1 ;  /* 0x0000000000017941 */ /* 0x000fea0003800200 */
.L_x_817:
[----:B------:R-:W0:Y:S02]  /*5e60*/  LDC.64 R14, c[0x0][0x3a0] ;  /* 0x0000e800ff0e7b82 */ /* 0x000e240000000a00 */
[----:B0-----:R-:W-:-:S06]  /*5e70*/  IMAD.WIDE.U32 R14, R9, 0x8, R14 ;  /* 0x00000008090e7825 */ /* 0x001fcc00078e000e */
[----:B------:R-:W2:Y:S01]  /*5e80*/  LDG.E.64 R14, desc[UR8][R14.64] ;  /* 0x000000080e0e7981 */ /* 0x000ea2000c1e1b00 */
[----:B------:R-:W-:Y:S02]  /*5e90*/  MOV R16, R10 ;  /* 0x0000000a00107202 */ /* 0x000fe40000000f00 */
[----:B------:R-:W-:Y:S01]  /*5ea0*/  IADD3 R12, PT, PT, R12, -0x4, RZ ;  /* 0xfffffffc0c0c7810 */ /* 0x000fe20007ffe0ff */
[-C--:B--2---:R-:W-:Y:S02]  /*5eb0*/  IMAD R9, R15, R19.reuse, RZ ;  /* 0x000000130f097224 */ /* 0x084fe400078e02ff */
[----:B------:R-:W-:-:S04]  /*5ec0*/  IMAD.WIDE.U32 R10, R14, R19, R16 ;  /* 0x000000130e0a7225 */ /* 0x000fc800078e0010 */
[----:B------:R-:W-:-:S04]  /*5ed0*/  IMAD R9, R14, R13, R9 ;  /* 0x0000000d0e097224 */ /* 0x000fc800078e0209 */
[----:B------:R-:W-:-:S07]  /*5ee0*/  IMAD.IADD R9, R11, 0x1, R9 ;  /* 0x000000010b097824 */ /* 0x000fce00078e0209 */
.L_x_807:
        /* <DEDUP_REMOVED lines=34> */
.L_x_822:
[----:B------:R-:W-:Y:S01]  /*6110*/  MOV R24, R4 ;  /* 0x0000000400187202 */ /* 0x000fe20000000f00 */
[----:B------:R-:W-:Y:S01]  /*6120*/  IMAD.MOV.U32 R25, RZ, RZ, R6 ;  /* 0x000000ffff197224 */ /* 0x000fe200078e0006 */
[----:B------:R-:W-:Y:S02]  /*6130*/  MOV R15, R16 ;  /* 0x00000010000f7202 */ /* 0x000fe40000000f00 */
[----:B------:R-:W-:Y:S02]  /*6140*/  MOV R14, R17 ;  /* 0x00000011000e7202 */ /* 0x000fe40000000f00 */
[----:B------:R-:W-:-:S07]  /*6150*/  MOV R13, 0x6170 ;  /* 0x00006170000d7802 */ /* 0x000fce0000000f00 */
[----:B------:R-:W-:Y:S05]  /*6160*/  CALL.REL.NOINC `($__internal_16_$__cuda_sm20_div_s64) ;  /* 0x0000001000107944 */ /* 0x000fea0003c00000 */
        /* <DEDUP_REMOVED lines=11> */
.L_x_823:
[----:B------:R-:W-:Y:S05]  /*6220*/  BSYNC.RECONVERGENT B1 ;  /* 0x0000000000017941 */ /* 0x000fea0003800200 */
.L_x_821:
        /* <DEDUP_REMOVED lines=17> */
[----:B------:R-:W-:Y:S01]  /*6340*/  IADD3 R13, PT, PT, RZ, -R16, RZ ;  /* 0x80000010ff0d7210 */ /* 0x000fe20007ffe0ff */
[----:B------:R-:W-:Y:S01]  /*6350*/  IMAD.MOV.U32 R6, RZ, RZ, RZ ;  /* 0x000000ffff067224 */ /* 0x000fe200078e00ff */
        /* <DEDUP_REMOVED lines=20> */
.L_x_825:
        /* <DEDUP_REMOVED lines=17> */
.L_x_826:
[----:B------:R-:W-:Y:S05]  /*65b0*/  BSYNC.RECONVERGENT B1 ;  /* 0x0000000000017941 */ /* 0x000fea0003800200 */
.L_x_824:
        /* <DEDUP_REMOVED lines=9> */
.L_x_820:
        /* <DEDUP_REMOVED lines=31> */
.L_x_828:
[----:B------:R-:W-:Y:S01]  /*6840*/  IMAD.MOV.U32 R21, RZ, RZ, R14 ;  /* 0x000000ffff157224 */ /* 0x000fe200078e000e */
[----:B------:R-:W-:Y:S02]  /*6850*/  MOV R26, R15 ;  /* 0x0000000f001a7202 */ /* 0x000fe40000000f00 */
[----:B------:R-:W-:-:S07]  /*6860*/  MOV R27, 0x6880 ;  /* 0x00006880001b7802 */ /* 0x000fce0000000f00 */
[----:B------:R-:W-:Y:S05]  /*6870*/  CALL.REL.NOINC `($__internal_17_$__cuda_sm20_rem_s64) ;  /* 0x0000000c009c7944 */ /* 0x000fea0003c00000 */
[----:B------:R-:W-:Y:S01]  /*6880*/  MOV R14, R4 ;  /* 0x00000004000e7202 */ /* 0x000fe20000000f00 */
[----:B------:R-:W-:-:S07]  /*6890*/  IMAD.MOV.U32 R15, RZ, RZ, R21 ;  /* 0x000000ffff0f7224 */ /* 0x000fce00078e0015 */
.L_x_829:
[----:B------:R-:W-:Y:S05]  /*68a0*/  BSYNC.RECONVERGENT B1 ;  /* 0x0000000000017941 */ /* 0x000fea0003800200 */
.L_x_827:
[----:B------:R-:W0:Y:S02]  /*68b0*/  LDC.64 R16, c[0x0][0x3a0] ;  /* 0x0000e800ff107b82 */ /* 0x000e240000000a00 */
[----:B0-----:R-:W-:-:S06]  /*68c0*/  IMAD.WIDE.U32 R12, R12, 0x8, R16 ;  /* 0x000000080c0c7825 */ /* 0x001fcc00078e0010 */
[----:B------:R-:W2:Y:S01]  /*68d0*/  LDG.E.64 R12, desc[UR8][R12.64] ;  /* 0x000000080c0c7981 */ /* 0x000ea2000c1e1b00 */
[----:B------:R-:W-:Y:S01]  /*68e0*/  MOV R11, R9 ;  /* 0x00000009000b7202 */ /* 0x000fe20000000f00 */
[-C--:B--2---:R-:W-:Y:S02]  /*68f0*/  IMAD R17, R13, R14.reuse, RZ ;  /* 0x0000000e0d117224 */ /* 0x084fe400078e02ff */
[----:B------:R-:W-:-:S04]  /*6900*/  IMAD.WIDE.U32 R10, R12, R14, R10 ;  /* 0x0000000e0c0a7225 */ /* 0x000fc800078e000a */
[----:B------:R-:W-:-:S05]  /*6910*/  IMAD R17, R12, R15, R17 ;  /* 0x0000000f0c117224 */ /* 0x000fca00078e0211 */
[----:B------:R-:W-:-:S07]  /*6920*/  IADD3 R9, PT, PT, R11, R17, RZ ;  /* 0x000000110b097210 */ /* 0x000fce0007ffe0ff */
.L_x_780:
[----:B------:R-:W0:Y:S02]  /*6930*/  LDCU.64 UR4, c[0x0][0x390] ;  /* 0x00007200ff0477ac */ /* 0x000e240008000a00 */
[----:B0-----:R-:W-:-:S04]  /*6940*/  LEA R8, P0, R10, UR4, 0x3 ;  /* 0x000000040a087c11 */ /* 0x001fc8000f8018ff */
[----:B------:R-:W-:-:S06]  /*6950*/  LEA.HI.X R9, R10, UR5, R9, 0x3, P0 ;  /* 0x000000050a097c11 */ /* 0x000fcc00080f1c09 */
[----:B------:R-:W2:Y:S04]  /*6960*/  LDG.E.64 R8, desc[UR8][R8.64] ;  /* 0x0000000808087981 */ /* 0x000ea8000c1e1b00 */
[----:B--2---:R1:W-:Y:S02]  /*6970*/  STS.64 [R3], R8 ;  /* 0x0000000803007388 */ /* 0x0043e40000000a00 */
.L_x_779:
[----:B------:R-:W-:Y:S05]  /*6980*/  BSYNC.RECONVERGENT B0 ;  /* 0x0000000000007941 */ /* 0x000fea0003800200 */
.L_x_731:
[----:B------:R-:W-:Y:S01]  /*6990*/  BAR.SYNC.DEFER_BLOCKING 0x0 ;  /* 0x0000000000007b1d */ /* 0x000fe20000010000 */
[----:B------:R-:W-:Y:S02]  /*69a0*/  ISETP.GE.U32.AND P0, PT, R7, 0x42, PT ;  /* 0x000000420700780c */ /* 0x000fe40003f06070 */
[----:B------:R-:W-:-:S11]  /*69b0*/  ISETP.GT.U32.AND P1, PT, R2, 0x1f, PT ;  /* 0x0000001f0200780c */ /* 0x000fd60003f24070 */
[----:B------:R-:W-:Y:S05]  /*69c0*/  @!P0 BRA `(.L_x_830) ;  /* 0x0000000000548947 */ /* 0x000fea0003800000 */
.L_x_831:
[----:B------:R-:W-:Y:S01]  /*69d0*/  SHF.R.U32.HI R4, RZ, 0x1, R7 ;  /* 0x00000001ff047819 */ /* 0x000fe20000011607 */
[----:B01----:R-:W0:Y:S04]  /*69e0*/  LDS.64 R8, [R3] ;  /* 0x0000000003087984 */ /* 0x003e280000000a00 */
[----:B--2---:R-:W-:-:S06]  /*69f0*/  IMAD R10, R4, 0x8, R3 ;  /* 0x00000008040a7824 */ /* 0x004fcc00078e0203 */
[----:B------:R-:W1:Y:S01]  /*6a00*/  LDS.64 R10, [R10] ;  /* 0x000000000a0a7984 */ /* 0x000e620000000a00 */
[----:B0-----:R-:W-:Y:S01]  /*6a10*/  MOV R6, R9 ;  /* 0x0000000900067202 */ /* 0x001fe20000000f00 */
[----:B-1----:R-:W-:Y:S01]  /*6a20*/  DSETP.MAX.AND P0, P2, R8, R10, PT ;  /* 0x0000000a0800722a */ /* 0x002fe20003a0f000 */
[----:B------:R-:W-:Y:S01]  /*6a30*/  MOV R13, R11 ;  /* 0x0000000b000d7202 */ /* 0x000fe20000000f00 */
[----:B------:R-:W-:-:S04]  /*6a40*/  IMAD.MOV.U32 R9, RZ, RZ, R10 ;  /* 0x000000ffff097224 */ /* 0x000fc800078e000a */
[----:B------:R-:W-:Y:S02]  /*6a50*/  FSEL R15, R6, R13, P0 ;  /* 0x0000000d060f7208 */ /* 0x000fe40000000000 */
[----:B------:R-:W-:-:S06]  /*6a60*/  SEL R8, R8, R9, P0 ;  /* 0x0000000908087207 */ /* 0x000fcc0000000000 */
[----:B------:R-:W-:-:S04]  /*6a70*/  @P2 LOP3.LUT R15, R13, 0x80000, RZ, 0xfc, !PT ;  /* 0x000800000d0f2812 */ /* 0x000fc800078efcff */
[----:B------:R-:W-:-:S06]  /*6a80*/  MOV R9, R15 ;  /* 0x0000000f00097202 */ /* 0x000fcc0000000f00 */
[----:B------:R-:W-:-:S14]  /*6a90*/  DSETP.NEU.AND P0, PT, R8, R10, PT ;  /* 0x0000000a0800722a */ /* 0x000fdc0003f0d000 */
[----:B------:R-:W-:Y:S01]  /*6aa0*/  @!P0 LEA R8, R4, R5, 0x3 ;  /* 0x0000000504088211 */ /* 0x000fe200078e18ff */
[----:B------:R-:W-:Y:S05]  /*6ab0*/  @!P0 STS.64 [R3], R10 ;  /* 0x0000000a03008388 */ /* 0x000fea0000000a00 */
[----:B------:R-:W0:Y:S04]  /*6ac0*/  @!P0 LDS.64 R8, [R8] ;  /* 0x0000000008088984 */ /* 0x000e280000000a00 */
[----:B0-----:R3:W-:Y:S01]  /*6ad0*/  @!P0 STS.64 [R5], R8 ;  /* 0x0000000805008388 */ /* 0x0017e20000000a00 */
[----:B------:R-:W-:Y:S01]  /*6ae0*/  BAR.SYNC.DEFER_BLOCKING 0x0 ;  /* 0x0000000000007b1d */ /* 0x000fe20000010000 */
[----:B------:R-:W-:Y:S01]  /*6af0*/  ISETP.GT.U32.AND P0, PT, R7, 0x83, PT ;  /* 0x000000830700780c */ /* 0x000fe20003f04070 */
[----:B------:R-:W-:-:S12]  /*6b00*/  IMAD.MOV.U32 R7, RZ, RZ, R4 ;  /* 0x000000ffff077224 */ /* 0x000fd800078e0004 */
[----:B---3--:R-:W-:Y:S05]  /*6b10*/  @P0 BRA `(.L_x_831) ;  /* 0xfffffffc00ac0947 */ /* 0x008fea000383ffff */
.L_x_830:
[----:B------:R-:W-:Y:S05]  /*6b20*/  @P1 EXIT ;  /* 0x000000000000194d */ /* 0x000fea0003800000 */
[----:B------:R-:W3:Y:S04]  /*6b30*/  LDS.64 R6, [R3] ;  /* 0x0000000003067984 */ /* 0x000ee80000000a00 */
[----:B01----:R-:W0:Y:S04]  /*6b40*/  LDS.64 R8, [R3+0x100] ;  /* 0x0001000003087984 */ /* 0x003e280000000a00 */
[----:B--2---:R-:W1:Y:S01]  /*6b50*/  LDS.64 R10, [R3+0x100] ;  /* 0x00010000030a7984 */ /* 0x004e620000000a00 */
[----:B---3--:R-:W-:Y:S01]  /*6b60*/  MOV R4, R7 ;  /* 0x0000000700047202 */ /* 0x008fe20000000f00 */
[----:B0-----:R-:W-:Y:S01]  /*6b70*/  DSETP.MAX.AND P0, P1, R6, R8, PT ;  /* 0x000000080600722a */ /* 0x001fe2000390f000 */
[----:B------:R-:W-:-:S05]  /*6b80*/  MOV R13, R9 ;  /* 0x00000009000d7202 */ /* 0x000fca0000000f00 */
        /* <DEDUP_REMOVED lines=88> */
[----:B------:R-:W-:Y:S06]  /*7110*/  LDS.64 R6, [UR6] ;  /* 0x00000006ff067984 */ /* 0x000fec0008000a00 */
[----:B------:R-:W2:Y:S08]  /*7120*/  LDC.64 R4, c[0x0][0x380] ;  /* 0x0000e000ff047b82 */ /* 0x000eb00000000a00 */
[----:B0-----:R-:W0:Y:S01]  /*7130*/  LDC.64 R8, c[0x0][0x388] ;  /* 0x0000e200ff087b82 */ /* 0x001e220000000a00 */
[----:B-1----:R-:W-:Y:S01]  /*7140*/  ULEA UR4, UR5, UR4, 0x18 ;  /* 0x0000000405047291 */ /* 0x002fe2000f8ec0ff */
[----:B--2---:R-:W-:-:S08]  /*7150*/  IMAD.WIDE.U32 R4, R0, 0x8, R4 ;  /* 0x0000000800047825 */ /* 0x004fd000078e0004 */
[----:B------:R-:W1:Y:S01]  /*7160*/  LDS.64 R2, [UR4] ;  /* 0x00000004ff027984 */ /* 0x000e620008000a00 */
[----:B0-----:R-:W-:-:S03]  /*7170*/  IMAD.WIDE.U32 R8, R0, 0x8, R8 ;  /* 0x0000000800087825 */ /* 0x001fc600078e0008 */
[----:B-1----:R-:W-:Y:S04]  /*7180*/  STG.E.64 desc[UR8][R4.64], R2 ;  /* 0x0000000204007986 */ /* 0x002fe8000c101b08 */
[----:B------:R-:W-:Y:S01]  /*7190*/  STG.E.64 desc[UR8][R8.64], R6 ;  /* 0x0000000608007986 */ /* 0x000fe2000c101b08 */
[----:B------:R-:W-:Y:S05]  /*71a0*/  EXIT ;  /* 0x000000000000794d */ /* 0x000fea0003800000 */
        .weak           $__internal_16_$__cuda_sm20_div_s64
        .type           $__internal_16_$__cuda_sm20_div_s64,@function
        .size           $__internal_16_$__cuda_sm20_div_s64,($__internal_17_$__cuda_sm20_rem_s64 - $__internal_16_$__cuda_sm20_div_s64)
$__internal_16_$__cuda_sm20_div_s64:
[-C--:B------:R-:W-:Y:S02]  /*71b0*/  IADD3 R22, P1, PT, RZ, -R15.reuse, RZ ;  /* 0x8000000fff167210 */ /* 0x080fe40007f3e0ff */
[----:B------:R-:W-:Y:S02]  /*71c0*/  ISETP.GE.AND P0, PT, R14, RZ, PT ;  /* 0x000000ff0e00720c */ /* 0x000fe40003f06270 */
[-C--:B------:R-:W-:Y:S02]  /*71d0*/  IADD3.X R23, PT, PT, RZ, ~R14.reuse, RZ, P1, !PT ;  /* 0x8000000eff177210 */ /* 0x080fe40000ffe4ff */
[----:B------:R-:W-:Y:S02]  /*71e0*/  SEL R22, R22, R15, !P0 ;  /* 0x0000000f16167207 */ /* 0x000fe40004000000 */
        /* <DEDUP_REMOVED lines=21> */
[----:B------:R-:W-:Y:S01]  /*7340*/  IADD3 R26, P0, PT, RZ, -R44, RZ ;  /* 0x8000002cff1a7210 */ /* 0x000fe20007f1e0ff */
[----:B------:R-:W-:Y:S01]  /*7350*/  IMAD.MOV.U32 R45, RZ, RZ, RZ ;  /* 0x000000ffff2d7224 */ /* 0x000fe200078e00ff */
[----:B------:R-:W-:Y:S01]  /*7360*/  ISETP.GE.AND P3, PT, R25, RZ, PT ;  /* 0x000000ff1900720c */ /* 0x000fe20003f66270 */
[----:B------:R-:W-:Y:S02]  /*7370*/  IMAD R29, R28, R22, R29 ;  /* 0x000000161c1d7224 */ /* 0x000fe400078e021d */
[----:B------:R-:W-:-:S04]  /*7380*/  IMAD.HI.U32 R30, R31, R26, RZ ;  /* 0x0000001a1f1e7227 */ /* 0x000fc800078e00ff */
[----:B------:R-:W-:-:S04]  /*7390*/  IMAD.X R29, RZ, RZ, ~R29, P0 ;  /* 0x000000ffff1d7224 */ /* 0x000fc800000e0e1d */
[----:B------:R-:W-:-:S04]  /*73a0*/  IMAD.WIDE.U32 R30, P1, R31, R29, R30 ;  /* 0x0000001d1f1e7225 */ /* 0x000fc8000782001e */
[----:B------:R-:W-:-:S04]  /*73b0*/  IMAD.HI.U32 R26, P0, R28, R26, R30 ;  /* 0x0000001a1c1a7227 */ /* 0x000fc8000780001e */
[----:B------:R-:W-:-:S04]  /*73c0*/  IMAD.HI.U32 R30, R28, R29, RZ ;  /* 0x0000001d1c1e7227 */ /* 0x000fc800078e00ff */
[----:B------:R-:W-:Y:S01]  /*73d0*/  IMAD R29, R28, R29, RZ ;  /* 0x0000001d1c1d7224 */ /* 0x000fe200078e02ff */
[----:B------:R-:W-:-:S04]  /*73e0*/  IADD3.X R30, PT, PT, R30, R28, RZ, P1, !PT ;  /* 0x0000001c1e1e7210 */ /* 0x000fc80000ffe4ff */
[----:B------:R-:W-:Y:S02]  /*73f0*/  IADD3 R29, P1, PT, R29, R26, RZ ;  /* 0x0000001a1d1d7210 */ /* 0x000fe40007f3e0ff */
[-C--:B------:R-:W-:Y:S02]  /*7400*/  IADD3 R26, P4, PT, RZ, -R24.reuse, RZ ;  /* 0x80000018ff1a7210 */ /* 0x080fe40007f9e0ff */
[----:B------:R-:W-:Y:S02]  /*7410*/  IADD3.X R30, PT, PT, RZ, RZ, R30, P1, P0 ;  /* 0x000000ffff1e7210 */ /* 0x000fe40000fe041e */
[----:B------:R-:W-:Y:S02]  /*7420*/  SEL R26, R26, R24, !P3 ;  /* 0x000000181a1a7207 */ /* 0x000fe40005800000 */
[----:B------:R-:W-:-:S03]  /*7430*/  IADD3.X R24, PT, PT, RZ, ~R25, RZ, P4, !PT ;  /* 0x80000019ff187210 */ /* 0x000fc600027fe4ff */
[----:B------:R-:W-:Y:S01]  /*7440*/  IMAD.HI.U32 R44, R29, R26, RZ ;  /* 0x0000001a1d2c7227 */ /* 0x000fe200078e00ff */
[----:B------:R-:W-:-:S05]  /*7450*/  SEL R24, R24, R25, !P3 ;  /* 0x0000001918187207 */ /* 0x000fca0005800000 */
[----:B------:R-:W-:-:S04]  /*7460*/  IMAD.WIDE.U32 R28, R29, R24, R44 ;  /* 0x000000181d1c7225 */ /* 0x000fc800078e002c */
[----:B------:R-:W-:-:S04]  /*7470*/  IMAD.HI.U32 R29, P0, R30, R26, R28 ;  /* 0x0000001a1e1d7227 */ /* 0x000fc8000780001c */
[----:B------:R-:W-:-:S05]  /*7480*/  IMAD R28, R30, R24, RZ ;  /* 0x000000181e1c7224 */ /* 0x000fca00078e02ff */
[----:B------:R-:W-:Y:S01]  /*7490*/  IADD3 R28, P1, PT, R28, R29, RZ ;  /* 0x0000001d1c1c7210 */ /* 0x000fe20007f3e0ff */
[----:B------:R-:W-:-:S04]  /*74a0*/  IMAD.HI.U32 R29, R30, R24, RZ ;  /* 0x000000181e1d7227 */ /* 0x000fc800078e00ff */
[----:B------:R-:W-:Y:S01]  /*74b0*/  IMAD.WIDE.U32 R30, R28, R22, RZ ;  /* 0x000000161c1e7225 */ /* 0x000fe200078e00ff */
[----:B------:R-:W-:Y:S02]  /*74c0*/  IADD3.X R29, PT, PT, R29, RZ, RZ, P0, !PT ;  /* 0x000000ff1d1d7210 */ /* 0x000fe400007fe4ff */
[----:B------:R-:W-:Y:S01]  /*74d0*/  IADD3 R26, P0, PT, -R30, R26, RZ ;  /* 0x0000001a1e1a7210 */ /* 0x000fe20007f1e1ff */
[----:B------:R-:W-:Y:S01]  /*74e0*/  IMAD R30, R28, R23, R31 ;  /* 0x000000171c1e7224 */ /* 0x000fe200078e021f */
[----:B------:R-:W-:Y:S02]  /*74f0*/  IADD3.X R29, PT, PT, RZ, R29, RZ, P1, !PT ;  /* 0x0000001dff1d7210 */ /* 0x000fe40000ffe4ff */
[----:B------:R-:W-:-:S03]  /*7500*/  ISETP.GE.U32.AND P1, PT, R26, R22, PT ;  /* 0x000000161a00720c */ /* 0x000fc60003f26070 */
[----:B------:R-:W-:-:S04]  /*7510*/  IMAD R30, R29, R22, R30 ;  /* 0x000000161d1e7224 */ /* 0x000fc800078e021e */
[----:B------:R-:W-:Y:S01]  /*7520*/  IMAD.X R24, R24, 0x1, ~R30, P0 ;  /* 0x0000000118187824 */ /* 0x000fe200000e0e1e */
[----:B------:R-:W-:-:S04]  /*7530*/  IADD3 R30, P3, PT, R26, -R22, RZ ;  /* 0x800000161a1e7210 */ /* 0x000fc80007f7e0ff */
[----:B------:R-:W-:-:S04]  /*7540*/  ISETP.GE.U32.AND.EX P1, PT, R24, R23, PT, P1 ;  /* 0x000000171800720c */ /* 0x000fc80003f26110 */
[----:B------:R-:W-:Y:S02]  /*7550*/  SEL R30, R30, R26, P1 ;  /* 0x0000001a1e1e7207 */ /* 0x000fe40000800000 */
[----:B------:R-:W-:Y:S02]  /*7560*/  IADD3 R26, P4, PT, R28, 0x1, RZ ;  /* 0x000000011c1a7810 */ /* 0x000fe40007f9e0ff */
[----:B------:R-:W-:Y:S02]  /*7570*/  ISETP.GE.U32.AND P0, PT, R30, R22, PT ;  /* 0x000000161e00720c */ /* 0x000fe40003f06070 */
[----:B------:R-:W-:Y:S02]  /*7580*/  SEL R28, R26, R28, P1 ;  /* 0x0000001c1a1c7207 */ /* 0x000fe40000800000 */
[----:B------:R-:W-:Y:S02]  /*7590*/  IADD3.X R22, PT, PT, R24, ~R23, RZ, P3, !PT ;  /* 0x8000001718167210 */ /* 0x000fe40001ffe4ff */
[----:B------:R-:W-:-:S02]  /*75a0*/  IADD3.X R26, PT, PT, RZ, R29, RZ, P4, !PT ;  /* 0x0000001dff1a7210 */ /* 0x000fc400027fe4ff */
[----:B------:R-:W-:Y:S02]  /*75b0*/  SEL R22, R22, R24, P1 ;  /* 0x0000001816167207 */ /* 0x000fe40000800000 */
[----:B------:R-:W-:Y:S02]  /*75c0*/  SEL R26, R26, R29, P1 ;  /* 0x0000001d1a1a7207 */ /* 0x000fe40000800000 */
[----:B------:R-:W-:Y:S02]  /*75d0*/  IADD3 R24, P1, PT, R28, 0x1, RZ ;  /* 0x000000011c187810 */ /* 0x000fe40007f3e0ff */
[----:B------:R-:W-:Y:S02]  /*75e0*/  ISETP.GE.U32.AND.EX P0, PT, R22, R23, PT, P0 ;  /* 0x000000171600720c */ /* 0x000fe40003f06100 */
[----:B------:R-:W-:Y:S01]  /*75f0*/  LOP3.LUT R23, R14, R25, RZ, 0x3c, !PT ;  /* 0x000000190e177212 */ /* 0x000fe200078e3cff */
[----:B------:R-:W-:Y:S01]  /*7600*/  IMAD.X R22, RZ, RZ, R26, P1 ;  /* 0x000000ffff167224 */ /* 0x000fe200008e061a */
[----:B------:R-:W-:-:S02]  /*7610*/  SEL R24, R24, R28, P0 ;  /* 0x0000001c18187207 */ /* 0x000fc40000000000 */
[----:B------:R-:W-:Y:S02]  /*7620*/  ISETP.GE.AND P1, PT, R23, RZ, PT ;  /* 0x000000ff1700720c */ /* 0x000fe40003f26270 */
[----:B------:R-:W-:Y:S02]  /*7630*/  SEL R26, R22, R26, P0 ;  /* 0x0000001a161a7207 */ /* 0x000fe40000000000 */
[----:B------:R-:W-:Y:S02]  /*7640*/  IADD3 R22, P3, PT, RZ, -R24, RZ ;  /* 0x80000018ff167210 */ /* 0x000fe40007f7e0ff */
[----:B------:R-:W-:Y:S02]  /*7650*/  ISETP.NE.U32.AND P0, PT, R15, RZ, PT ;  /* 0x000000ff0f00720c */ /* 0x000fe40003f05070 */
[----:B------:R-:W-:Y:S02]  /*7660*/  IADD3.X R15, PT, PT, RZ, ~R26, RZ, P3, !PT ;  /* 0x8000001aff0f7210 */ /* 0x000fe40001ffe4ff */
[----:B------:R-:W-:-:S02]  /*7670*/  ISETP.NE.AND.EX P0, PT, R14, RZ, PT, P0 ;  /* 0x000000ff0e00720c */ /* 0x000fc40003f05300 */
[----:B------:R-:W-:Y:S02]  /*7680*/  SEL R15, R15, R26, !P1 ;  /* 0x0000001a0f0f7207 */ /* 0x000fe40004800000 */
[----:B------:R-:W-:Y:S02]  /*7690*/  MOV R14, R13 ;  /* 0x0000000d000e7202 */ /* 0x000fe40000000f00 */
[----:B------:R-:W-:Y:S01]  /*76a0*/  SEL R23, R15, 0xffffffff, P0 ;  /* 0xffffffff0f177807 */ /* 0x000fe20000000000 */
[----:B------:R-:W-:Y:S01]  /*76b0*/  IMAD.MOV.U32 R15, RZ, RZ, 0x0 ;  /* 0x00000000ff0f7424 */ /* 0x000fe200078e00ff */
[----:B------:R-:W-:-:S04]  /*76c0*/  SEL R22, R22, R24, !P1 ;  /* 0x0000001816167207 */ /* 0x000fc80004800000 */
[----:B------:R-:W-:Y:S01]  /*76d0*/  SEL R22, R22, 0xffffffff, P0 ;  /* 0xffffffff16167807 */ /* 0x000fe20000000000 */
[----:B------:R-:W-:Y:S06]  /*76e0*/  RET.REL.NODEC R14 `(uncontiguous_reduce_f64) ;  /* 0xffffff880e447950 */ /* 0x000fec0003c3ffff */
        .weak           $__internal_17_$__cuda_sm20_rem_s64
        .type           $__internal_17_$__cuda_sm20_rem_s64,@function
        .size           $__internal_17_$__cuda_sm20_rem_s64,(.L_x_3696 - $__internal_17_$__cuda_sm20_rem_s64)
$__internal_17_$__cuda_sm20_rem_s64:
        /* <DEDUP_REMOVED lines=20> */
[----:B------:R-:W-:Y:S02]  /*7830*/  IADD3 R23, P2, PT, R35, R22, RZ ;  /* 0x0000001623177210 */ /* 0x000fe40007f5e0ff */
[----:B------:R-:W-:Y:S02]  /*7840*/  IADD3 R33, P4, PT, RZ, -R4, RZ ;  /* 0x80000004ff217210 */ /* 0x000fe40007f9e0ff */
[----:B------:R-:W-:Y:S01]  /*7850*/  IADD3.X R31, PT, PT, R31, R25, RZ, P0, !PT ;  /* 0x000000191f1f7210 */ /* 0x000fe200007fe4ff */
[----:B------:R-:W-:-:S03]  /*7860*/  IMAD.WIDE.U32 R24, R23, R14, RZ ;  /* 0x0000000e17187225 */ /* 0x000fc600078e00ff */
[----:B------:R-:W-:Y:S01]  /*7870*/  IADD3.X R31, PT, PT, RZ, RZ, R31, P2, P1 ;  /* 0x000000ffff1f7210 */ /* 0x000fe200017e241f */
[----:B------:R-:W-:Y:S01]  /*7880*/  IMAD R22, R23, R15, R25 ;  /* 0x0000000f17167224 */ /* 0x000fe200078e0219 */
[----:B------:R-:W-:Y:S02]  /*7890*/  IADD3 R25, P0, PT, RZ, -R24, RZ ;  /* 0x80000018ff197210 */ /* 0x000fe40007f1e0ff */
[----:B------:R-:W-:Y:S01]  /*78a0*/  ISETP.GE.AND P1, PT, R6, RZ, PT ;  /* 0x000000ff0600720c */ /* 0x000fe20003f26270 */
[----:B------:R-:W-:Y:S02]  /*78b0*/  IMAD R24, R31, R14, R22 ;  /* 0x0000000e1f187224 */ /* 0x000fe400078e0216 */
[----:B------:R-:W-:-:S04]  /*78c0*/  IMAD.HI.U32 R22, R23, R25, RZ ;  /* 0x0000001917167227 */ /* 0x000fc800078e00ff */
[----:B------:R-:W-:-:S04]  /*78d0*/  IMAD.X R24, RZ, RZ, ~R24, P0 ;  /* 0x000000ffff187224 */ /* 0x000fc800000e0e18 */
[----:B------:R-:W-:-:S04]  /*78e0*/  IMAD.WIDE.U32 R22, P0, R23, R24, R22 ;  /* 0x0000001817167225 */ /* 0x000fc80007800016 */
[----:B------:R-:W-:Y:S01]  /*78f0*/  IMAD.HI.U32 R22, P2, R31, R25, R22 ;  /* 0x000000191f167227 */ /* 0x000fe20007840016 */
[----:B------:R-:W-:-:S03]  /*7900*/  SEL R25, R33, R4, !P1 ;  /* 0x0000000421197207 */ /* 0x000fc60004800000 */
[CC--:B------:R-:W-:Y:S02]  /*7910*/  IMAD R23, R31.reuse, R24.reuse, RZ ;  /* 0x000000181f177224 */ /* 0x0c0fe400078e02ff */
[----:B------:R-:W-:-:S03]  /*7920*/  IMAD.HI.U32 R4, R31, R24, RZ ;  /* 0x000000181f047227 */ /* 0x000fc600078e00ff */
[----:B------:R-:W-:Y:S02]  /*7930*/  IADD3 R24, P3, PT, R23, R22, RZ ;  /* 0x0000001617187210 */ /* 0x000fe40007f7e0ff */
[-C--:B------:R-:W-:Y:S02]  /*7940*/  IADD3.X R23, PT, PT, RZ, ~R6.reuse, RZ, P4, !PT ;  /* 0x80000006ff177210 */ /* 0x080fe400027fe4ff */
[----:B------:R-:W-:Y:S01]  /*7950*/  IADD3.X R4, PT, PT, R4, R31, RZ, P0, !PT ;  /* 0x0000001f04047210 */ /* 0x000fe200007fe4ff */
[C---:B------:R-:W-:Y:S01]  /*7960*/  IMAD.HI.U32 R22, R24.reuse, R25, RZ ;  /* 0x0000001918167227 */ /* 0x040fe200078e00ff */
[----:B------:R-:W-:Y:S02]  /*7970*/  SEL R31, R23, R6, !P1 ;  /* 0x00000006171f7207 */ /* 0x000fe40004800000 */
[----:B------:R-:W-:Y:S01]  /*7980*/  IADD3.X R4, PT, PT, RZ, RZ, R4, P3, P2 ;  /* 0x000000ffff047210 */ /* 0x000fe20001fe4404 */
[----:B------:R-:W-:Y:S02]  /*7990*/  IMAD.MOV.U32 R23, RZ, RZ, RZ ;  /* 0x000000ffff177224 */ /* 0x000fe400078e00ff */
[----:B------:R-:W-:-:S04]  /*79a0*/  IMAD.WIDE.U32 R22, R24, R31, R22 ;  /* 0x0000001f18167225 */ /* 0x000fc800078e0016 */
[C---:B------:R-:W-:Y:S02]  /*79b0*/  IMAD R33, R4.reuse, R31, RZ ;  /* 0x0000001f04217224 */ /* 0x040fe400078e02ff */
[----:B------:R-:W-:-:S04]  /*79c0*/  IMAD.HI.U32 R22, P0, R4, R25, R22 ;  /* 0x0000001904167227 */ /* 0x000fc80007800016 */
[----:B------:R-:W-:Y:S01]  /*79d0*/  IMAD.HI.U32 R4, R4, R31, RZ ;  /* 0x0000001f04047227 */ /* 0x000fe200078e00ff */
[----:B------:R-:W-:-:S04]  /*79e0*/  IADD3 R33, P2, PT, R33, R22, RZ ;  /* 0x0000001621217210 */ /* 0x000fc80007f5e0ff */
[----:B------:R-:W-:Y:S01]  /*79f0*/  IADD3.X R4, PT, PT, R4, RZ, RZ, P0, !PT ;  /* 0x000000ff04047210 */ /* 0x000fe200007fe4ff */
[----:B------:R-:W-:-:S03]  /*7a00*/  IMAD.WIDE.U32 R22, R33, R14, RZ ;  /* 0x0000000e21167225 */ /* 0x000fc600078e00ff */
[----:B------:R-:W-:Y:S01]  /*7a10*/  IADD3.X R35, PT, PT, RZ, R4, RZ, P2, !PT ;  /* 0x00000004ff237210 */ /* 0x000fe200017fe4ff */
        /* <DEDUP_REMOVED lines=13> */
[----:B------:R-:W-:Y:S02]  /*7af0*/  IADD3.X R6, PT, PT, R25, ~R15, RZ, P2, !PT ;  /* 0x8000000f19067210 */ /* 0x000fe400017fe4ff */
[----:B------:R-:W-:Y:S02]  /*7b00*/  SEL R4, R4, R23, P0 ;  /* 0x0000001704047207 */ /* 0x000fe40000000000 */
[----:B------:R-:W-:Y:S02]  /*7b10*/  SEL R6, R6, R25, P0 ;  /* 0x0000001906067207 */ /* 0x000fe40000000000 */
[----:B------:R-:W-:Y:S02]  /*7b20*/  IADD3 R15, P2, PT, RZ, -R4, RZ ;  /* 0x80000004ff0f7210 */ /* 0x000fe40007f5e0ff */
[----:B------:R-:W-:-:S02]  /*7b30*/  ISETP.NE.U32.AND P0, PT, R21, RZ, PT ;  /* 0x000000ff1500720c */ /* 0x000fc40003f05070 */
[----:B------:R-:W-:Y:S01]  /*7b40*/  SEL R4, R15, R4, !P1 ;  /* 0x000000040f047207 */ /* 0x000fe20004800000 */
[----:B------:R-:W-:Y:S02]  /*7b50*/  IMAD.X R21, RZ, RZ, ~R6, P2 ;  /* 0x000000ffff157224 */ /* 0x000fe400010e0e06 */
[----:B------:R-:W-:Y:S01]  /*7b60*/  HFMA2 R15, -RZ, RZ, 0, 0 ;  /* 0x00000000ff0f7431 */ /* 0x000fe200000001ff */
[----:B------:R-:W-:Y:S02]  /*7b70*/  MOV R14, R27 ;  /* 0x0000001b000e7202 */ /* 0x000fe40000000f00 */
[----:B------:R-:W-:Y:S02]  /*7b80*/  ISETP.NE.AND.EX P0, PT, R26, RZ, PT, P0 ;  /* 0x000000ff1a00720c */ /* 0x000fe40003f05300 */
[----:B------:R-:W-:Y:S02]  /*7b90*/  SEL R21, R21, R6, !P1 ;  /* 0x0000000615157207 */ /* 0x000fe40004800000 */
[----:B------:R-:W-:-:S02]  /*7ba0*/  SEL R4, R4, 0xffffffff, P0 ;  /* 0xffffffff04047807 */ /* 0x000fc40000000000 */
[----:B------:R-:W-:Y:S01]  /*7bb0*/  SEL R21, R21, 0xffffffff, P0 ;  /* 0xffffffff15157807 */ /* 0x000fe20000000000 */
[----:B------:R-:W-:Y:S06]  /*7bc0*/  RET.REL.NODEC R14 `(uncontiguous_reduce_f64) ;  /* 0xffffff840e0c7950 */ /* 0x000fec0003c3ffff */
.L_x_832:
        /* <DEDUP_REMOVED lines=11> */
.L_x_3696:


//--------------------- .text.contiguous_reduce2_f64 --------------------------
	.section	.text.contiguous_reduce2_f64,"ax",@progbits
	.align	128
        .global         contiguous_reduce2_f64
        .type           contiguous_reduce2_f64,@function
        .size           contiguous_reduce2_f64,(.L_x_3776 - contiguous_reduce2_f64)
        .other          contiguous_reduce2_f64,@"STO_CUDA_ENTRY STV_DEFAULT"
contiguous_reduce2_f64:
.text.contiguous_reduce2_f64:
        /* <DEDUP_REMOVED lines=13> */
[----:B-1----:R-:W-:-:S04]  /*00d0*/  ULEA UR4, UR5, UR4, 0x18 ;  /* 0x0000000405047291 */ /* 0x002fc8000f8ec0ff */
[----:B--2---:R-:W-:Y:S02]  /*00e0*/  ULEA UR6, UR7, UR4, 0x3 ;  /* 0x0000000407067291 */ /* 0x004fe4000f8e18ff */
[----:B0-----:R-:W-:-:S04]  /*00f0*/  IMAD R5, R2, UR7, RZ ;  /* 0x0000000702057c24 */ /* 0x001fc8000f8e02ff */
[----:B---3--:R-:W-:Y:S01]  /*0100*/  IMAD R10, R5, 0x2, R0 ;  /* 0x00000002050a7824 */ /* 0x008fe200078e0200 */
[C---:B------:R-:W-:Y:S01]  /*0110*/  LEA R3, R0.reuse, UR6, 0x3 ;  /* 0x0000000600037c11 */ /* 0x040fe2000f8e18ff */
[----:B------:R-:W-:Y:S01]  /*0120*/  IMAD.U32 R5, RZ, RZ, UR7 ;  /* 0x00000007ff057e24 */ /* 0x000fe2000f8e00ff */
[----:B------:R-:W-:Y:S01]  /*0130*/  LEA R4, R0, UR4, 0x3 ;  /* 0x0000000400047c11 */ /* 0x000fe2000f8e18ff */
[----:B------:R-:W-:Y:S02]  /*0140*/  VIADD R12, R10, UR7 ;  /* 0x000000070a0c7c36 */ /* 0x000fe40008000000 */
[----:B------:R0:W-:Y:S03]  /*0150*/  STS.64 [R3], R6 ;  /* 0x0000000603007388 */ /* 0x0001e60000000a00 */
[----:B----4-:R-:W-:Y:S01]  /*0160*/  ISETP.GE.U32.AND P0, PT, R12, UR10, PT ;  /* 0x0000000a0c007c0c */ /* 0x010fe2000bf06070 */
[----:B------:R0:W-:Y:S03]  /*0170*/  STS.64 [R4], R8 ;  /* 0x0000000804007388 */ /* 0x0001e60000000a00 */
[----:B------:R-:W-:-:S13]  /*0180*/  ISETP.GE.U32.AND.EX P0, PT, RZ, UR11, PT, P0 ;  /* 0x0000000bff007c0c */ /* 0x000fda000bf06100 */
[----:B0-----:R-:W-:Y:S05]  /*0190*/  @P0 BRA `(.L_x_834) ;  /* 0x0000000000780947 */ /* 0x001fea0003800000 */
[----:B------:R-:W0:Y:S01]  /*01a0*/  LDC.64 R6, c[0x0][0x390] ;  /* 0x0000e400ff067b82 */ /* 0x000e220000000a00 */
[----:B------:R-:W1:Y:S01]  /*01b0*/  LDCU.64 UR4, c[0x0][0x390] ;  /* 0x00007200ff0477ac */ /* 0x000e620008000a00 */
[----:B------:R-:W-:Y:S01]  /*01c0*/  IMAD.SHL.U32 R11, R12, 0x8, RZ ;  /* 0x000000080c0b7824 */ /* 0x000fe200078e00ff */
[----:B------:R-:W-:-:S04]  /*01d0*/  SHF.R.U32.HI R12, RZ, 0x1d, R12 ;  /* 0x0000001dff0c7819 */ /* 0x000fc8000001160c */
[----:B-1----:R-:W-:-:S04]  /*01e0*/  IADD3 R8, P0, PT, R11, UR4, RZ ;  /* 0x000000040b087c10 */ /* 0x002fc8000ff1e0ff */
[----:B------:R-:W-:Y:S01]  /*01f0*/  IADD3.X R9, PT, PT, R12, UR5, RZ, P0, !PT ;  /* 0x000000050c097c10 */ /* 0x000fe200087fe4ff */
[----:B0-----:R-:W-:-:S05]  /*0200*/  IMAD.WIDE.U32 R6, R10, 0x8, R6 ;  /* 0x000000080a067825 */ /* 0x001fca00078e0006 */
[----:B------:R-:W2:Y:S04]  /*0210*/  LDG.E.64 R8, desc[UR8][R8.64] ;  /* 0x0000000808087981 */ /* 0x000ea8000c1e1b00 */
[----:B------:R-:W3:Y:S01]  /*0220*/  LDG.E.64 R6, desc[UR8][R6.64] ;  /* 0x0000000806067981 */ /* 0x000ee2000c1e1b00 */
[----:B--2---:R-:W-:Y:S01]  /*0230*/  IMAD.MOV.U32 R16, RZ, RZ, R9 ;  /* 0x000000ffff107224 */ /* 0x004fe200078e0009 */
[----:B---3--:R-:W-:Y:S01]  /*0240*/  DSETP.MAX.AND P0, P1, R6, R8, PT ;  /* 0x000000080600722a */ /* 0x008fe2000390f000 */
[----:B------:R-:W-:Y:S02]  /*0250*/  IMAD.MOV.U32 R13, RZ, RZ, R7 ;  /* 0x000000ffff0d7224 */ /* 0x000fe400078e0007 */
[----:B------:R-:W-:-:S03]  /*0260*/  IMAD.MOV.U32 R14, RZ, RZ, R8 ;  /* 0x000000ffff0e7224 */ /* 0x000fc600078e0008 */
[----:B------:R-:W-:Y:S01]  /*0270*/  FSEL R15, R13, R16, P0 ;  /* 0x000000100d0f7208 */ /* 0x000fe20000000000 */
[----:B------:R-:W-:-:S05]  /*0280*/  IMAD.MOV.U32 R13, RZ, RZ, R6 ;  /* 0x000000ffff0d7224 */ /* 0x000fca00078e0006 */
[----:B------:R-:W-:Y:S02]  /*0290*/  SEL R14, R13, R14, P0 ;  /* 0x0000000e0d0e7207 */ /* 0x000fe40000000000 */
[----:B------:R-:W-:-:S06]  /*02a0*/  @P1 LOP3.LUT R15, R16, 0x80000, RZ, 0xfc, !PT ;  /* 0x00080000100f1812 */ /* 0x000fcc00078efcff */
[----:B------:R-:W-:-:S14]  /*02b0*/  DSETP.NEU.AND P0, PT, R14, R8, PT ;  /* 0x000000080e00722a */ /* 0x000fdc0003f0d000 */
[----:B------:R-:W0:Y:S08]  /*02c0*/  @!P0 LDC.64 R14, c[0x0][0x398] ;  /* 0x0000e600ff0e8b82 */ /* 0x000e300000000a00 */
[----:B------:R-:W1:Y:S01]  /*02d0*/  @P0 LDC.64 R16, c[0x0][0x398] ;  /* 0x0000e600ff100b82 */ /* 0x000e620000000a00 */
[----:B0-----:R-:W-:-:S05]  /*02e0*/  @!P0 IADD3 R14, P1, PT, R11, R14, RZ ;  /* 0x0000000e0b0e8210 */ /* 0x001fca0007f3e0ff */
[----:B------:R-:W-:Y:S02]  /*02f0*/  @!P0 IMAD.X R15, R12, 0x1, R15, P1 ;  /* 0x000000010c0f8824 */ /* 0x000fe400008e060f */
[----:B-1----:R-:W-:-:S03]  /*0300*/  @P0 IMAD.WIDE.U32 R12, R10, 0x8, R16 ;  /* 0x000000080a0c0825 */ /* 0x002fc600078e0010 */
[----:B------:R-:W2:Y:S04]  /*0310*/  @!P0 LDG.E.64 R10, desc[UR8][R14.64] ;  /* 0x000000080e0a8981 */ /* 0x000ea8000c1e1b00 */
[----:B------:R-:W3:Y:S04]  /*0320*/  @P0 LDG.E.64 R12, desc[UR8][R12.64] ;  /* 0x000000080c0c0981 */ /* 0x000ee8000c1e1b00 */
[----:B------:R1:W-:Y:S04]  /*0330*/  @!P0 STS.64 [R4], R8 ;  /* 0x0000000804008388 */ /* 0x0003e80000000a00 */
[----:B--2---:R1:W-:Y:S04]  /*0340*/  @!P0 STS.64 [R3], R10 ;  /* 0x0000000a03008388 */ /* 0x0043e80000000a00 */
[----:B------:R1:W-:Y:S04]  /*0350*/  @P0 STS.64 [R4], R6 ;  /* 0x0000000604000388 */ /* 0x0003e80000000a00 */
[----:B---3--:R1:W-:Y:S01]  /*0360*/  @P0 STS.64 [R3], R12 ;  /* 0x0000000c03000388 */ /* 0x0083e20000000a00 */
[----:B------:R-:W-:Y:S05]  /*0370*/  BRA `(.L_x_835) ;  /* 0x0000000000387947 */ /* 0x000fea0003800000 */
.L_x_834:
[----:B------:R-:W-:-:S04]  /*0380*/  ISETP.GE.U32.AND P0, PT, R10, UR10, PT ;  /* 0x0000000a0a007c0c */ /* 0x000fc8000bf06070 */
[----:B------:R-:W-:-:S13]  /*0390*/  ISETP.GE.U32.AND.EX P0, PT, RZ, UR11, PT, P0 ;  /* 0x0000000bff007c0c */ /* 0x000fda000bf06100 */
[----:B------:R-:W-:Y:S05]  /*03a0*/  @P0 BRA `(.L_x_835) ;  /* 0x00000000002c0947 */ /* 0x000fea0003800000 */
[----:B------:R-:W0:Y:S01]  /*03b0*/  LDCU.128 UR12, c[0x0][0x390] ;  /* 0x00007200ff0c77ac */ /* 0x000e220008000c00 */
[----:B------:R-:W-:Y:S01]  /*03c0*/  IMAD.SHL.U32 R8, R10, 0x8, RZ ;  /* 0x000000080a087824 */ /* 0x000fe200078e00ff */
[----:B------:R-:W-:-:S04]  /*03d0*/  SHF.R.U32.HI R10, RZ, 0x1d, R10 ;  /* 0x0000001dff0a7819 */ /* 0x000fc8000001160a */
[C---:B0-----:R-:W-:Y:S02]  /*03e0*/  IADD3 R6, P0, PT, R8.reuse, UR12, RZ ;  /* 0x0000000c08067c10 */ /* 0x041fe4000ff1e0ff */
[----:B------:R-:W-:Y:S02]  /*03f0*/  IADD3 R8, P1, PT, R8, UR14, RZ ;  /* 0x0000000e08087c10 */ /* 0x000fe4000ff3e0ff */
[C---:B------:R-:W-:Y:S02]  /*0400*/  IADD3.X R7, PT, PT, R10.reuse, UR13, RZ, P0, !PT ;  /* 0x0000000d0a077c10 */ /* 0x040fe400087fe4ff */
[----:B------:R-:W-:-:S04]  /*0410*/  IADD3.X R9, PT, PT, R10, UR15, RZ, P1, !PT ;  /* 0x0000000f0a097c10 */ /* 0x000fc80008ffe4ff */
[----:B------:R-:W2:Y:S04]  /*0420*/  LDG.E.64 R6, desc[UR8][R6.64] ;  /* 0x0000000806067981 */ /* 0x000ea8000c1e1b00 */
[----:B------:R-:W3:Y:S04]  /*0430*/  LDG.E.64 R8, desc[UR8][R8.64] ;  /* 0x0000000808087981 */ /* 0x000ee8000c1e1b00 */
[----:B--2---:R0:W-:Y:S04]  /*0440*/  STS.64 [R4], R6 ;  /* 0x0000000604007388 */ /* 0x0041e80000000a00 */
[----:B---3--:R0:W-:Y:S02]  /*0450*/  STS.64 [R3], R8 ;  /* 0x0000000803007388 */ /* 0x0081e40000000a00 */
.L_x_835:
[----:B------:R-:W-:Y:S05]  /*0460*/  BSYNC.RECONVERGENT B0 ;  /* 0x0000000000007941 */ /* 0x000fea0003800200 */
.L_x_833:
[----:B------:R-:W-:Y:S01]  /*0470*/  BAR.SYNC.DEFER_BLOCKING 0x0 ;  /* 0x0000000000007b1d */ /* 0x000fe20000010000 */
[----:B------:R-:W-:-:S13]  /*0480*/  ISETP.GE.U32.AND P0, PT, R5, 0x42, PT ;  /* 0x000000420500780c */ /* 0x000fda0003f06070 */
[----:B------:R-:W-:Y:S05]  /*0490*/  @!P0 BRA `(.L_x_836) ;  /* 0x0000000000648947 */ /* 0x000fea0003800000 */
.L_x_839:
[--C-:B-1----:R-:W-:Y:S01]  /*04a0*/  IMAD.MOV.U32 R10, RZ, RZ, R5.reuse ;  /* 0x000000ffff0a7224 */ /* 0x102fe200078e0005 */
[----:B------:R-:W-:Y:S01]  /*04b0*/  SHF.R.U32.HI R5, RZ, 0x1, R5 ;  /* 0x00000001ff057819 */ /* 0x000fe20000011605 */
[----:B------:R-:W-:Y:S03]  /*04c0*/  BSSY.RECONVERGENT B0, `(.L_x_837) ;  /* 0x0000013000007945 */ /* 0x000fe60003800200 */
[----:B------:R-:W-:-:S13]  /*04d0*/  ISETP.GE.U32.AND P0, PT, R0, R5, PT ;  /* 0x000000050000720c */ /* 0x000fda0003f06070 */
[----:B------:R-:W-:Y:S05]  /*04e0*/  @P0 BRA `(.L_x_838) ;  /* 0x0000000000400947 */ /* 0x000fea0003800000 */
[----:B0-----:R-:W-:Y:S01]  /*04f0*/  IMAD R6, R5, 0x8, R4 ;  /* 0x0000000805067824 */ /* 0x001fe200078e0204 */
        /* <DEDUP_REMOVED lines=15> */
.L_x_838:
[----:B------:R-:W-:Y:S05]  /*05f0*/  BSYNC.RECONVERGENT B0 ;  /* 0x0000000000007941 */ /* 0x000fea0003800200 */
.L_x_837:
[----:B------:R-:W-:Y:S01]  /*0600*/  BAR.SYNC.DEFER_BLOCKING 0x0 ;  /* 0x0000000000007b1d */ /* 0x000fe20000010000 */
[----:B------:R-:W-:-:S13]  /*0610*/  ISETP.GT.U32.AND P0, PT, R10, 0x83, PT ;  /* 0x000000830a00780c */ /* 0x000fda0003f04070 */
[----:B------:R-:W-:Y:S05]  /*0620*/  @P0 BRA `(.L_x_839) ;  /* 0xfffffffc009c0947 */ /* 0x000fea000383ffff */
.L_x_836:
[----:B------:R-:W-:-:S13]  /*0630*/  ISETP.GT.U32.AND P0, PT, R0, 0x1f, PT ;  /* 0x0000001f0000780c */ /* 0x000fda0003f04070 */
[----:B------:R-:W-:Y:S05]  /*0640*/  @P0 EXIT ;  /* 0x000000000000094d */ /* 0x000fea0003800000 */
[----:B01----:R-:W0:Y:S04]  /*0650*/  LDS.64 R6, [R4] ;  /* 0x0000000004067984 */ /* 0x003e280000000a00 */
        /* <DEDUP_REMOVED lines=98> */
[----:B------:R-:W0:Y:S01]  /*0c80*/  LDS.64 R4, [UR4] ;  /* 0x00000004ff047984 */ /* 0x000e220008000a00 */
[----:B--2---:R-:W-:-:S03]  /*0c90*/  IMAD.WIDE.U32 R2, R2, 0x8, R10 ;  /* 0x0000000802027825 */ /* 0x004fc600078e000a */
[----:B0-----:R-:W-:Y:S04]  /*0ca0*/  STG.E.64 desc[UR8][R6.64], R4 ;  /* 0x0000000406007986 */ /* 0x001fe8000c101b08 */
[----:B------:R-:W-:Y:S01]  /*0cb0*/  STG.E.64 desc[UR8][R2.64], R8 ;  /* 0x0000000802007986 */ /* 0x000fe2000c101b08 */
[----:B------:R-:W-:Y:S05]  /*0cc0*/  EXIT ;  /* 0x000000000000794d */ /* 0x000fea0003800000 */
.L_x_840:
        /* <DEDUP_REMOVED lines=11> */
.L_x_3776:


//--------------------- .text.contiguous_reduce_f64 --------------------------
	.section	.text.contiguous_reduce_f64,"ax",@progbits
	.align	128
        .global         contiguous_reduce_f64
        .type           contiguous_reduce_f64,@function
        .size           contiguous_reduce_f64,(.L_x_3777 - contiguous_reduce_f64)
        .other          contiguous_reduce_f64,@"STO_CUDA_ENTRY STV_DEFAULT"
contiguous_reduce_f64:
.text.contiguous_reduce_f64:
        /* <DEDUP_REMOVED lines=9> */
[----:B------:R-:W-:Y:S01]  /*0090*/  BSSY.RECONVERGENT B0, `(.L_x_841) ;  /* 0x000002d000007945 */ /* 0x000fe20003800200 */
[----:B------:R-:W0:Y:S01]  /*00a0*/  LDCU.64 UR8, c[0x0][0x358] ;  /* 0x00006b00ff0877ac */ /* 0x000e220008000a00 */
[----:B--2---:R-:W-:Y:S01]  /*00b0*/  IMAD.U32 R5, RZ, RZ, UR7 ;  /* 0x00000007ff057e24 */ /* 0x004fe2000f8e00ff */
[----:B-1----:R-:W-:-:S04]  /*00c0*/  ULEA UR4, UR5, UR4, 0x18 ;  /* 0x0000000405047291 */ /* 0x002fc8000f8ec0ff */
[----:B------:R-:W-:Y:S02]  /*00d0*/  ULEA UR6, UR7, UR4, 0x3 ;  /* 0x0000000407067291 */ /* 0x000fe4000f8e18ff */
[----:B0-----:R-:W-:-:S04]  /*00e0*/  IMAD R9, R0, UR7, RZ ;  /* 0x0000000700097c24 */ /* 0x001fc8000f8e02ff */
[----:B---3--:R-:W-:Y:S01]  /*00f0*/  IMAD R8, R9, 0x2, R2 ;  /* 0x0000000209087824 */ /* 0x008fe200078e0202 */
[C---:B------:R-:W-:Y:S01]  /*0100*/  LEA R4, R2.reuse, UR6, 0x3 ;  /* 0x0000000602047c11 */ /* 0x040fe2000f8e18ff */
[----:B------:R-:W-:Y:S01]  /*0110*/  IMAD.MOV.U32 R9, RZ, RZ, RZ ;  /* 0x000000ffff097224 */ /* 0x000fe200078e00ff */
[----:B------:R-:W-:Y:S01]  /*0120*/  LEA R3, R2, UR4, 0x3 ;  /* 0x0000000402037c11 */ /* 0x000fe2000f8e18ff */
[----:B------:R-:W-:-:S03]  /*0130*/  VIADD R6, R8, UR7 ;  /* 0x0000000708067c36 */ /* 0x000fc60008000000 */
[----:B------:R0:W-:Y:S02]  /*0140*/  STS.64 [R4], R8 ;  /* 0x0000000804007388 */ /* 0x0001e40000000a00 */
[----:B----4-:R-:W-:Y:S02]  /*0150*/  ISETP.GE.U32.AND P0, PT, R6, UR10, PT ;  /* 0x0000000a06007c0c */ /* 0x010fe4000bf06070 */
[----:B------:R0:W-:Y:S02]  /*0160*/  STS.64 [R3], R10 ;  /* 0x0000000a03007388 */ /* 0x0001e40000000a00 */
[----:B------:R-:W-:-:S13]  /*0170*/  ISETP.GE.U32.AND.EX P0, PT, RZ, UR11, PT, P0 ;  /* 0x0000000bff007c0c */ /* 0x000fda000bf06100 */
[----:B0-----:R-:W-:Y:S05]  /*0180*/  @P0 BRA `(.L_x_842) ;  /* 0x0000000000540947 */ /* 0x001fea0003800000 */
[----:B------:R-:W0:Y:S02]  /*0190*/  LDCU.64 UR4, c[0x0][0x390] ;  /* 0x00007200ff0477ac */ /* 0x000e240008000a00 */
[----:B0-----:R-:W-:Y:S02]  /*01a0*/  LEA R10, P1, R6, UR4, 0x3 ;  /* 0x00000004060a7c11 */ /* 0x001fe4000f8218ff */
[----:B------:R-:W-:Y:S02]  /*01b0*/  LEA R14, P0, R8, UR4, 0x3 ;  /* 0x00000004080e7c11 */ /* 0x000fe4000f8018ff */
[----:B------:R-:W-:Y:S02]  /*01c0*/  LEA.HI.X R11, R6, UR5, RZ, 0x3, P1 ;  /* 0x00000005060b7c11 */ /* 0x000fe400088f1cff */
[----:B------:R-:W-:-:S04]  /*01d0*/  LEA.HI.X R15, R8, UR5, RZ, 0x3, P0 ;  /* 0x00000005080f7c11 */ /* 0x000fc800080f1cff */
        /* <DEDUP_REMOVED lines=10> */
[----:B------:R-:W-:Y:S01]  /*0280*/  DSETP.NEU.AND P0, PT, R12, R10, PT ;  /* 0x0000000a0c00722a */ /* 0x000fe20003f0d000 */
[----:B------:R-:W-:-:S13]  /*0290*/  IMAD.MOV.U32 R7, RZ, RZ, RZ ;  /* 0x000000ffff077224 */ /* 0x000fda00078e00ff */
[----:B------:R1:W-:Y:S04]  /*02a0*/  @!P0 STS.64 [R3], R10 ;  /* 0x0000000a03008388 */ /* 0x0003e80000000a00 */
[----:B------:R1:W-:Y:S04]  /*02b0*/  @!P0 STS.64 [R4], R6 ;  /* 0x0000000604008388 */ /* 0x0003e80000000a00 */
[----:B------:R1:W-:Y:S01]  /*02c0*/  @P0 STS.64 [R3], R8 ;  /* 0x0000000803000388 */ /* 0x0003e20000000a00 */
[----:B------:R-:W-:Y:S05]  /*02d0*/  BRA `(.L_x_843) ;  /* 0x0000000000207947 */ /* 0x000fea0003800000 */
.L_x_842:
[----:B------:R-:W-:-:S04]  /*02e0*/  ISETP.GE.U32.AND P0, PT, R8, UR10, PT ;  /* 0x0000000a08007c0c */ /* 0x000fc8000bf06070 */
[----:B------:R-:W-:-:S13]  /*02f0*/  ISETP.GE.U32.AND.EX P0, PT, RZ, UR11, PT, P0 ;  /* 0x0000000bff007c0c */ /* 0x000fda000bf06100 */
[----:B------:R-:W-:Y:S05]  /*0300*/  @P0 BRA `(.L_x_843) ;  /* 0x0000000000140947 */ /* 0x000fea0003800000 */
[----:B------:R-:W0:Y:S02]  /*0310*/  LDCU.64 UR4, c[0x0][0x390] ;  /* 0x00007200ff0477ac */ /* 0x000e240008000a00 */
[----:B0-----:R-:W-:-:S04]  /*0320*/  LEA R6, P0, R8, UR4, 0x3 ;  /* 0x0000000408067c11 */ /* 0x001fc8000f8018ff */
[----:B------:R-:W-:-:S06]  /*0330*/  LEA.HI.X R7, R8, UR5, RZ, 0x3, P0 ;  /* 0x0000000508077c11 */ /* 0x000fcc00080f1cff */
[----:B------:R-:W2:Y:S04]  /*0340*/  LDG.E.64 R6, desc[UR8][R6.64] ;  /* 0x0000000806067981 */ /* 0x000ea8000c1e1b00 */
[----:B--2---:R0:W-:Y:S02]  /*0350*/  STS.64 [R3], R6 ;  /* 0x0000000603007388 */ /* 0x0041e40000000a00 */
.L_x_843:
[----:B------:R-:W-:Y:S05]  /*0360*/  BSYNC.RECONVERGENT B0 ;  /* 0x0000000000007941 */ /* 0x000fea0003800200 */
.L_x_841:
[----:B------:R-:W-:Y:S01]  /*0370*/  BAR.SYNC.DEFER_BLOCKING 0x0 ;  /* 0x0000000000007b1d */ /* 0x000fe20000010000 */
[----:B------:R-:W-:-:S13]  /*0380*/  ISETP.GE.U32.AND P0, PT, R5, 0x42, PT ;  /* 0x000000420500780c */ /* 0x000fda0003f06070 */
[----:B------:R-:W-:Y:S05]  /*0390*/  @!P0 BRA `(.L_x_844) ;  /* 0x0000000000648947 */ /* 0x000fea0003800000 */
.L_x_847:
        /* <DEDUP_REMOVED lines=21> */
.L_x_846:
[----:B------:R-:W-:Y:S05]  /*04f0*/  BSYNC.RECONVERGENT B0 ;  /* 0x0000000000007941 */ /* 0x000fea0003800200 */
.L_x_845:
[----:B------:R-:W-:Y:S01]  /*0500*/  BAR.SYNC.DEFER_BLOCKING 0x0 ;  /* 0x0000000000007b1d */ /* 0x000fe20000010000 */
[----:B------:R-:W-:-:S13]  /*0510*/  ISETP.GT.U32.AND P0, PT, R10, 0x83, PT ;  /* 0x000000830a00780c */ /* 0x000fda0003f04070 */
[----:B------:R-:W-:Y:S05]  /*0520*/  @P0 BRA `(.L_x_847) ;  /* 0xfffffffc009c0947 */ /* 0x000fea000383ffff */
.L_x_844:
        /* <DEDUP_REMOVED lines=106> */
.L_x_848:
        /* <DEDUP_REMOVED lines=11> */
.L_x_3777:


//--------------------- .text.contiguous_reduce44_f32 --------------------------
	.section	.text.contiguous_reduce44_f32,"ax",@progbits
	.align	128
        .global         contiguous_reduce44_f32
        .type           contiguous_reduce44_f32,@function
        .size           contiguous_reduce44_f32,(.L_x_3778 - contiguous_reduce44_f32)
        .other          contiguous_reduce44_f32,@"STO_CUDA_ENTRY STV_DEFAULT"
contiguous_reduce44_f32:
.text.contiguous_reduce44_f32:
[----:B------:R-:W-:Y:S01]  /*0000*/  LDC R1, c[0x0][0x37c] ;  /* 0x0000df00ff017b82 */ /* 0x000fe20000000800 */
[----:B------:R-:W0:Y:S01]  /*0010*/  S2R R12, SR_TID.Y ;  /* 0x00000000000c7919 */ /* 0x000e220000002200 */
[----:B------:R-:W1:Y:S06]  /*0020*/  LDCU UR14, c[0x0][0x360] ;  /* 0x00006c00ff0e77ac */ /* 0x000e6c0008000800 */
[----:B------:R-:W2:Y:S01]  /*0030*/  S2UR UR5, SR_CgaCtaId ;  /* 0x00000000000579c3 */ /* 0x000ea20000008800 */
[----:B------:R-:W0:Y:S01]  /*0040*/  S2R R5, SR_CTAID.Y ;  /* 0x0000000000057919 */ /* 0x000e220000002600 */
[----:B------:R-:W0:Y:S01]  /*0050*/  LDCU UR15, c[0x0][0x364] ;  /* 0x00006c80ff0f77ac */ /* 0x000e220008000800 */
        /* <DEDUP_REMOVED lines=10> */
[----:B------:R-:W-:Y:S01]  /*0100*/  ISETP.GE.U32.AND.EX P0, PT, RZ, UR7, PT, P0 ;  /* 0x00000007ff007c0c */ /* 0x000fe2000bf06100 */
[----:B------:R-:W-:Y:S01]  /*0110*/  IMAD.MOV.U32 R7, RZ, RZ, -0x800000 ;  /* 0xff800000ff077424 */ /* 0x000fe200078e00ff */
[----:B------:R-:W-:Y:S02]  /*0120*/  LEA R10, R4, UR4, 0x2 ;  /* 0x00000004040a7c11 */ /* 0x000fe4000f8e10ff */
[----:B-----5:R-:W-:-:S03]  /*0130*/  ISETP.GE.U32.AND P1, PT, R2, UR10, PT ;  /* 0x0000000a02007c0c */ /* 0x020fc6000bf26070 */
[----:B------:R0:W-:Y:S01]  /*0140*/  STS [R10], R7 ;  /* 0x000000070a007388 */ /* 0x0001e20000000800 */
[----:B------:R-:W-:-:S13]  /*0150*/  ISETP.GE.U32.OR.EX P0, PT, RZ, UR11, P0, P1 ;  /* 0x0000000bff007c0c */ /* 0x000fda0008706510 */
[----:B0-----:R-:W-:Y:S05]  /*0160*/  @P0 EXIT ;  /* 0x000000000000094d */ /* 0x001fea0003800000 */
[----:B------:R-:W0:Y:S01]  /*0170*/  LDC.64 R6, c[0x0][0x390] ;  /* 0x0000e400ff067b82 */ /* 0x000e220000000a00 */
[----:B------:R-:W1:Y:S01]  /*0180*/  LDCU.64 UR12, c[0x0][0x358] ;  /* 0x00006b00ff0c77ac */ /* 0x000e620008000a00 */
[----:B------:R-:W-:-:S06]  /*0190*/  IMAD R11, R3, UR10, R2 ;  /* 0x0000000a030b7c24 */ /* 0x000fcc000f8e0202 */
[----:B------:R-:W2:Y:S01]  /*01a0*/  LDC.64 R8, c[0x0][0x398] ;  /* 0x0000e600ff087b82 */ /* 0x000ea20000000a00 */
[----:B0-----:R-:W-:-:S06]  /*01b0*/  IMAD.WIDE.U32 R6, R11, 0x4, R6 ;  /* 0x000000040b067825 */ /* 0x001fcc00078e0006 */
[----:B-1----:R-:W3:Y:S01]  /*01c0*/  LDG.E R7, desc[UR12][R6.64] ;  /* 0x0000000c06077981 */ /* 0x002ee2000c1e1900 */
[----:B--2---:R-:W-:-:S06]  /*01d0*/  IMAD.WIDE.U32 R8, R11, 0x8, R8 ;  /* 0x000000080b087825 */ /* 0x004fcc00078e0008 */
[----:B------:R-:W2:Y:S01]  /*01e0*/  LDG.E.64 R8, desc[UR12][R8.64] ;  /* 0x0000000c08087981 */ /* 0x000ea2000c1e1b00 */
[----:B------:R-:W-:-:S04]  /*01f0*/  UIMAD UR5, UR14, UR15, URZ ;  /* 0x0000000f0e0572a4 */ /* 0x000fc8000f8e02ff */
[----:B------:R-:W-:-:S06]  /*0200*/  ULEA UR8, UR5, UR4, 0x2 ;  /* 0x0000000405087291 */ /* 0x000fcc000f8e10ff */
[----:B------:R-:W-:Y:S02]  /*0210*/  LEA R11, R4, UR8, 0x3 ;  /* 0x00000008040b7c11 */ /* 0x000fe4000f8e18ff */
[----:B------:R-:W-:Y:S01]  /*0220*/  ISETP.NE.AND P0, PT, R12, RZ, PT ;  /* 0x000000ff0c00720c */ /* 0x000fe20003f05270 */
[----:B---3--:R0:W-:Y:S04]  /*0230*/  STS [R10], R7 ;  /* 0x000000070a007388 */ /* 0x0081e80000000800 */
[----:B--2---:R0:W-:Y:S01]  /*0240*/  STS.64 [R11], R8 ;  /* 0x000000080b007388 */ /* 0x0041e20000000a00 */
[----:B------:R-:W-:Y:S07]  /*0250*/  BAR.SYNC.DEFER_BLOCKING 0x0 ;  /* 0x0000000000007b1d */ /* 0x000fee0000010000 */
[----:B------:R-:W-:Y:S05]  /*0260*/  @P0 EXIT ;  /* 0x000000000000094d */ /* 0x000fea0003800000 */
[----:B------:R-:W-:Y:S01]  /*0270*/  UISETP.GE.U32.AND UP0, UPT, UR15, 0x2, UPT ;  /* 0x000000020f00788c */ /* 0x000fe2000bf06070 */
[C---:B------:R-:W-:Y:S01]  /*0280*/  LEA R4, R0.reuse, UR4, 0x2 ;  /* 0x0000000400047c11 */ /* 0x040fe2000f8e10ff */
[----:B------:R-:W-:-:S07]  /*0290*/  IMAD.SHL.U32 R6, R0, 0x8, RZ ;  /* 0x0000000800067824 */ /* 0x000fce00078e00ff */
[----:B------:R-:W-:Y:S05]  /*02a0*/  BRA.U !UP0, `(.L_x_849) ;  /* 0x0000001108b87547 */ /* 0x000fea000b800000 */
[----:B------:R-:W-:Y:S01]  /*02b0*/  UIADD3 UR7, UPT, UPT, UR15, -0x2, URZ ;  /* 0xfffffffe0f077890 */ /* 0x000fe2000fffe0ff */
[----:B0-----:R-:W-:Y:S01]  /*02c0*/  IMAD.MOV.U32 R7, RZ, RZ, 0x1 ;  /* 0x00000001ff077424 */ /* 0x001fe200078e00ff */
        /* <DEDUP_REMOVED lines=25> */
.L_x_853:
[C-C-:B------:R-:W-:Y:S01]  /*0460*/  IMAD R15, R7.reuse, 0x4, R14.reuse ;  /* 0x00000004070f7824 */ /* 0x140fe200078e020e */
[----:B------:R-:W-:Y:S01]  /*0470*/  LDS R13, [R4] ;  /* 0x00000000040d7984 */ /* 0x000fe20000000800 */
[C-C-:B------:R-:W-:Y:S01]  /*0480*/  IMAD R20, R7.reuse, 0x8, R14.reuse ;  /* 0x0000000807147824 */ /* 0x140fe200078e020e */
[----:B------:R-:W-:Y:S01]  /*0490*/  UIADD3 UR5, UPT, UPT, UR5, 0x10, URZ ;  /* 0x0000001005057890 */ /* 0x000fe2000fffe0ff */
[----:B------:R-:W-:Y:S01]  /*04a0*/  VIADD R12, R12, 0x10 ;  /* 0x000000100c0c7836 */ /* 0x000fe20000000000 */
[----:B0-----:R0:W1:Y:S02]  /*04b0*/  LDS R21, [R15] ;  /* 0x000000000f157984 */ /* 0x0010640000000800 */
[----:B------:R-:W-:Y:S01]  /*04c0*/  UISETP.GE.AND UP1, UPT, UR5, -0xc, UPT ;  /* 0xfffffff40500788c */ /* 0x000fe2000bf26270 */
[----:B0-----:R-:W-:Y:S01]  /*04d0*/  IMAD R15, R7, 0xc, R14 ;  /* 0x0000000c070f7824 */ /* 0x001fe200078e020e */
[----:B-1----:R-:W-:-:S04]  /*04e0*/  FMNMX R16, R13, R21, !PT ;  /* 0x000000150d107209 */ /* 0x002fc80007800000 */
[----:B------:R-:W-:-:S13]  /*04f0*/  FSETP.NEU.AND P0, PT, R16, R21, PT ;  /* 0x000000151000720b */ /* 0x000fda0003f0d000 */
[----:B------:R-:W-:Y:S04]  /*0500*/  @!P0 STS [R4], R21 ;  /* 0x0000001504008388 */ /* 0x000fe80000000800 */
[----:B------:R-:W0:Y:S04]  /*0510*/  @!P0 LDS.64 R16, [R9+UR4] ;  /* 0x0000000409108984 */ /* 0x000e280008000a00 */
[----:B0-----:R-:W-:Y:S04]  /*0520*/  @!P0 STS.64 [R6+UR8], R16 ;  /* 0x0000001006008988 */ /* 0x001fe80008000a08 */
[----:B------:R-:W-:Y:S04]  /*0530*/  @!P0 LDS R13, [R4] ;  /* 0x00000000040d8984 */ /* 0x000fe80000000800 */
[----:B------:R0:W1:Y:S02]  /*0540*/  LDS R23, [R20] ;  /* 0x0000000014177984 */ /* 0x0000640000000800 */
[----:B0-----:R-:W-:-:S04]  /*0550*/  IMAD R20, R7, 0x10, R14 ;  /* 0x0000001007147824 */ /* 0x001fc800078e020e */
[----:B------:R-:W-:Y:S01]  /*0560*/  IMAD R21, R7, 0x4, R20 ;  /* 0x0000000407157824 */ /* 0x000fe200078e0214 */
[----:B-1----:R-:W-:-:S04]  /*0570*/  FMNMX R18, R13, R23, !PT ;  /* 0x000000170d127209 */ /* 0x002fc80007800000 */
[----:B------:R-:W-:-:S13]  /*0580*/  FSETP.NEU.AND P0, PT, R18, R23, PT ;  /* 0x000000171200720b */ /* 0x000fda0003f0d000 */
[----:B------:R-:W-:Y:S04]  /*0590*/  @!P0 STS [R4], R23 ;  /* 0x0000001704008388 */ /* 0x000fe80000000800 */
[----:B------:R-:W0:Y:S04]  /*05a0*/  @!P0 LDS.64 R18, [R10+UR4] ;  /* 0x000000040a128984 */ /* 0x000e280008000a00 */
[----:B0-----:R-:W-:Y:S04]  /*05b0*/  @!P0 STS.64 [R6+UR8], R18 ;  /* 0x0000001206008988 */ /* 0x001fe80008000a08 */
[----:B------:R-:W-:Y:S04]  /*05c0*/  @!P0 LDS R13, [R4] ;  /* 0x00000000040d8984 */ /* 0x000fe80000000800 */
[----:B------:R-:W0:Y:S02]  /*05d0*/  LDS R15, [R15] ;  /* 0x000000000f0f7984 */ /* 0x000e240000000800 */
[----:B0-----:R-:W-:-:S04]  /*05e0*/  FMNMX R16, R13, R15, !PT ;  /* 0x0000000f0d107209 */ /* 0x001fc80007800000 */
        /* <DEDUP_REMOVED lines=8> */
[----:B------:R0:W-:Y:S04]  /*0670*/  @!P0 STS [R4], R22 ;  /* 0x0000001604008388 */ /* 0x0001e80000000800 */
[----:B------:R-:W1:Y:S01]  /*0680*/  @!P0 LDS.64 R18, [R8+UR4] ;  /* 0x0000000408128984 */ /* 0x000e620008000a00 */
[----:B------:R-:W-:Y:S01]  /*0690*/  ULEA UR4, UR14, UR4, 0x5 ;  /* 0x000000040e047291 */ /* 0x000fe2000f8e28ff */
[C-C-:B0-----:R-:W-:Y:S02]  /*06a0*/  IMAD R22, R7.reuse, 0x8, R20.reuse ;  /* 0x0000000807167824 */ /* 0x141fe400078e0214 */
[----:B-1----:R0:W-:Y:S04]  /*06b0*/  @!P0 STS.64 [R6+UR8], R18 ;  /* 0x0000001206008988 */ /* 0x0021e80008000a08 */
[----:B------:R-:W-:Y:S04]  /*06c0*/  LDS R21, [R21] ;  /* 0x0000000015157984 */ /* 0x000fe80000000800 */
[----:B------:R-:W1:Y:S01]  /*06d0*/  LDS R13, [R4] ;  /* 0x00000000040d7984 */ /* 0x000e620000000800 */
[----:B0-----:R-:W-:-:S02]  /*06e0*/  IMAD R18, R7, 0xc, R20 ;  /* 0x0000000c07127824 */ /* 0x001fc400078e0214 */
        /* <DEDUP_REMOVED lines=12> */
[----:B0-----:R-:W-:-:S03]  /*07b0*/  IMAD R19, R7, 0x8, R20 ;  /* 0x0000000807137824 */ /* 0x001fc600078e0214 */
[----:B-1----:R-:W-:Y:S04]  /*07c0*/  @!P0 STS.64 [R6+UR8], R16 ;  /* 0x0000001006008988 */ /* 0x002fe80008000a08 */
[----:B------:R-:W-:Y:S04]  /*07d0*/  @!P0 LDS R13, [R4] ;  /* 0x00000000040d8984 */ /* 0x000fe80000000800 */
[----:B------:R0:W1:Y:S02]  /*07e0*/  LDS R21, [R18] ;  /* 0x0000000012157984 */ /* 0x0000640000000800 */
[----:B0-----:R-:W-:Y:S01]  /*07f0*/  IMAD R18, R7, 0x4, R20 ;  /* 0x0000000407127824 */ /* 0x001fe200078e0214 */
        /* <DEDUP_REMOVED lines=10> */
[----:B------:R-:W0:Y:S01]  /*08a0*/  @!P0 LDS.64 R16, [R8+UR4] ;  /* 0x0000000408108984 */ /* 0x000e220008000a00 */
[----:B------:R-:W-:-:S03]  /*08b0*/  ULEA UR4, UR14, UR4, 0x5 ;  /* 0x000000040e047291 */ /* 0x000fc6000f8e28ff */
[----:B0-----:R-:W-:Y:S04]  /*08c0*/  @!P0 STS.64 [R6+UR8], R16 ;  /* 0x0000001006008988 */ /* 0x001fe80008000a08 */
[----:B------:R0:W-:Y:S04]  /*08d0*/  LDS R21, [R18] ;  /* 0x0000000012157984 */ /* 0x0001e80000000800 */
[----:B------:R-:W1:Y:S01]  /*08e0*/  LDS R13, [R4] ;  /* 0x00000000040d7984 */ /* 0x000e620000000800 */
[C-C-:B0-----:R-:W-:Y:S02]  /*08f0*/  IMAD R18, R7.reuse, 0xc, R20.reuse ;  /* 0x0000000c07127824 */ /* 0x141fe400078e0214 */
        /* <DEDUP_REMOVED lines=14> */
[----:B------:R0:W1:Y:S02]  /*09e0*/  LDS R21, [R18] ;  /* 0x0000000012157984 */ /* 0x0000640000000800 */
[----:B0-----:R-:W-:Y:S01]  /*09f0*/  IMAD R18, R7, 0x4, R20 ;  /* 0x0000000407127824 */ /* 0x001fe200078e0214 */
[----:B-1----:R-:W-:-:S04]  /*0a00*/  FMNMX R14, R21, R13, !PT ;  /* 0x0000000d150e7209 */ /* 0x002fc80007800000 */
[----:B------:R-:W-:-:S13]  /*0a10*/  FSETP.NEU.AND P0, PT, R14, R21, PT ;  /* 0x000000150e00720b */ /* 0x000fda0003f0d000 */
[----:B------:R0:W-:Y:S04]  /*0a20*/  @!P0 STS [R4], R21 ;  /* 0x0000001504008388 */ /* 0x0001e80000000800 */
[----:B------:R-:W1:Y:S01]  /*0a30*/  @!P0 LDS.64 R14, [R11+UR4] ;  /* 0x000000040b0e8984 */ /* 0x000e620008000a00 */
[----:B0-----:R-:W-:-:S03]  /*0a40*/  IMAD R21, R7, 0x8, R20 ;  /* 0x0000000807157824 */ /* 0x001fc600078e0214 */
[----:B-1----:R-:W-:Y:S04]  /*0a50*/  @!P0 STS.64 [R6+UR8], R14 ;  /* 0x0000000e06008988 */ /* 0x002fe80008000a08 */
[----:B------:R-:W-:Y:S04]  /*0a60*/  @!P0 LDS R13, [R4] ;  /* 0x00000000040d8984 */ /* 0x000fe80000000800 */
[----:B------:R-:W0:Y:S02]  /*0a70*/  LDS R22, [R20] ;  /* 0x0000000014167984 */ /* 0x000e240000000800 */
[----:B0-----:R-:W-:-:S04]  /*0a80*/  FMNMX R13, R22, R13, !PT ;  /* 0x0000000d160d7209 */ /* 0x001fc80007800000 */
[----:B------:R-:W-:-:S13]  /*0a90*/  FSETP.NEU.AND P0, PT, R13, R22, PT ;  /* 0x000000160d00720b */ /* 0x000fda0003f0d000 */
[----:B------:R0:W-:Y:S04]  /*0aa0*/  @!P0 STS [R4], R22 ;  /* 0x0000001604008388 */ /* 0x0001e80000000800 */
[----:B------:R-:W1:Y:S01]  /*0ab0*/  @!P0 LDS.64 R16, [R8+UR4] ;  /* 0x0000000408108984 */ /* 0x000e620008000a00 */
[----:B------:R-:W-:Y:S01]  /*0ac0*/  ULEA UR4, UR14, UR4, 0x5 ;  /* 0x000000040e047291 */ /* 0x000fe2000f8e28ff */
[----:B0-----:R-:W-:Y:S02]  /*0ad0*/  IMAD R22, R7, 0xc, R20 ;  /* 0x0000000c07167824 */ /* 0x001fe400078e0214 */
[----:B-1----:R-:W-:Y:S04]  /*0ae0*/  @!P0 STS.64 [R6+UR8], R16 ;  /* 0x0000001006008988 */ /* 0x002fe80008000a08 */
[----:B------:R-:W-:Y:S04]  /*0af0*/  LDS R23, [R18] ;  /* 0x0000000012177984 */ /* 0x000fe80000000800 */
        /* <DEDUP_REMOVED lines=16> */
[----:B------:R-:W-:Y:S01]  /*0c00*/  FSETP.NEU.AND P0, PT, R14, R23, PT ;  /* 0x000000170e00720b */ /* 0x000fe20003f0d000 */
[----:B------:R-:W-:-:S12]  /*0c10*/  IMAD R14, R7, 0x10, R20 ;  /* 0x00000010070e7824 */ /* 0x000fd800078e0214 */
        /* <DEDUP_REMOVED lines=10> */
[----:B0-----:R0:W-:Y:S01]  /*0cc0*/  @!P0 STS.64 [R6+UR8], R18 ;  /* 0x0000001206008988 */ /* 0x0011e20008000a08 */
[----:B------:R-:W-:Y:S08]  /*0cd0*/  BRA.U !UP1, `(.L_x_853) ;  /* 0xfffffff509e07547 */ /* 0x000ff0000b83ffff */
.L_x_852:
[----:B------:R-:W-:-:S04]  /*0ce0*/  UIADD3 UR7, UPT, UPT, -UR5, URZ, URZ ;  /* 0x000000ff05077290 */ /* 0x000fc8000fffe1ff */
[----:B------:R-:W-:-:S09]  /*0cf0*/  UISETP.GT.AND UP1, UPT, UR7, 0x4, UPT ;  /* 0x000000040700788c */ /* 0x000fd2000bf24270 */
[----:B------:R-:W-:Y:S05]  /*0d00*/  BRA.U !UP1, `(.L_x_854) ;  /* 0x00000005091c7547 */ /* 0x000fea000b800000 */
[C-C-:B------:R-:W-:Y:S01]  /*0d10*/  IMAD R15, R7.reuse, 0x4, R14.reuse ;  /* 0x00000004070f7824 */ /* 0x140fe200078e020e */
[----:B------:R-:W-:Y:S01]  /*0d20*/  LDS R13, [R4] ;  /* 0x00000000040d7984 */ /* 0x000fe20000000800 */
[C-C-:B------:R-:W-:Y:S01]  /*0d30*/  IMAD R20, R7.reuse, 0x8, R14.reuse ;  /* 0x0000000807147824 */ /* 0x140fe200078e020e */
[----:B------:R-:W-:Y:S01]  /*0d40*/  UIADD3 UR5, UPT, UPT, UR5, 0x4, URZ ;  /* 0x0000000405057890 */ /* 0x000fe2000fffe0ff */
[----:B------:R-:W-:Y:S01]  /*0d50*/  VIADD R12, R12, 0x4 ;  /* 0x000000040c0c7836 */ /* 0x000fe20000000000 */
[----:B------:R1:W2:Y:S01]  /*0d60*/  LDS R21, [R15] ;  /* 0x000000000f157984 */ /* 0x0002a20000000800 */
[----:B------:R-:W-:Y:S02]  /*0d70*/  UPLOP3.LUT UP0, UPT, UPT, UPT, UPT, 0x40, 0x4 ;  /* 0x000000000004789c */ /* 0x000fe40003f0e870 */
[----:B------:R-:W-:Y:S01]  /*0d80*/  VIADD R12, R12, 0x4 ;  /* 0x000000040c0c7836 */ /* 0x000fe20000000000 */
[----:B------:R-:W-:Y:S01]  /*0d90*/  UIADD3 UR5, UPT, UPT, UR5, 0x4, URZ ;  /* 0x0000000405057890 */ /* 0x000fe2000fffe0ff */
[----:B-1----:R-:W-:Y:S01]  /*0da0*/  IMAD R15, R7, 0xc, R14 ;  /* 0x0000000c070f7824 */ /* 0x002fe200078e020e */
[----:B--2---:R-:W-:-:S04]  /*0db0*/  FMNMX R16, R13, R21, !PT ;  /* 0x000000150d107209 */ /* 0x004fc80007800000 */
[----:B------:R-:W-:-:S13]  /*0dc0*/  FSETP.NEU.AND P0, PT, R16, R21, PT ;  /* 0x000000151000720b */ /* 0x000fda0003f0d000 */
[----:B------:R-:W-:Y:S04]  /*0dd0*/  @!P0 STS [R4], R21 ;  /* 0x0000001504008388 */ /* 0x000fe80000000800 */
[----:B------:R-:W1:Y:S04]  /*0de0*/  @!P0 LDS.64 R16, [R9+UR4] ;  /* 0x0000000409108984 */ /* 0x000e680008000a00 */
[----:B-1----:R-:W-:Y:S04]  /*0df0*/  @!P0 STS.64 [R6+UR8], R16 ;  /* 0x0000001006008988 */ /* 0x002fe80008000a08 */
[----:B------:R-:W-:Y:S04]  /*0e00*/  @!P0 LDS R13, [R4] ;  /* 0x00000000040d8984 */ /* 0x000fe80000000800 */
[----:B------:R1:W0:Y:S02]  /*0e10*/  LDS R23, [R20] ;  /* 0x0000000014177984 */ /* 0x0002240000000800 */
[----:B-1----:R-:W-:-:S04]  /*0e20*/  IMAD R20, R7, 0x10, R14 ;  /* 0x0000001007147824 */ /* 0x002fc800078e020e */
[----:B------:R-:W-:Y:S01]  /*0e30*/  IMAD R21, R7, 0x4, R20 ;  /* 0x0000000407157824 */ /* 0x000fe200078e0214 */
        /* <DEDUP_REMOVED lines=11> */
[----:B0-----:R0:W-:Y:S04]  /*0ef0*/  @!P0 STS.64 [R6+UR8], R16 ;  /* 0x0000001006008988 */ /* 0x0011e80008000a08 */
[----:B------:R-:W-:Y:S04]  /*0f00*/  @!P0 LDS R13, [R4] ;  /* 0x00000000040d8984 */ /* 0x000fe80000000800 */
[----:B------:R-:W1:Y:S01]  /*0f10*/  LDS R22, [R20] ;  /* 0x0000000014167984 */ /* 0x000e620000000800 */
[----:B0-----:R-:W-:Y:S01]  /*0f20*/  IMAD R16, R7, 0x8, R20 ;  /* 0x0000000807107824 */ /* 0x001fe200078e0214 */
[----:B-1----:R-:W-:-:S04]  /*0f30*/  FMNMX R13, R22, R13, !PT ;  /* 0x0000000d160d7209 */ /* 0x002fc80007800000 */
[----:B------:R-:W-:-:S13]  /*0f40*/  FSETP.NEU.AND P0, PT, R13, R22, PT ;  /* 0x000000160d00720b */ /* 0x000fda0003f0d000 */
[----:B------:R-:W-:Y:S04]  /*0f50*/  @!P0 STS [R4], R22 ;  /* 0x0000001604008388 */ /* 0x000fe80000000800 */
[----:B------:R-:W0:Y:S01]  /*0f60*/  @!P0 LDS.64 R18, [R8+UR4] ;  /* 0x0000000408128984 */ /* 0x000e220008000a00 */
[----:B------:R-:W-:-:S03]  /*0f70*/  ULEA UR4, UR14, UR4, 0x5 ;  /* 0x000000040e047291 */ /* 0x000fc6000f8e28ff */
[----:B0-----:R-:W-:Y:S04]  /*0f80*/  @!P0 STS.64 [R6+UR8], R18 ;  /* 0x0000001206008988 */ /* 0x001fe80008000a08 */
[----:B------:R0:W-:Y:S04]  /*0f90*/  LDS R23, [R21] ;  /* 0x0000000015177984 */ /* 0x0001e80000000800 */
[----:B------:R-:W1:Y:S01]  /*0fa0*/  LDS R13, [R4] ;  /* 0x00000000040d7984 */ /* 0x000e620000000800 */
        /* <DEDUP_REMOVED lines=28> */
[----:B0-----:R1:W-:Y:S09]  /*1170*/  @!P0 STS.64 [R6+UR8], R18 ;  /* 0x0000001206008988 */ /* 0x0013f20008000a08 */
.L_x_854:
[----:B------:R-:W-:-:S09]  /*1180*/  UISETP.NE.OR UP0, UPT, UR5, URZ, UP0 ;  /* 0x000000ff0500728c */ /* 0x000fd20008705670 */
[----:B------:R-:W-:Y:S05]  /*1190*/  BRA.U !UP0, `(.L_x_855) ;  /* 0x0000000108947547 */ /* 0x000fea000b800000 */
.L_x_851:
[C-C-:B------:R-:W-:Y:S01]  /*11a0*/  IMAD R15, R7.reuse, 0x4, R14.reuse ;  /* 0x00000004070f7824 */ /* 0x140fe200078e020e */
[----:B------:R-:W-:Y:S01]  /*11b0*/  LDS R13, [R4] ;  /* 0x00000000040d7984 */ /* 0x000fe20000000800 */
[C-C-:B------:R-:W-:Y:S01]  /*11c0*/  IMAD R20, R7.reuse, 0x8, R14.reuse ;  /* 0x0000000807147824 */ /* 0x140fe200078e020e */
[----:B------:R-:W-:Y:S01]  /*11d0*/  UIADD3 UR5, UPT, UPT, UR5, 0x4, URZ ;  /* 0x0000000405057890 */ /* 0x000fe2000fffe0ff */
[----:B------:R-:W-:Y:S01]  /*11e0*/  VIADD R12, R12, 0x4 ;  /* 0x000000040c0c7836 */ /* 0x000fe20000000000 */
[----:B--2---:R2:W3:Y:S02]  /*11f0*/  LDS R21, [R15] ;  /* 0x000000000f157984 */ /* 0x0044e40000000800 */
[----:B------:R-:W-:Y:S01]  /*1200*/  UISETP.NE.AND UP0, UPT, UR5, URZ, UPT ;  /* 0x000000ff0500728c */ /* 0x000fe2000bf05270 */
[C-C-:B--2---:R-:W-:Y:S02]  /*1210*/  IMAD R15, R7.reuse, 0xc, R14.reuse ;  /* 0x0000000c070f7824 */ /* 0x144fe400078e020e */
[----:B------:R-:W-:Y:S01]  /*1220*/  IMAD R14, R7, 0x10, R14 ;  /* 0x00000010070e7824 */ /* 0x000fe200078e020e */
[----:B---3--:R-:W-:-:S04]  /*1230*/  FMNMX R16, R13, R21, !PT ;  /* 0x000000150d107209 */ /* 0x008fc80007800000 */
[----:B------:R-:W-:-:S13]  /*1240*/  FSETP.NEU.AND P0, PT, R16, R21, PT ;  /* 0x000000151000720b */ /* 0x000fda0003f0d000 */
[----:B------:R-:W-:Y:S04]  /*1250*/  @!P0 STS [R4], R21 ;  /* 0x0000001504008388 */ /* 0x000fe80000000800 */
[----:B------:R-:W2:Y:S04]  /*1260*/  @!P0 LDS.64 R16, [R9+UR4] ;  /* 0x0000000409108984 */ /* 0x000ea80008000a00 */
[----:B--2---:R-:W-:Y:S04]  /*1270*/  @!P0 STS.64 [R6+UR8], R16 ;  /* 0x0000001006008988 */ /* 0x004fe80008000a08 */
[----:B------:R-:W-:Y:S04]  /*1280*/  @!P0 LDS R13, [R4] ;  /* 0x00000000040d8984 */ /* 0x000fe80000000800 */
[----:B------:R-:W0:Y:S02]  /*1290*/  LDS R23, [R20] ;  /* 0x0000000014177984 */ /* 0x000e240000000800 */
[----:B01----:R-:W-:-:S04]  /*12a0*/  FMNMX R18, R23, R13, !PT ;  /* 0x0000000d17127209 */ /* 0x003fc80007800000 */
        /* <DEDUP_REMOVED lines=19> */
[----:B------:R-:W-:Y:S08]  /*13e0*/  BRA.U UP0, `(.L_x_851) ;  /* 0xfffffffd006c7547 */ /* 0x000ff0000b83ffff */
.L_x_855:
[----:B------:R-:W-:-:S07]  /*13f0*/  VIADD R7, R12, 0x1 ;  /* 0x000000010c077836 */ /* 0x000fce0000000000 */
.L_x_850:
        /* <DEDUP_REMOVED lines=12> */
.L_x_856:
[----:B---3--:R-:W-:Y:S01]  /*14c0*/  LDS R8, [R4] ;  /* 0x0000000004087984 */ /* 0x008fe20000000800 */
[----:B------:R-:W3:Y:S01]  /*14d0*/  LDC R10, c[0x0][0x360] ;  /* 0x0000d800ff0a7b82 */ /* 0x000ee20000000800 */
[----:B------:R-:W-:Y:S02]  /*14e0*/  UIADD3 UR6, UPT, UPT, UR6, 0x1, URZ ;  /* 0x0000000106067890 */ /* 0x000fe4000fffe0ff */
[----:B------:R3:W4:Y:S02]  /*14f0*/  LDS R11, [R7] ;  /* 0x00000000070b7984 */ /* 0x0007240000000800 */
[----:B------:R-:W-:Y:S01]  /*1500*/  UISETP.NE.AND UP0, UPT, UR6, URZ, UPT ;  /* 0x000000ff0600728c */ /* 0x000fe2000bf05270 */
[----:B---3--:R-:W-:Y:S01]  /*1510*/  IMAD R7, R10, 0x4, R7 ;  /* 0x000000040a077824 */ /* 0x008fe200078e0207 */
[----:B----4-:R-:W-:-:S04]  /*1520*/  FMNMX R8, R8, R11, !PT ;  /* 0x0000000b08087209 */ /* 0x010fc80007800000 */
[----:B------:R-:W-:-:S13]  /*1530*/  FSETP.NEU.AND P0, PT, R8, R11, PT ;  /* 0x0000000b0800720b */ /* 0x000fda0003f0d000 */
[----:B------:R-:W-:Y:S04]  /*1540*/  @!P0 STS [R4], R11 ;  /* 0x0000000b04008388 */ /* 0x000fe80000000800 */
[----:B------:R3:W4:Y:S02]  /*1550*/  @!P0 LDS.64 R8, [R0] ;  /* 0x0000000000088984 */ /* 0x0007240000000a00 */
[----:B---3--:R-:W-:Y:S02]  /*1560*/  IMAD R0, R10, 0x8, R0 ;  /* 0x000000080a007824 */ /* 0x008fe400078e0200 */
[----:B----4-:R3:W-:Y:S01]  /*1570*/  @!P0 STS.64 [R6+UR8], R8 ;  /* 0x0000000806008988 */ /* 0x0107e20008000a08 */
[----:B------:R-:W-:Y:S05]  /*1580*/  BRA.U UP0, `(.L_x_856) ;  /* 0xfffffffd00cc7547 */ /* 0x000fea000b83ffff */
.L_x_849:
[----:B0123--:R-:W0:Y:S01]  /*1590*/  LDS.64 R6, [R6+UR8] ;  /* 0x0000000806067984 */ /* 0x00fe220008000a00 */
[----:B------:R-:W1:Y:S01]  /*15a0*/  LDCU.64 UR6, c[0x0][0x3a8] ;  /* 0x00007500ff0677ac */ /* 0x000e620008000a00 */
[----:B------:R-:W-:Y:S02]  /*15b0*/  IMAD.MOV.U32 R3, RZ, RZ, RZ ;  /* 0x000000ffff037224 */ /* 0x000fe400078e00ff */
[----:B------:R-:W2:Y:S01]  /*15c0*/  LDS R13, [R4] ;  /* 0x00000000040d7984 */ /* 0x000ea20000000800 */
        /* <DEDUP_REMOVED lines=8> */
[----:B--2---:R-:W-:Y:S01]  /*1650*/  STG.E desc[UR12][R10.64], R13 ;  /* 0x0000000d0a007986 */ /* 0x004fe2000c10190c */
[----:B------:R-:W-:Y:S05]  /*1660*/  EXIT ;  /* 0x000000000000794d */ /* 0x000fea0003800000 */
.L_x_857:
        /* <DEDUP_REMOVED lines=9> */
.L_x_3778:


//--------------------- .text.contiguous_reduce4_f32 --------------------------
	.section	.text.contiguous_reduce4_f32,"ax",@progbits
	.align	128
        .global         contiguous_reduce4_f32
        .type           contiguous_reduce4_f32,@function
        .size           contiguous_reduce4_f32,(.L_x_3698 - contiguous_reduce4_f32)
        .other          contiguous_reduce4_f32,@"STO_CUDA_ENTRY STV_DEFAULT"
contiguous_reduce4_f32:
.text.contiguous_reduce4_f32:
[----:B------:R-:W-:Y:S01]  /*0000*/  LDC R1, c[0x0][0x37c] ;  /* 0x0000df00ff017b82 */ /* 0x000fe20000000800 */
[----:B------:R-:W0:Y:S01]  /*0010*/  S2R R7, SR_TID.Y ;  /* 0x0000000000077919 */ /* 0x000e220000002200 */
[----:B------:R-:W1:Y:S06]  /*0020*/  LDCU UR14, c[0x0][0x360] ;  /* 0x00006c00ff0e77ac */ /* 0x000e6c0008000800 */
[----:B------:R-:W2:Y:S01]  /*0030*/  S2UR UR6, SR_CgaCtaId ;  /* 0x00000000000679c3 */ /* 0x000ea20000008800 */
[----:B------:R-:W-:Y:S01]  /*0040*/  HFMA2 R17, -RZ, RZ, 0, 0 ;  /* 0x00000000ff117431 */ /* 0x000fe200000001ff */
[----:B------:R-:W0:Y:S01]  /*0050*/  S2R R6, SR_CTAID.Y ;  /* 0x0000000000067919 */ /* 0x000e220000002600 */
[----:B------:R-:W1:Y:S01]  /*0060*/  LDCU UR15, c[0x0][0x364] ;  /* 0x00006c80ff0f77ac */ /* 0x000e620008000800 */
[----:B------:R-:W-:Y:S01]  /*0070*/  IMAD.MOV.U32 R13, RZ, RZ, -0x800000 ;  /* 0xff800000ff0d7424 */ /* 0x000fe200078e00ff */
        /* <DEDUP_REMOVED lines=18> */
[----:B------:R0:W-:Y:S04]  /*01a0*/  STS [R4], R13 ;  /* 0x0000000d04007388 */ /* 0x0001e80000000800 */
        /* <DEDUP_REMOVED lines=9> */
[----:B0-----:R-:W-:Y:S01]  /*0240*/  MOV R2, UR4 ;  /* 0x0000000400027c02 */ /* 0x001fe20008000f00 */
[----:B------:R-:W-:Y:S01]  /*0250*/  UMOV UR4, URZ ;  /* 0x000000ff00047c82 */ /* 0x000fe20008000000 */
[----:B------:R-:W-:Y:S02]  /*0260*/  CS2R R26, SRZ ;  /* 0x00000000001a7805 */ /* 0x000fe4000001ff00 */
        /* <DEDUP_REMOVED lines=9> */
.L_x_876:
[----:B------:R-:W-:-:S05]  /*0300*/  IADD3 R15, PT, PT, R2, 0x3, RZ ;  /* 0x00000003020f7810 */ /* 0x000fca0007ffe0ff */
        /* <DEDUP_REMOVED lines=26> */
.L_x_860:
[----:B------:R-:W-:Y:S01]  /*04b0*/  MOV R14, R30 ;  /* 0x0000001e000e7202 */ /* 0x000fe20000000f00 */
[----:B------:R-:W-:Y:S01]  /*04c0*/  IMAD.MOV.U32 R0, RZ, RZ, R32 ;  /* 0x000000ffff007224 */ /* 0x000fe200078e0020 */
[----:B------:R-:W-:Y:S02]  /*04d0*/  MOV R3, R33 ;  /* 0x0000002100037202 */ /* 0x000fe40000000f00 */
[----:B------:R-:W-:-:S07]  /*04e0*/  MOV R8, 0x500 ;  /* 0x0000050000087802 */ /* 0x000fce0000000f00 */
[----:B-1----:R-:W-:Y:S05]  /*04f0*/  CALL.REL.NOINC `($__internal_18_$__cuda_sm20_div_s64) ;  /* 0x0000004000387944 */ /* 0x002fea0003c00000 */
        /* <DEDUP_REMOVED lines=9> */
.L_x_861:
        /* <DEDUP_REMOVED lines=33> */
.L_x_862:
[----:B------:R-:W-:Y:S01]  /*07a0*/  IMAD.MOV.U32 R0, RZ, RZ, R30 ;  /* 0x000000ffff007224 */ /* 0x000fe200078e001e */
[----:B------:R-:W-:Y:S02]  /*07b0*/  MOV R3, R31 ;  /* 0x0000001f00037202 */ /* 0x000fe40000000f00 */
[----:B------:R-:W-:-:S07]  /*07c0*/  MOV R8, 0x7e0 ;  /* 0x000007e000087802 */ /* 0x000fce0000000f00 */
[----:B------:R-:W-:Y:S05]  /*07d0*/  CALL.REL.NOINC `($__internal_18_$__cuda_sm20_div_s64) ;  /* 0x0000003c00807944 */ /* 0x000fea0003c00000 */
        /* <DEDUP_REMOVED lines=10> */
.L_x_863:
        /* <DEDUP_REMOVED lines=34> */
.L_x_864:
[----:B------:R-:W-:Y:S01]  /*0aa0*/  IMAD.MOV.U32 R14, RZ, RZ, R26 ;  /* 0x000000ffff0e7224 */ /* 0x000fe200078e001a */
[----:B------:R-:W-:Y:S01]  /*0ab0*/  MOV R0, R30 ;  /* 0x0000001e00007202 */ /* 0x000fe20000000f00 */
[----:B------:R-:W-:Y:S01]  /*0ac0*/  IMAD.MOV.U32 R3, RZ, RZ, R31 ;  /* 0x000000ffff037224 */ /* 0x000fe200078e001f */
[----:B------:R-:W-:-:S07]  /*0ad0*/  MOV R8, 0xaf0 ;  /* 0x00000af000087802 */ /* 0x000fce0000000f00 */
[----:B------:R-:W-:Y:S05]  /*0ae0*/  CALL.REL.NOINC `($__internal_18_$__cuda_sm20_div_s64) ;  /* 0x0000003800bc7944 */ /* 0x000fea0003c00000 */
        /* <DEDUP_REMOVED lines=9> */
.L_x_865:
        /* <DEDUP_REMOVED lines=34> */
.L_x_866:
        /* <DEDUP_REMOVED lines=14> */
.L_x_867:
        /* <DEDUP_REMOVED lines=34> */
.L_x_868:
[----:B------:R-:W-:Y:S01]  /*10a0*/  IMAD.MOV.U32 R14, RZ, RZ, R26 ;  /* 0x000000ffff0e7224 */ /* 0x000fe200078e001a */
[----:B------:R-:W-:Y:S01]  /*10b0*/  MOV R0, R30 ;  /* 0x0000001e00007202 */ /* 0x000fe20000000f00 */
[----:B------:R-:W-:Y:S01]  /*10c0*/  IMAD.MOV.U32 R3, RZ, RZ, R31 ;  /* 0x000000ffff037224 */ /* 0x000fe200078e001f */
[----:B------:R-:W-:-:S07]  /*10d0*/  MOV R8, 0x10f0 ;  /* 0x000010f000087802 */ /* 0x000fce0000000f00 */
[----:B------:R-:W-:Y:S05]  /*10e0*/  CALL.REL.NOINC `($__internal_18_$__cuda_sm20_div_s64) ;  /* 0x00000034003c7944 */ /* 0x000fea0003c00000 */
        /* <DEDUP_REMOVED lines=10> */
.L_x_869:
        /* <DEDUP_REMOVED lines=34> */
.L_x_870:
        /* <DEDUP_REMOVED lines=14> */
.L_x_871:
        /* <DEDUP_REMOVED lines=34> */
.L_x_872:
[----:B------:R-:W-:Y:S01]  /*16b0*/  MOV R14, R26 ;  /* 0x0000001a000e7202 */ /* 0x000fe20000000f00 */
        /* <DEDUP_REMOVED lines=14> */
.L_x_873:
        /* <DEDUP_REMOVED lines=35> */
.L_x_874:
[----:B------:R-:W-:Y:S01]  /*19d0*/  MOV R0, R26 ;  /* 0x0000001a00007202 */ /* 0x000fe20000000f00 */
[----:B------:R-:W-:Y:S01]  /*19e0*/  IMAD.MOV.U32 R3, RZ, RZ, R27 ;  /* 0x000000ffff037224 */ /* 0x000fe200078e001b */
[----:B------:R-:W-:-:S07]  /*19f0*/  MOV R8, 0x1a10 ;  /* 0x00001a1000087802 */ /* 0x000fce0000000f00 */
[----:B------:R-:W-:Y:S05]  /*1a00*/  CALL.REL.NOINC `($__internal_18_$__cuda_sm20_div_s64) ;  /* 0x0000002800f47944 */ /* 0x000fea0003c00000 */
        /* <DEDUP_REMOVED lines=9> */
.L_x_875:
        /* <DEDUP_REMOVED lines=13> */
.L_x_859:
        /* <DEDUP_REMOVED lines=32> */
.L_x_878:
        /* <DEDUP_REMOVED lines=14> */
.L_x_879:
        /* <DEDUP_REMOVED lines=35> */
.L_x_880:
        /* <DEDUP_REMOVED lines=13> */
.L_x_881:
        /* <DEDUP_REMOVED lines=36> */
.L_x_882:
        /* <DEDUP_REMOVED lines=15> */
.L_x_883:
        /* <DEDUP_REMOVED lines=37> */
.L_x_884:
[----:B------:R-:W-:Y:S01]  /*26d0*/  IMAD.MOV.U32 R0, RZ, RZ, R18 ;  /* 0x000000ffff007224 */ /* 0x000fe200078e0012 */
[----:B------:R-:W-:Y:S02]  /*26e0*/  MOV R3, R19 ;  /* 0x0000001300037202 */ /* 0x000fe40000000f00 */
[----:B------:R-:W-:-:S07]  /*26f0*/  MOV R8, 0x2710 ;  /* 0x0000271000087802 */ /* 0x000fce0000000f00 */
[----:B------:R-:W-:Y:S05]  /*2700*/  CALL.REL.NOINC `($__internal_18_$__cuda_sm20_div_s64) ;  /* 0x0000001c00b47944 */ /* 0x000fea0003c00000 */
        /* <DEDUP_REMOVED lines=8> */
.L_x_885:
        /* <DEDUP_REMOVED lines=10> */
.L_x_877:
        /* <DEDUP_REMOVED lines=32> */
.L_x_887:
[----:B------:R-:W-:Y:S01]  /*2a30*/  MOV R14, R30 ;  /* 0x0000001e000e7202 */ /* 0x000fe20000000f00 */
[----:B------:R-:W-:Y:S01]  /*2a40*/  IMAD.MOV.U32 R0, RZ, RZ, R18 ;  /* 0x000000ffff007224 */ /* 0x000fe200078e0012 */
[----:B------:R-:W-:Y:S02]  /*2a50*/  MOV R3, R19 ;  /* 0x0000001300037202 */ /* 0x000fe40000000f00 */
[----:B------:R-:W-:-:S07]  /*2a60*/  MOV R8, 0x2a80 ;  /* 0x00002a8000087802 */ /* 0x000fce0000000f00 */
[----:B------:R-:W-:Y:S05]  /*2a70*/  CALL.REL.NOINC `($__internal_18_$__cuda_sm20_div_s64) ;  /* 0x0000001800d87944 */ /* 0x000fea0003c00000 */
        /* <DEDUP_REMOVED lines=9> */
.L_x_888:
        /* <DEDUP_REMOVED lines=36> */
.L_x_889:
[----:B------:R-:W-:Y:S01]  /*2d50*/  MOV R0, R18 ;  /* 0x0000001200007202 */ /* 0x000fe20000000f00 */
[----:B------:R-:W-:Y:S01]  /*2d60*/  IMAD.MOV.U32 R3, RZ, RZ, R19 ;  /* 0x000000ffff037224 */ /* 0x000fe200078e0013 */
[----:B------:R-:W-:-:S07]  /*2d70*/  MOV R8, 0x2d90 ;  /* 0x00002d9000087802 */ /* 0x000fce0000000f00 */
[----:B------:R-:W-:Y:S05]  /*2d80*/  CALL.REL.NOINC `($__internal_18_$__cuda_sm20_div_s64) ;  /* 0x0000001800147944 */ /* 0x000fea0003c00000 */
        /* <DEDUP_REMOVED lines=8> */
.L_x_890:
        /* <DEDUP_REMOVED lines=10> */
.L_x_886:
        /* <DEDUP_REMOVED lines=29> */
.L_x_891:
[----:B------:R-:W-:-:S07]  /*3080*/  MOV R0, 0x30a0 ;  /* 0x000030a000007802 */ /* 0x000fce0000000f00 */
[----:B------:R-:W-:Y:S05]  /*3090*/  CALL.REL.NOINC `($__internal_19_$__cuda_sm20_rem_s64) ;  /* 0x00000018009c7944 */ /* 0x000fea0003c00000 */
[----:B------:R-:W-:Y:S01]  /*30a0*/  MOV R8, R3 ;  /* 0x0000000300087202 */ /* 0x000fe20000000f00 */
[----:B------:R-:W-:-:S07]  /*30b0*/  IMAD.MOV.U32 R9, RZ, RZ, R10 ;  /* 0x000000ffff097224 */ /* 0x000fce00078e000a */
.L_x_892:
[----:B------:R-:W0:Y:S02]  /*30c0*/  LDC.64 R10, c[0x0][0x3a0] ;  /* 0x0000e800ff0a7b82 */ /* 0x000e240000000a00 */
[----:B0-----:R-:W-:-:S06]  /*30d0*/  IMAD.WIDE.U32 R2, R2, 0x8, R10 ;  /* 0x0000000802027825 */ /* 0x001fcc00078e000a */
[----:B------:R-:W2:Y:S02]  /*30e0*/  LDG.E.64 R2, desc[UR10][R2.64] ;  /* 0x0000000a02027981 */ /* 0x000ea4000c1e1b00 */
[-C--:B--2---:R-:W-:Y:S02]  /*30f0*/  IMAD R11, R3, R8.reuse, RZ ;  /* 0x00000008030b7224 */ /* 0x084fe400078e02ff */
[----:B------:R-:W-:-:S04]  /*3100*/  IMAD.WIDE.U32 R26, R2, R8, R26 ;  /* 0x00000008021a7225 */ /* 0x000fc800078e001a */
[----:B------:R-:W-:-:S05]  /*3110*/  IMAD R11, R2, R9, R11 ;  /* 0x00000009020b7224 */ /* 0x000fca00078e020b */
[----:B------:R-:W-:-:S07]  /*3120*/  IADD3 R27, PT, PT, R27, R11, RZ ;  /* 0x0000000b1b1b7210 */ /* 0x000fce0007ffe0ff */
.L_x_858:
[----:B------:R-:W0:Y:S02]  /*3130*/  LDCU.64 UR8, c[0x0][0x390] ;  /* 0x00007200ff0877ac */ /* 0x000e240008000a00 */
[----:B0-----:R-:W-:-:S04]  /*3140*/  LEA R2, P0, R26, UR8, 0x2 ;  /* 0x000000081a027c11 */ /* 0x001fc8000f8010ff */
[----:B------:R-:W-:-:S06]  /*3150*/  LEA.HI.X R3, R26, UR9, R27, 0x2, P0 ;  /* 0x000000091a037c11 */ /* 0x000fcc00080f141b */
[----:B------:R-:W2:Y:S01]  /*3160*/  LDG.E R3, desc[UR10][R2.64] ;  /* 0x0000000a02037981 */ /* 0x000ea2000c1e1900 */
[----:B------:R-:W-:-:S03]  /*3170*/  ISETP.NE.AND P0, PT, R7, RZ, PT ;  /* 0x000000ff0700720c */ /* 0x000fc60003f05270 */
[----:B--2---:R0:W-:Y:S01]  /*3180*/  STS [R4], R3 ;  /* 0x0000000304007388 */ /* 0x0041e20000000800 */
        /* <DEDUP_REMOVED lines=34> */
.L_x_897:
[C-C-:B0-----:R-:W-:Y:S01]  /*33b0*/  IMAD R14, R4.reuse, 0x4, R11.reuse ;  /* 0x00000004040e7824 */ /* 0x141fe200078e020b */
[----:B------:R-:W-:Y:S01]  /*33c0*/  LDS R18, [R2] ;  /* 0x0000000002127984 */ /* 0x000fe20000000800 */
[C---:B------:R-:W-:Y:S01]  /*33d0*/  LEA R19, R4.reuse, R11, 0x3 ;  /* 0x0000000b04137211 */ /* 0x040fe200078e18ff */
[C-C-:B------:R-:W-:Y:S01]  /*33e0*/  IMAD R20, R4.reuse, 0xc, R11.reuse ;  /* 0x0000000c04147824 */ /* 0x140fe200078e020b */
[----:B------:R-:W-:Y:S01]  /*33f0*/  UIADD3 UR4, UPT, UPT, UR4, 0x10, URZ ;  /* 0x0000001004047890 */ /* 0x000fe2000fffe0ff */
[----:B------:R-:W0:Y:S01]  /*3400*/  LDS R21, [R14] ;  /* 0x000000000e157984 */ /* 0x000e220000000800 */
[----:B------:R-:W-:Y:S02]  /*3410*/  IMAD R23, R4, 0x10, R11 ;  /* 0x0000001004177824 */ /* 0x000fe400078e020b */
[----:B------:R-:W-:Y:S01]  /*3420*/  UISETP.GE.AND UP1, UPT, UR4, -0xc, UPT ;  /* 0xfffffff40400788c */ /* 0x000fe2000bf26270 */
[----:B------:R-:W-:Y:S02]  /*3430*/  VIADD R10, R10, 0x10 ;  /* 0x000000100a0a7836 */ /* 0x000fe40000000000 */
[----:B------:R-:W-:-:S02]  /*3440*/  LEA R11, R4, R23, 0x2 ;  /* 0x00000017040b7211 */ /* 0x000fc400078e10ff */
        /* <DEDUP_REMOVED lines=25> */
[----:B------:R-:W0:Y:S01]  /*35e0*/  @!P0 LDS.64 R14, [R3+UR6] ;  /* 0x00000006030e8984 */ /* 0x000e220008000a00 */
[----:B------:R-:W-:-:S03]  /*35f0*/  ULEA UR6, UR14, UR6, 0x5 ;  /* 0x000000060e067291 */ /* 0x000fc6000f8e28ff */
[----:B0-----:R-:W-:Y:S04]  /*3600*/  @!P0 STS.64 [R5+UR5], R14 ;  /* 0x0000000e05008988 */ /* 0x001fe80008000a05 */
        /* <DEDUP_REMOVED lines=11> */
[C---:B------:R-:W-:Y:S01]  /*36c0*/  IMAD R11, R4.reuse, 0xc, R23 ;  /* 0x0000000c040b7824 */ /* 0x040fe200078e0217 */
[----:B------:R-:W-:-:S11]  /*36d0*/  LEA R23, R4, R23, 0x4 ;  /* 0x0000001704177211 */ /* 0x000fd600078e20ff */
[----:B------:R0:W-:Y:S04]  /*36e0*/  @!P0 STS [R2], R18 ;  /* 0x0000001202008388 */ /* 0x0001e80000000800 */
[----:B------:R-:W1:Y:S01]  /*36f0*/  @!P0 LDS.64 R14, [R8+UR6] ;  /* 0x00000006080e8984 */ /* 0x000e620008000a00 */
[----:B0-----:R-:W-:-:S03]  /*3700*/  LEA R18, R4, R23, 0x3 ;  /* 0x0000001704127211 */ /* 0x001fc600078e18ff */
        /* <DEDUP_REMOVED lines=28> */
[C-C-:B------:R-:W-:Y:S02]  /*38d0*/  IMAD R11, R4.reuse, 0xc, R23.reuse ;  /* 0x0000000c040b7824 */ /* 0x140fe400078e0217 */
[----:B------:R-:W-:-:S10]  /*38e0*/  IMAD R23, R4, 0x10, R23 ;  /* 0x0000001004177824 */ /* 0x000fd400078e0217 */
[----:B------:R0:W-:Y:S04]  /*38f0*/  @!P0 STS [R2], R18 ;  /* 0x0000001202008388 */ /* 0x0001e80000000800 */
[----:B------:R-:W1:Y:S01]  /*3900*/  @!P0 LDS.64 R14, [R8+UR6] ;  /* 0x00000006080e8984 */ /* 0x000e620008000a00 */
[----:B0-----:R-:W-:-:S03]  /*3910*/  IMAD R18, R4, 0x8, R23 ;  /* 0x0000000804127824 */ /* 0x001fc600078e0217 */
[----:B-1----:R-:W-:Y:S04]  /*3920*/  @!P0 STS.64 [R5+UR5], R14 ;  /* 0x0000000e05008988 */ /* 0x002fe80008000a05 */
[----:B------:R-:W-:Y:S04]  /*3930*/  @!P0 LDS R19, [R2] ;  /* 0x0000000002138984 */ /* 0x000fe80000000800 */
[----:B------:R0:W1:Y:S02]  /*3940*/  LDS R21, [R11] ;  /* 0x000000000b157984 */ /* 0x0000640000000800 */
[----:B0-----:R-:W-:-:S02]  /*3950*/  LEA R11, R4, R23, 0x2 ;  /* 0x00000017040b7211 */ /* 0x001fc400078e10ff */
[----:B-1----:R-:W-:-:S04]  /*3960*/  FMNMX R12, R21, R19, !PT ;  /* 0x00000013150c7209 */ /* 0x002fc80007800000 */
[----:B------:R-:W-:-:S13]  /*3970*/  FSETP.NEU.AND P0, PT, R12, R21, PT ;  /* 0x000000150c00720b */ /* 0x000fda0003f0d000 */
[----:B------:R-:W-:Y:S04]  /*3980*/  @!P0 STS [R2], R21 ;  /* 0x0000001502008388 */ /* 0x000fe80000000800 */
[----:B------:R-:W0:Y:S04]  /*3990*/  @!P0 LDS.64 R12, [R9+UR6] ;  /* 0x00000006090c8984 */ /* 0x000e280008000a00 */
[----:B0-----:R-:W-:Y:S04]  /*39a0*/  @!P0 STS.64 [R5+UR5], R12 ;  /* 0x0000000c05008988 */ /* 0x001fe80008000a05 */
[----:B------:R-:W-:Y:S04]  /*39b0*/  @!P0 LDS R19, [R2] ;  /* 0x0000000002138984 */ /* 0x000fe80000000800 */
[----:B------:R-:W0:Y:S02]  /*39c0*/  LDS R25, [R23] ;  /* 0x0000000017197984 */ /* 0x000e240000000800 */
[----:B0-----:R-:W-:Y:S01]  /*39d0*/  FMNMX R14, R25, R19, !PT ;  /* 0x00000013190e7209 */ /* 0x001fe20007800000 */
[----:B------:R-:W-:-:S03]  /*39e0*/  IMAD R19, R4, 0xc, R23 ;  /* 0x0000000c04137824 */ /* 0x000fc600078e0217 */
        /* <DEDUP_REMOVED lines=22> */
[----:B------:R-:W-:Y:S02]  /*3b50*/  FSETP.NEU.AND P0, PT, R11, R19, PT ;  /* 0x000000130b00720b */ /* 0x000fe40003f0d000 */
[----:B------:R-:W-:-:S11]  /*3b60*/  LEA R11, R4, R23, 0x4 ;  /* 0x00000017040b7211 */ /* 0x000fd600078e20ff */
        /* <DEDUP_REMOVED lines=12> */
.L_x_896:
[----:B------:R-:W-:-:S04]  /*3c30*/  UIADD3 UR8, UPT, UPT, -UR4, URZ, URZ ;  /* 0x000000ff04087290 */ /* 0x000fc8000fffe1ff */
[----:B------:R-:W-:-:S09]  /*3c40*/  UISETP.GT.AND UP1, UPT, UR8, 0x4, UPT ;  /* 0x000000040800788c */ /* 0x000fd2000bf24270 */
[----:B------:R-:W-:Y:S05]  /*3c50*/  BRA.U !UP1, `(.L_x_898) ;  /* 0x00000005091c7547 */ /* 0x000fea000b800000 */
[C---:B0-----:R-:W-:Y:S01]  /*3c60*/  LEA R14, R4.reuse, R11, 0x2 ;  /* 0x0000000b040e7211 */ /* 0x041fe200078e10ff */
[----:B------:R-:W-:Y:S01]  /*3c70*/  LDS R20, [R2] ;  /* 0x0000000002147984 */ /* 0x000fe20000000800 */
[--C-:B------:R-:W-:Y:S01]  /*3c80*/  IMAD R18, R4, 0x8, R11.reuse ;  /* 0x0000000804127824 */ /* 0x100fe200078e020b */
[----:B------:R-:W-:Y:S01]  /*3c90*/  IADD3 R10, PT, PT, R10, 0x4, RZ ;  /* 0x000000040a0a7810 */ /* 0x000fe20007ffe0ff */
[----:B------:R-:W-:Y:S01]  /*3ca0*/  IMAD R19, R4, 0xc, R11 ;  /* 0x0000000c04137824 */ /* 0x000fe200078e020b */
[----:B------:R-:W0:Y:S01]  /*3cb0*/  LDS R21, [R14] ;  /* 0x000000000e157984 */ /* 0x000e220000000800 */
[----:B------:R-:W-:Y:S02]  /*3cc0*/  UIADD3 UR4, UPT, UPT, UR4, 0x4, URZ ;  /* 0x0000000404047890 */ /* 0x000fe4000fffe0ff */
[----:B------:R-:W-:Y:S01]  /*3cd0*/  VIADD R10, R10, 0x4 ;  /* 0x000000040a0a7836 */ /* 0x000fe20000000000 */
[----:B------:R-:W-:Y:S02]  /*3ce0*/  UPLOP3.LUT UP0, UPT, UPT, UPT, UPT, 0x40, 0x4 ;  /* 0x000000000004789c */ /* 0x000fe40003f0e870 */
[----:B------:R-:W-:Y:S01]  /*3cf0*/  UIADD3 UR4, UPT, UPT, UR4, 0x4, URZ ;  /* 0x0000000404047890 */ /* 0x000fe2000fffe0ff */
[----:B0-----:R-:W-:-:S04]  /*3d00*/  FMNMX R12, R20, R21, !PT ;  /* 0x00000015140c7209 */ /* 0x001fc80007800000 */
[----:B------:R-:W-:-:S13]  /*3d10*/  FSETP.NEU.AND P0, PT, R12, R21, PT ;  /* 0x000000150c00720b */ /* 0x000fda0003f0d000 */
[----:B------:R0:W-:Y:S04]  /*3d20*/  @!P0 STS [R2], R21 ;  /* 0x0000001502008388 */ /* 0x0001e80000000800 */
[----:B------:R-:W1:Y:S01]  /*3d30*/  @!P0 LDS.64 R12, [R7+UR6] ;  /* 0x00000006070c8984 */ /* 0x000e620008000a00 */
[----:B0-----:R-:W-:-:S03]  /*3d40*/  LEA R21, R4, R11, 0x4 ;  /* 0x0000000b04157211 */ /* 0x001fc600078e20ff */
        /* <DEDUP_REMOVED lines=56> */
.L_x_898:
[----:B------:R-:W-:-:S09]  /*40d0*/  UISETP.NE.OR UP0, UPT, UR4, URZ, UP0 ;  /* 0x000000ff0400728c */ /* 0x000fd20008705670 */
[----:B------:R-:W-:Y:S05]  /*40e0*/  BRA.U !UP0, `(.L_x_899) ;  /* 0x0000000108947547 */ /* 0x000fea000b800000 */
.L_x_895:
[CC--:B012---:R-:W-:Y:S01]  /*40f0*/  LEA R14, R4.reuse, R11.reuse, 0x2 ;  /* 0x0000000b040e7211 */ /* 0x0c7fe200078e10ff */
[----:B------:R-:W-:Y:S01]  /*4100*/  LDS R20, [R2] ;  /* 0x0000000002147984 */ /* 0x000fe20000000800 */
[C-C-:B------:R-:W-:Y:S01]  /*4110*/  IMAD R18, R4.reuse, 0x8, R11.reuse ;  /* 0x0000000804127824 */ /* 0x140fe200078e020b */
[----:B------:R-:W-:Y:S01]  /*4120*/  UIADD3 UR4, UPT, UPT, UR4, 0x4, URZ ;  /* 0x0000000404047890 */ /* 0x000fe2000fffe0ff */
[C---:B------:R-:W-:Y:S01]  /*4130*/  IMAD R19, R4.reuse, 0xc, R11 ;  /* 0x0000000c04137824 */ /* 0x040fe200078e020b */
[----:B------:R-:W0:Y:S01]  /*4140*/  LDS R21, [R14] ;  /* 0x000000000e157984 */ /* 0x000e220000000800 */
[----:B------:R-:W-:Y:S01]  /*4150*/  LEA R11, R4, R11, 0x4 ;  /* 0x0000000b040b7211 */ /* 0x000fe200078e20ff */
[----:B------:R-:W-:Y:S01]  /*4160*/  UISETP.NE.AND UP0, UPT, UR4, URZ, UPT ;  /* 0x000000ff0400728c */ /* 0x000fe2000bf05270 */
[----:B------:R-:W-:Y:S01]  /*4170*/  VIADD R10, R10, 0x4 ;  /* 0x000000040a0a7836 */ /* 0x000fe20000000000 */
        /* <DEDUP_REMOVED lines=28> */
.L_x_899:
[----:B------:R-:W-:-:S07]  /*4340*/  IADD3 R10, PT, PT, R10, 0x1, RZ ;  /* 0x000000010a0a7810 */ /* 0x000fce0007ffe0ff */
.L_x_894:
[----:B------:R-:W-:-:S09]  /*4350*/  UISETP.NE.AND UP0, UPT, UR7, URZ, UPT ;  /* 0x000000ff0700728c */ /* 0x000fd2000bf05270 */
[----:B------:R-:W-:Y:S05]  /*4360*/  BRA.U !UP0, `(.L_x_893) ;  /* 0x0000000108607547 */ /* 0x000fea000b800000 */
[----:B------:R-:W3:Y:S01]  /*4370*/  S2UR UR8, SR_CgaCtaId ;  /* 0x00000000000879c3 */ /* 0x000ee20000008800 */
[C---:B0-----:R-:W-:Y:S01]  /*4380*/  LEA R4, R10.reuse, UR15, 0x1 ;  /* 0x0000000f0a047c11 */ /* 0x041fe2000f8e08ff */
[----:B------:R-:W-:Y:S01]  /*4390*/  IMAD R3, R10, UR14, RZ ;  /* 0x0000000e0a037c24 */ /* 0x000fe2000f8e02ff */
[----:B------:R-:W-:Y:S01]  /*43a0*/  UMOV UR4, 0x400 ;  /* 0x0000040000047882 */ /* 0x000fe20000000000 */
[----:B------:R-:W-:Y:S01]  /*43b0*/  UIADD3 UR7, UPT, UPT, -UR7, URZ, URZ ;  /* 0x000000ff07077290 */ /* 0x000fe2000fffe1ff */
[----:B------:R-:W-:Y:S01]  /*43c0*/  SHF.L.U32 R4, R4, 0x2, RZ ;  /* 0x0000000204047819 */ /* 0x000fe200000006ff */
[----:B------:R-:W-:-:S04]  /*43d0*/  IMAD R3, R3, 0x4, R0 ;  /* 0x0000000403037824 */ /* 0x000fc800078e0200 */
[----:B------:R-:W-:Y:S01]  /*43e0*/  IMAD R4, R4, UR14, R5 ;  /* 0x0000000e04047c24 */ /* 0x000fe2000f8e0205 */
[----:B---3--:R-:W-:-:S06]  /*43f0*/  ULEA UR4, UR8, UR4, 0x18 ;  /* 0x0000000408047291 */ /* 0x008fcc000f8ec0ff */
[----:B------:R-:W-:Y:S02]  /*4400*/  IADD3 R3, PT, PT, R3, UR4, RZ ;  /* 0x0000000403037c10 */ /* 0x000fe4000fffe0ff */
[----:B------:R-:W-:-:S07]  /*4410*/  IADD3 R4, PT, PT, R4, UR4, RZ ;  /* 0x0000000404047c10 */ /* 0x000fce000fffe0ff */
.L_x_900:
[----:B------:R-:W-:Y:S01]  /*4420*/  LDS R0, [R2] ;  /* 0x0000000002007984 */ /* 0x000fe20000000800 */
[----:B------:R-:W-:-:S03]  /*4430*/  UIADD3 UR7, UPT, UPT, UR7, 0x1, URZ ;  /* 0x0000000107077890 */ /* 0x000fc6000fffe0ff */
[----:B------:R-:W0:Y:S01]  /*4440*/  LDS R7, [R3] ;  /* 0x0000000003077984 */ /* 0x000e220000000800 */
[----:B------:R-:W-:Y:S01]  /*4450*/  UISETP.NE.AND UP0, UPT, UR7, URZ, UPT ;  /* 0x000000ff0700728c */ /* 0x000fe2000bf05270 */
[----:B0-----:R-:W-:-:S04]  /*4460*/  FMNMX R0, R0, R7, !PT ;  /* 0x0000000700007209 */ /* 0x001fc80007800000 */
[----:B------:R-:W-:Y:S02]  /*4470*/  FSETP.NEU.AND P0, PT, R0, R7, PT ;  /* 0x000000070000720b */ /* 0x000fe40003f0d000 */
[----:B------:R-:W0:Y:S11]  /*4480*/  LDC R0, c[0x0][0x360] ;  /* 0x0000d800ff007b82 */ /* 0x000e360000000800 */
[----:B------:R-:W-:Y:S04]  /*4490*/  @!P0 STS [R2], R7 ;  /* 0x0000000702008388 */ /* 0x000fe80000000800 */
[----:B---3--:R3:W4:Y:S01]  /*44a0*/  @!P0 LDS.64 R8, [R4] ;  /* 0x0000000004088984 */ /* 0x0087220000000a00 */
[C---:B0-----:R-:W-:Y:S01]  /*44b0*/  IMAD R3, R0.reuse, 0x4, R3 ;  /* 0x0000000400037824 */ /* 0x041fe200078e0203 */
[----:B---3--:R-:W-:-:S02]  /*44c0*/  LEA R4, R0, R4, 0x3 ;  /* 0x0000000400047211 */ /* 0x008fc400078e18ff */
[----:B----4-:R3:W-:Y:S01]  /*44d0*/  @!P0 STS.64 [R5+UR5], R8 ;  /* 0x0000000805008988 */ /* 0x0107e20008000a05 */
[----:B------:R-:W-:Y:S05]  /*44e0*/  BRA.U UP0, `(.L_x_900) ;  /* 0xfffffffd00cc7547 */ /* 0x000fea000b83ffff */
.L_x_893:
[----:B0123--:R-:W0:Y:S01]  /*44f0*/  LDS.64 R4, [R5+UR5] ;  /* 0x0000000505047984 */ /* 0x00fe220008000a00 */
[----:B------:R-:W1:Y:S01]  /*4500*/  LDCU.64 UR8, c[0x0][0x3b0] ;  /* 0x00007600ff0877ac */ /* 0x000e620008000a00 */
[----:B------:R-:W-:Y:S01]  /*4510*/  MOV R8, R16 ;  /* 0x0000001000087202 */ /* 0x000fe20000000f00 */
[----:B------:R-:W-:Y:S01]  /*4520*/  IMAD.MOV.U32 R9, RZ, RZ, RZ ;  /* 0x000000ffff097224 */ /* 0x000fe200078e00ff */
[----:B------:R-:W2:Y:S01]  /*4530*/  LDS R3, [R2] ;  /* 0x0000000002037984 */ /* 0x000ea20000000800 */
        /* <DEDUP_REMOVED lines=10> */
        .weak           $__internal_18_$__cuda_sm20_div_s64
        .type           $__internal_18_$__cuda_sm20_div_s64,@function
        .size           $__internal_18_$__cuda_sm20_div_s64,($__internal_19_$__cuda_sm20_rem_s64 - $__internal_18_$__cuda_sm20_div_s64)
$__internal_18_$__cuda_sm20_div_s64:
[-C--:B------:R-:W-:Y:S02]  /*45e0*/  IADD3 R23, P1, PT, RZ, -R0.reuse, RZ ;  /* 0x80000000ff177210 */ /* 0x080fe40007f3e0ff */
[----:B------:R-:W-:Y:S02]  /*45f0*/  ISETP.GE.AND P0, PT, R3, RZ, PT ;  /* 0x000000ff0300720c */ /* 0x000fe40003f06270 */
[-C--:B------:R-:W-:Y:S02]  /*4600*/  IADD3.X R10, PT, PT, RZ, ~R3.reuse, RZ, P1, !PT ;  /* 0x80000003ff0a7210 */ /* 0x080fe40000ffe4ff */
[----:B------:R-:W-:Y:S02]  /*4610*/  SEL R22, R23, R0, !P0 ;  /* 0x0000000017167207 */ /* 0x000fe40004000000 */
[----:B------:R-:W-:Y:S02]  /*4620*/  SEL R23, R10, R3, !P0 ;  /* 0x000000030a177207 */ /* 0x000fe40004000000 */
[----:B------:R-:W-:-:S02]  /*4630*/  ISETP.LE.AND P2, PT, RZ, UR4, PT ;  /* 0x00000004ff007c0c */ /* 0x000fc4000bf43270 */
        /* <DEDUP_REMOVED lines=13> */
[----:B------:R-:W-:Y:S01]  /*4710*/  IMAD.HI.U32 R10, P1, R29, R10, R34 ;  /* 0x0000000a1d0a7227 */ /* 0x000fe20007820022 */
[----:B------:R-:W-:-:S03]  /*4720*/  IADD3.X R12, PT, PT, R12, R29, RZ, P0, !PT ;  /* 0x0000001d0c0c7210 */ /* 0x000fc600007fe4ff */
[----:B------:R-:W-:Y:S02]  /*4730*/  IMAD R9, R29, R9, RZ ;  /* 0x000000091d097224 */ /* 0x000fe400078e02ff */
[----:B------:R-:W-:-:S03]  /*4740*/  IMAD.MOV.U32 R35, RZ, RZ, RZ ;  /* 0x000000ffff237224 */ /* 0x000fc600078e00ff */
[----:B------:R-:W-:-:S04]  /*4750*/  IADD3 R29, P0, PT, R9, R10, RZ ;  /* 0x0000000a091d7210 */ /* 0x000fc80007f1e0ff */
[----:B------:R-:W-:Y:S01]  /*4760*/  IADD3.X R12, PT, PT, RZ, RZ, R12, P0, P1 ;  /* 0x000000ffff0c7210 */ /* 0x000fe200007e240c */
[----:B------:R-:W-:-:S04]  /*4770*/  IMAD.WIDE.U32 R10, R29, R22, RZ ;  /* 0x000000161d0a7225 */ /* 0x000fc800078e00ff */
[----:B------:R-:W-:Y:S01]  /*4780*/  IMAD R9, R29, R23, R11 ;  /* 0x000000171d097224 */ /* 0x000fe200078e020b */
[----:B------:R-:W-:-:S03]  /*4790*/  IADD3 R11, P0, PT, RZ, -R10, RZ ;  /* 0x8000000aff0b7210 */ /* 0x000fc60007f1e0ff */
[----:B------:R-:W-:Y:S02]  /*47a0*/  IMAD R9, R12, R22, R9 ;  /* 0x000000160c097224 */ /* 0x000fe400078e0209 */
[----:B------:R-:W-:-:S04]  /*47b0*/  IMAD.HI.U32 R28, R29, R11, RZ ;  /* 0x0000000b1d1c7227 */ /* 0x000fc800078e00ff */
[----:B------:R-:W-:-:S04]  /*47c0*/  IMAD.X R9, RZ, RZ, ~R9, P0 ;  /* 0x000000ffff097224 */ /* 0x000fc800000e0e09 */
[----:B------:R-:W-:-:S04]  /*47d0*/  IMAD.WIDE.U32 R28, P1, R29, R9, R28 ;  /* 0x000000091d1c7225 */ /* 0x000fc8000782001c */
[----:B------:R-:W-:Y:S01]  /*47e0*/  IMAD.HI.U32 R10, P0, R12, R11, R28 ;  /* 0x0000000b0c0a7227 */ /* 0x000fe2000780001c */
[----:B------:R-:W-:-:S03]  /*47f0*/  IADD3 R29, P3, PT, RZ, -R14, RZ ;  /* 0x8000000eff1d7210 */ /* 0x000fc60007f7e0ff */
[----:B------:R-:W-:Y:S01]  /*4800*/  IMAD.HI.U32 R11, R12, R9, RZ ;  /* 0x000000090c0b7227 */ /* 0x000fe200078e00ff */
[----:B------:R-:W-:-:S03]  /*4810*/  SEL R29, R29, R14, !P2 ;  /* 0x0000000e1d1d7207 */ /* 0x000fc60005000000 */
[----:B------:R-:W-:Y:S01]  /*4820*/  IMAD R9, R12, R9, RZ ;  /* 0x000000090c097224 */ /* 0x000fe200078e02ff */
[----:B------:R-:W-:-:S04]  /*4830*/  IADD3.X R24, PT, PT, R11, R12, RZ, P1, !PT ;  /* 0x0000000c0b187210 */ /* 0x000fc80000ffe4ff */
        /* <DEDUP_REMOVED lines=19> */
[----:B------:R-:W-:-:S04]  /*4970*/  ISETP.GE.U32.AND.EX P0, PT, R9, R23, PT, P0 ;  /* 0x000000170900720c */ /* 0x000fc80003f06100 */
[----:B------:R-:W-:Y:S02]  /*4980*/  SEL R11, R11, R12, P0 ;  /* 0x0000000c0b0b7207 */ /* 0x000fe40000000000 */
[----:B------:R-:W-:Y:S02]  /*4990*/  IADD3.X R12, PT, PT, R9, ~R23, RZ, P2, !PT ;  /* 0x80000017090c7210 */ /* 0x000fe400017fe4ff */
[----:B------:R-:W-:Y:S02]  /*49a0*/  ISETP.GE.U32.AND P1, PT, R11, R22, PT ;  /* 0x000000160b00720c */ /* 0x000fe40003f26070 */
[----:B------:R-:W-:Y:S02]  /*49b0*/  IADD3 R11, P2, PT, R10, 0x1, RZ ;  /* 0x000000010a0b7810 */ /* 0x000fe40007f5e0ff */
[----:B------:R-:W-:Y:S02]  /*49c0*/  SEL R9, R12, R9, P0 ;  /* 0x000000090c097207 */ /* 0x000fe40000000000 */
[----:B------:R-:W-:-:S02]  /*49d0*/  SEL R10, R11, R10, P0 ;  /* 0x0000000a0b0a7207 */ /* 0x000fc40000000000 */
        /* <DEDUP_REMOVED lines=8> */
[-C--:B------:R-:W-:Y:S02]  /*4a60*/  IADD3 R12, P2, PT, RZ, -R9.reuse, RZ ;  /* 0x80000009ff0c7210 */ /* 0x080fe40007f5e0ff */
[----:B------:R-:W-:Y:S02]  /*4a70*/  ISETP.GE.AND P1, PT, R10, RZ, PT ;  /* 0x000000ff0a00720c */ /* 0x000fe40003f26270 */
[----:B------:R-:W-:Y:S02]  /*4a80*/  ISETP.NE.U32.AND P0, PT, R0, RZ, PT ;  /* 0x000000ff0000720c */ /* 0x000fe40003f05070 */
[----:B------:R-:W-:Y:S01]  /*4a90*/  SEL R12, R12, R9, !P1 ;  /* 0x000000090c0c7207 */ /* 0x000fe20004800000 */
[----:B------:R-:W-:Y:S01]  /*4aa0*/  HFMA2 R9, -RZ, RZ, 0, 0 ;  /* 0x00000000ff097431 */ /* 0x000fe200000001ff */
[----:B------:R-:W-:-:S02]  /*4ab0*/  IADD3.X R0, PT, PT, RZ, ~R11, RZ, P2, !PT ;  /* 0x8000000bff007210 */ /* 0x000fc400017fe4ff */
[----:B------:R-:W-:Y:S02]  /*4ac0*/  ISETP.NE.AND.EX P0, PT, R3, RZ, PT, P0 ;  /* 0x000000ff0300720c */ /* 0x000fe40003f05300 */
[----:B------:R-:W-:Y:S02]  /*4ad0*/  SEL R0, R0, R11, !P1 ;  /* 0x0000000b00007207 */ /* 0x000fe40004800000 */
[----:B------:R-:W-:Y:S02]  /*4ae0*/  SEL R12, R12, 0xffffffff, P0 ;  /* 0xffffffff0c0c7807 */ /* 0x000fe40000000000 */
[----:B------:R-:W-:Y:S01]  /*4af0*/  SEL R0, R0, 0xffffffff, P0 ;  /* 0xffffffff00007807 */ /* 0x000fe20000000000 */
[----:B------:R-:W-:Y:S06]  /*4b00*/  RET.REL.NODEC R8 `(contiguous_reduce4_f32) ;  /* 0xffffffb4083c7950 */ /* 0x000fec0003c3ffff */
        .weak           $__internal_19_$__cuda_sm20_rem_s64
        .type           $__internal_19_$__cuda_sm20_rem_s64,@function
        .size           $__internal_19_$__cuda_sm20_rem_s64,(.L_x_3698 - $__internal_19_$__cuda_sm20_rem_s64)
$__internal_19_$__cuda_sm20_rem_s64:
[----:B------:R-:W-:Y:S02]  /*4b10*/  IADD3 R11, P1, PT, RZ, -R8, RZ ;  /* 0x80000008ff0b7210 */ /* 0x000fe40007f3e0ff */
[----:B------:R-:W-:-:S03]  /*4b20*/  ISETP.GE.AND P0, PT, R9, RZ, PT ;  /* 0x000000ff0900720c */ /* 0x000fc60003f06270 */
        /* <DEDUP_REMOVED lines=25> */
[----:B------:R-:W-:-:S03]  /*4cc0*/  IMAD.HI.U32 R14, R15, R19, RZ ;  /* 0x000000130f0e7227 */ /* 0x000fc600078e00ff */
[----:B------:R-:W-:Y:S02]  /*4cd0*/  IADD3.X R12, PT, PT, RZ, ~R13, RZ, P0, !PT ;  /* 0x8000000dff0c7210 */ /* 0x000fe400007fe4ff */
[----:B------:R-:W-:-:S03]  /*4ce0*/  MOV R13, RZ ;  /* 0x000000ff000d7202 */ /* 0x000fc60000000f00 */
[----:B------:R-:W-:-:S04]  /*4cf0*/  IMAD.WIDE.U32 R14, P0, R15, R12, R14 ;  /* 0x0000000c0f0e7225 */ /* 0x000fc8000780000e */
[C---:B------:R-:W-:Y:S02]  /*4d00*/  IMAD R18, R3.reuse, R12, RZ ;  /* 0x0000000c03127224 */ /* 0x040fe400078e02ff */
[----:B------:R-:W-:-:S04]  /*4d10*/  IMAD.HI.U32 R15, P1, R3, R19, R14 ;  /* 0x00000013030f7227 */ /* 0x000fc8000782000e */
[----:B------:R-:W-:Y:S01]  /*4d20*/  IMAD.HI.U32 R14, R3, R12, RZ ;  /* 0x0000000c030e7227 */ /* 0x000fe200078e00ff */
[----:B------:R-:W-:-:S03]  /*4d30*/  IADD3 R15, P2, PT, R18, R15, RZ ;  /* 0x0000000f120f7210 */ /* 0x000fc60007f5e0ff */
[----:B------:R-:W-:Y:S02]  /*4d40*/  IMAD.X R3, R14, 0x1, R3, P0 ;  /* 0x000000010e037824 */ /* 0x000fe400000e0603 */
        /* <DEDUP_REMOVED lines=14> */
[CC--:B------:R-:W-:Y:S02]  /*4e30*/  ISETP.GE.U32.AND.EX P0, PT, R3.reuse, R11.reuse, PT, P0 ;  /* 0x0000000b0300720c */ /* 0x0c0fe40003f06100 */
[----:B------:R-:W-:Y:S02]  /*4e40*/  IADD3.X R15, PT, PT, R3, ~R11, RZ, P1, !PT ;  /* 0x8000000b030f7210 */ /* 0x000fe40000ffe4ff */
[----:B------:R-:W-:Y:S02]  /*4e50*/  SEL R13, R13, R19, P0 ;  /* 0x000000130d0d7207 */ /* 0x000fe40000000000 */
[----:B------:R-:W-:-:S02]  /*4e60*/  SEL R15, R15, R3, P0 ;  /* 0x000000030f0f7207 */ /* 0x000fc40000000000 */
[CC--:B------:R-:W-:Y:S02]  /*4e70*/  IADD3 R3, P2, PT, R13.reuse, -R10.reuse, RZ ;  /* 0x8000000a0d037210 */ /* 0x0c0fe40007f5e0ff */
[----:B------:R-:W-:Y:S02]  /*4e80*/  ISETP.NE.U32.AND P1, PT, R8, RZ, PT ;  /* 0x000000ff0800720c */ /* 0x000fe40003f25070 */
[----:B------:R-:W-:Y:S01]  /*4e90*/  ISETP.GE.U32.AND P0, PT, R13, R10, PT ;  /* 0x0000000a0d00720c */ /* 0x000fe20003f06070 */
[----:B------:R-:W-:Y:S01]  /*4ea0*/  IMAD.X R10, R15, 0x1, ~R11, P2 ;  /* 0x000000010f0a7824 */ /* 0x000fe200010e0e0b */
[----:B------:R-:W-:Y:S01]  /*4eb0*/  ISETP.NE.AND.EX P1, PT, R9, RZ, PT, P1 ;  /* 0x000000ff0900720c */ /* 0x000fe20003f25310 */
[----:B------:R-:W-:Y:S01]  /*4ec0*/  HFMA2 R9, -RZ, RZ, 0, 0 ;  /* 0x00000000ff097431 */ /* 0x000fe200000001ff */
[----:B------:R-:W-:Y:S02]  /*4ed0*/  ISETP.GE.U32.AND.EX P0, PT, R15, R11, PT, P0 ;  /* 0x0000000b0f00720c */ /* 0x000fe40003f06100 */
[----:B------:R-:W-:-:S02]  /*4ee0*/  MOV R8, R0 ;  /* 0x0000000000087202 */ /* 0x000fc40000000f00 */
[----:B------:R-:W-:Y:S02]  /*4ef0*/  SEL R3, R3, R13, P0 ;  /* 0x0000000d03037207 */ /* 0x000fe40000000000 */
[----:B------:R-:W-:Y:S02]  /*4f00*/  SEL R10, R10, R15, P0 ;  /* 0x0000000f0a0a7207 */ /* 0x000fe40000000000 */
[----:B------:R-:W-:Y:S02]  /*4f10*/  SEL R3, R3, 0xffffffff, P1 ;  /* 0xffffffff03037807 */ /* 0x000fe40000800000 */
[----:B------:R-:W-:Y:S01]  /*4f20*/  SEL R10, R10, 0xffffffff, P1 ;  /* 0xffffffff0a0a7807 */ /* 0x000fe20000800000 */
[----:B------:R-:W-:Y:S06]  /*4f30*/  RET.REL.NODEC R8 `(contiguous_reduce4_f32) ;  /* 0xffffffb008307950 */ /* 0x000fec0003c3ffff */
.L_x_901:
        /* <DEDUP_REMOVED lines=12> */
.L_x_3698:


//--------------------- .text.contiguous_reduce33_f32 --------------------------
	.section	.text.contiguous_reduce33_f32,"ax",@progbits
	.align	128
        .global         contiguous_reduce33_f32
        .type           contiguous_reduce33_f32,@function
        .size           contiguous_reduce33_f32,(.L_x_3780 - contiguous_reduce33_f32)
        .other          contiguous_reduce33_f32,@"STO_CUDA_ENTRY STV_DEFAULT"
contiguous_reduce33_f32:
.text.contiguous_reduce33_f32:
[----:B------:R-:W-:Y:S01]  /*0000*/  LDC R1, c[0x0][0x37c] ;  /* 0x0000df00ff017b82 */ /* 0x000fe20000000800 */
[----:B------:R-:W0:Y:S07]  /*0010*/  S2R R2, SR_CTAID.X ;  /* 0x0000000000027919 */ /* 0x000e2e0000002500 */
[----:B------:R-:W1:Y:S01]  /*0020*/  S2UR UR5, SR_CgaCtaId ;  /* 0x00000000000579c3 */ /* 0x000e620000008800 */
[----:B------:R-:W2:Y:S01]  /*0030*/  LDCU UR7, c[0x0][0x360] ;  /* 0x00006c00ff0777ac */ /* 0x000ea20008000800 */
[----:B------:R-:W-:Y:S01]  /*0040*/  IMAD.MOV.U32 R13, RZ, RZ, -0x800000 ;  /* 0xff800000ff0d7424 */ /* 0x000fe200078e00ff */
[----:B------:R-:W3:Y:S01]  /*0050*/  S2R R3, SR_TID.X ;  /* 0x0000000000037919 */ /* 0x000ee20000002100 */
[----:B------:R-:W-:Y:S01]  /*0060*/  IMAD.MOV.U32 R10, RZ, RZ, 0x0 ;  /* 0x00000000ff0a7424 */ /* 0x000fe200078e00ff */
[----:B------:R-:W-:Y:S01]  /*0070*/  UMOV UR4, 0x400 ;  /* 0x0000040000047882 */ /* 0x000fe20000000000 */
[----:B------:R-:W4:Y:S01]  /*0080*/  LDCU.64 UR10, c[0x0][0x3a0] ;  /* 0x00007400ff0a77ac */ /* 0x000f220008000a00 */
[----:B------:R-:W-:Y:S01]  /*0090*/  IMAD.MOV.U32 R11, RZ, RZ, -0x80000000 ;  /* 0x80000000ff0b7424 */ /* 0x000fe200078e00ff */
[----:B------:R-:W-:Y:S01]  /*00a0*/  BSSY.RECONVERGENT B0, `(.L_x_902) ;  /* 0x000003c000007945 */ /* 0x000fe20003800200 */
        /* <DEDUP_REMOVED lines=9> */
[----:B------:R0:W-:Y:S03]  /*0140*/  STS [R4], R13 ;  /* 0x0000000d04007388 */ /* 0x0001e60000000800 */
        /* <DEDUP_REMOVED lines=18> */
[----:B------:R-:W2:Y:S04]  /*0270*/  LDG.E R11, desc[UR8][R10.64] ;  /* 0x000000080a0b7981 */ /* 0x000ea8000c1e1900 */
[----:B------:R-:W2:Y:S02]  /*0280*/  LDG.E R12, desc[UR8][R12.64] ;  /* 0x000000080c0c7981 */ /* 0x000ea4000c1e1900 */
[----:B--2---:R-:W-:-:S04]  /*0290*/  FMNMX R7, R11, R12, !PT ;  /* 0x0000000c0b077209 */ /* 0x004fc80007800000 */
[----:B------:R-:W-:-:S13]  /*02a0*/  FSETP.NEU.AND P0, PT, R7, R12, PT ;  /* 0x0000000c0700720b */ /* 0x000fda0003f0d000 */
[----:B0-----:R-:W-:Y:S02]  /*02b0*/  @!P0 LEA R14, P1, R6, UR4, 0x3 ;  /* 0x00000004060e8c11 */ /* 0x001fe4000f8218ff */
[----:B------:R-:W-:Y:S02]  /*02c0*/  @P0 LEA R16, P2, R8, UR4, 0x3 ;  /* 0x0000000408100c11 */ /* 0x000fe4000f8418ff */
[----:B------:R-:W-:Y:S02]  /*02d0*/  @!P0 LEA.HI.X R15, R6, UR5, R15, 0x3, P1 ;  /* 0x00000005060f8c11 */ /* 0x000fe400088f1c0f */
[----:B------:R-:W-:-:S03]  /*02e0*/  @P0 LEA.HI.X R17, R8, UR5, R9, 0x3, P2 ;  /* 0x0000000508110c11 */ /* 0x000fc600090f1c09 */
[----:B------:R-:W2:Y:S04]  /*02f0*/  @!P0 LDG.E.64 R6, desc[UR8][R14.64] ;  /* 0x000000080e068981 */ /* 0x000ea8000c1e1b00 */
[----:B------:R-:W3:Y:S04]  /*0300*/  @P0 LDG.E.64 R8, desc[UR8][R16.64] ;  /* 0x0000000810080981 */ /* 0x000ee8000c1e1b00 */
[----:B------:R1:W-:Y:S04]  /*0310*/  @!P0 STS [R4], R11 ;  /* 0x0000000b04008388 */ /* 0x0003e80000000800 */
[----:B--2---:R1:W-:Y:S04]  /*0320*/  @!P0 STS.64 [R0], R6 ;  /* 0x0000000600008388 */ /* 0x0043e80000000a00 */
[----:B------:R1:W-:Y:S04]  /*0330*/  @P0 STS [R4], R12 ;  /* 0x0000000c04000388 */ /* 0x0003e80000000800 */
[----:B---3--:R1:W-:Y:S01]  /*0340*/  @P0 STS.64 [R0], R8 ;  /* 0x0000000800000388 */ /* 0x0083e20000000a00 */
[----:B------:R-:W-:Y:S05]  /*0350*/  BRA `(.L_x_904) ;  /* 0x0000000000407947 */ /* 0x000fea0003800000 */
.L_x_903:
        /* <DEDUP_REMOVED lines=12> */
[----:B------:R-:W2:Y:S04]  /*0420*/  LDG.E R9, desc[UR8][R8.64] ;  /* 0x0000000808097981 */ /* 0x000ea8000c1e1900 */
[----:B------:R-:W3:Y:S04]  /*0430*/  LDG.E.64 R10, desc[UR8][R10.64] ;  /* 0x000000080a0a7981 */ /* 0x000ee8000c1e1b00 */
[----:B--2---:R0:W-:Y:S04]  /*0440*/  STS [R4], R9 ;  /* 0x0000000904007388 */ /* 0x0041e80000000800 */
[----:B---3--:R0:W-:Y:S02]  /*0450*/  STS.64 [R0], R10 ;  /* 0x0000000a00007388 */ /* 0x0081e40000000a00 */
.L_x_904:
[----:B------:R-:W-:Y:S05]  /*0460*/  BSYNC.RECONVERGENT B0 ;  /* 0x0000000000007941 */ /* 0x000fea0003800200 */
.L_x_902:
[----:B------:R-:W-:Y:S01]  /*0470*/  BAR.SYNC.DEFER_BLOCKING 0x0 ;  /* 0x0000000000007b1d */ /* 0x000fe20000010000 */
[----:B------:R-:W-:-:S13]  /*0480*/  ISETP.GE.U32.AND P0, PT, R5, 0x42, PT ;  /* 0x000000420500780c */ /* 0x000fda0003f06070 */
[----:B------:R-:W-:Y:S05]  /*0490*/  @!P0 BRA `(.L_x_905) ;  /* 0x0000000000488947 */ /* 0x000fea0003800000 */
.L_x_908:
[--C-:B01----:R-:W-:Y:S01]  /*04a0*/  IMAD.MOV.U32 R9, RZ, RZ, R5.reuse ;  /* 0x000000ffff097224 */ /* 0x103fe200078e0005 */
[----:B------:R-:W-:Y:S01]  /*04b0*/  SHF.R.U32.HI R5, RZ, 0x1, R5 ;  /* 0x00000001ff057819 */ /* 0x000fe20000011605 */
[----:B------:R-:W-:Y:S03]  /*04c0*/  BSSY.RECONVERGENT B0, `(.L_x_906) ;  /* 0x000000c000007945 */ /* 0x000fe60003800200 */
[----:B------:R-:W-:-:S13]  /*04d0*/  ISETP.GE.U32.AND P0, PT, R3, R5, PT ;  /* 0x000000050300720c */ /* 0x000fda0003f06070 */
[----:B------:R-:W-:Y:S05]  /*04e0*/  @P0 BRA `(.L_x_907) ;  /* 0x0000000000240947 */ /* 0x000fea0003800000 */
[----:B------:R-:W-:Y:S01]  /*04f0*/  IMAD R8, R5, 0x4, R4 ;  /* 0x0000000405087824 */ /* 0x000fe200078e0204 */
[----:B------:R-:W-:Y:S04]  /*0500*/  LDS R6, [R4] ;  /* 0x0000000004067984 */ /* 0x000fe80000000800 */
[----:B------:R-:W0:Y:S02]  /*0510*/  LDS R11, [R8] ;  /* 0x00000000080b7984 */ /* 0x000e240000000800 */
[----:B0-----:R-:W-:-:S04]  /*0520*/  FMNMX R6, R6, R11, !PT ;  /* 0x0000000b06067209 */ /* 0x001fc80007800000 */
[----:B------:R-:W-:-:S13]  /*0530*/  FSETP.NEU.AND P0, PT, R6, R11, PT ;  /* 0x0000000b0600720b */ /* 0x000fda0003f0d000 */
[----:B------:R-:W-:Y:S01]  /*0540*/  @!P0 IMAD R6, R5, 0x8, R0 ;  /* 0x0000000805068824 */ /* 0x000fe200078e0200 */
[----:B------:R-:W-:Y:S05]  /*0550*/  @!P0 STS [R4], R11 ;  /* 0x0000000b04008388 */ /* 0x000fea0000000800 */
[----:B------:R-:W0:Y:S04]  /*0560*/  @!P0 LDS.64 R6, [R6] ;  /* 0x0000000006068984 */ /* 0x000e280000000a00 */
[----:B0-----:R0:W-:Y:S02]  /*0570*/  @!P0 STS.64 [R0], R6 ;  /* 0x0000000600008388 */ /* 0x0011e40000000a00 */
.L_x_907:
[----:B------:R-:W-:Y:S05]  /*0580*/  BSYNC.RECONVERGENT B0 ;  /* 0x0000000000007941 */ /* 0x000fea0003800200 */
.L_x_906:
[----:B------:R-:W-:Y:S01]  /*0590*/  BAR.SYNC.DEFER_BLOCKING 0x0 ;  /* 0x0000000000007b1d */ /* 0x000fe20000010000 */
[----:B------:R-:W-:-:S13]  /*05a0*/  ISETP.GT.U32.AND P0, PT, R9, 0x83, PT ;  /* 0x000000830900780c */ /* 0x000fda0003f04070 */
[----:B------:R-:W-:Y:S05]  /*05b0*/  @P0 BRA `(.L_x_908) ;  /* 0xfffffffc00b80947 */ /* 0x000fea000383ffff */
.L_x_905:
[----:B------:R-:W-:-:S13]  /*05c0*/  ISETP.GT.U32.AND P0, PT, R3, 0x1f, PT ;  /* 0x0000001f0300780c */ /* 0x000fda0003f04070 */
[----:B------:R-:W-:Y:S05]  /*05d0*/  @P0 EXIT ;  /* 0x000000000000094d */ /* 0x000fea0003800000 */
[----:B------:R-:W-:Y:S01]  /*05e0*/  LDS R5, [R4] ;  /* 0x0000000004057984 */ /* 0x000fe20000000800 */
[----:B------:R-:W-:-:S03]  /*05f0*/  ISETP.NE.AND P1, PT, R3, RZ, PT ;  /* 0x000000ff0300720c */ /* 0x000fc60003f25270 */
[----:B01----:R-:W0:Y:S04]  /*0600*/  LDS R6, [R4+0x80] ;  /* 0x0000800004067984 */ /* 0x003e280000000800 */
[----:B------:R-:W1:Y:S01]  /*0610*/  LDS R8, [R4+0x80] ;  /* 0x0000800004087984 */ /* 0x000e620000000800 */
[----:B0-----:R-:W-:-:S04]  /*0620*/  FMNMX R5, R5, R6, !PT ;  /* 0x0000000605057209 */ /* 0x001fc80007800000 */
[----:B-1----:R-:W-:-:S13]  /*0630*/  FSETP.NEU.AND P0, PT, R5, R8, PT ;  /* 0x000000080500720b */ /* 0x002fda0003f0d000 */
[----:B------:R-:W0:Y:S04]  /*0640*/  @!P0 LDS.64 R6, [R0+0x100] ;  /* 0x0001000000068984 */ /* 0x000e280000000a00 */
[----:B0-----:R-:W-:Y:S04]  /*0650*/  @!P0 STS.64 [R0], R6 ;  /* 0x0000000600008388 */ /* 0x001fe80000000a00 */
[----:B------:R-:W0:Y:S04]  /*0660*/  @!P0 LDS R5, [R4+0x80] ;  /* 0x0000800004058984 */ /* 0x000e280000000800 */
[----:B0-----:R-:W-:Y:S04]  /*0670*/  @!P0 STS [R4], R5 ;  /* 0x0000000504008388 */ /* 0x001fe80000000800 */
[----:B------:R-:W-:Y:S04]  /*0680*/  LDS R8, [R4] ;  /* 0x0000000004087984 */ /* 0x000fe80000000800 */
[----:B------:R-:W0:Y:S04]  /*0690*/  LDS R9, [R4+0x40] ;  /* 0x0000400004097984 */ /* 0x000e280000000800 */
        /* <DEDUP_REMOVED lines=42> */
[----:B0-----:R0:W-:Y:S01]  /*0940*/  @!P0 STS [R4], R11 ;  /* 0x0000000b04008388 */ /* 0x0011e20000000800 */
        /* <DEDUP_REMOVED lines=9> */
[----:B------:R-:W1:Y:S06]  /*09e0*/  LDS R11, [UR4] ;  /* 0x00000004ff0b7984 */ /* 0x000e6c0008000800 */
[----:B------:R-:W3:Y:S01]  /*09f0*/  LDC.64 R12, c[0x0][0x388] ;  /* 0x0000e200ff0c7b82 */ /* 0x000ee20000000a00 */
[----:B0-----:R-:W-:-:S04]  /*0a00*/  IMAD.WIDE.U32 R2, R6, UR5, R2 ;  /* 0x0000000506027c25 */ /* 0x001fc8000f8e0002 */
[----:B------:R-:W-:Y:S01]  /*0a10*/  IMAD R0, R7, UR5, R3 ;  /* 0x0000000507007c24 */ /* 0x000fe2000f8e0203 */
[C---:B--2---:R-:W-:Y:S02]  /*0a20*/  LEA R6, P0, R2.reuse, R8, 0x2 ;  /* 0x0000000802067211 */ /* 0x044fe400078010ff */
[C---:B---3--:R-:W-:Y:S02]  /*0a30*/  LEA R8, P1, R2.reuse, R12, 0x3 ;  /* 0x0000000c02087211 */ /* 0x048fe400078218ff */
[C-C-:B------:R-:W-:Y:S02]  /*0a40*/  LEA.HI.X R7, R2.reuse, R9, R0.reuse, 0x2, P0 ;  /* 0x0000000902077211 */ /* 0x140fe400000f1400 */
[----:B------:R-:W-:-:S03]  /*0a50*/  LEA.HI.X R9, R2, R13, R0, 0x3, P1 ;  /* 0x0000000d02097211 */ /* 0x000fc600008f1c00 */
[----:B-1----:R-:W-:Y:S04]  /*0a60*/  STG.E desc[UR8][R6.64], R11 ;  /* 0x0000000b06007986 */ /* 0x002fe8000c101908 */
[----:B------:R-:W-:Y:S01]  /*0a70*/  STG.E.64 desc[UR8][R8.64], R4 ;  /* 0x0000000408007986 */ /* 0x000fe2000c101b08 */
[----:B------:R-:W-:Y:S05]  /*0a80*/  EXIT ;  /* 0x000000000000794d */ /* 0x000fea0003800000 */
.L_x_909:
        /* <DEDUP_REMOVED lines=15> */
.L_x_3780:


//--------------------- .text.contiguous_reduce3_f32 --------------------------
	.section	.text.contiguous_reduce3_f32,"ax",@progbits
	.align	128
        .global         contiguous_reduce3_f32
        .type           contiguous_reduce3_f32,@function
        .size           contiguous_reduce3_f32,(.L_x_3700 - contiguous_reduce3_f32)
        .other          contiguous_reduce3_f32,@"STO_CUDA_ENTRY STV_DEFAULT"
contiguous_reduce3_f32:
.text.contiguous_reduce3_f32:
[----:B------:R-:W-:Y:S01]  /*0000*/  LDC R1, c[0x0][0x37c] ;  /* 0x0000df00ff017b82 */ /* 0x000fe20000000800 */
[----:B------:R-:W0:Y:S07]  /*0010*/  S2R R3, SR_CTAID.X ;  /* 0x0000000000037919 */ /* 0x000e2e0000002500 */
[----:B------:R-:W1:Y:S01]  /*0020*/  S2UR UR5, SR_CgaCtaId ;  /* 0x00000000000579c3 */ /* 0x000e620000008800 */
[----:B------:R-:W2:Y:S01]  /*0030*/  LDCU UR6, c[0x0][0x360] ;  /* 0x00006c00ff0677ac */ /* 0x000ea20008000800 */
[----:B------:R-:W-:Y:S01]  /*0040*/  MOV R0, 0xff800000 ;  /* 0xff80000000007802 */ /* 0x000fe20000000f00 */
[----:B------:R-:W3:Y:S01]  /*0050*/  S2R R26, SR_TID.X ;  /* 0x00000000001a7919 */ /* 0x000ee20000002100 */
[----:B------:R-:W-:Y:S01]  /*0060*/  BSSY.RECONVERGENT B0, `(.L_x_910) ;  /* 0x0000684000007945 */ /* 0x000fe20003800200 */
[----:B------:R-:W-:Y:S01]  /*0070*/  UMOV UR4, 0x400 ;  /* 0x0000040000047882 */ /* 0x000fe20000000000 */
[----:B------:R-:W4:Y:S01]  /*0080*/  LDCU.64 UR12, c[0x0][0x3b0] ;  /* 0x00007600ff0c77ac */ /* 0x000f220008000a00 */
[----:B------:R-:W5:Y:S01]  /*0090*/  LDCU UR7, c[0x0][0x3a8] ;  /* 0x00007500ff0777ac */ /* 0x000f620008000800 */
[----:B------:R-:W4:Y:S01]  /*00a0*/  LDCU.64 UR14, c[0x0][0x390] ;  /* 0x00007200ff0e77ac */ /* 0x000f220008000a00 */
[----:B------:R-:W0:Y:S01]  /*00b0*/  LDCU.64 UR10, c[0x0][0x358] ;  /* 0x00006b00ff0a77ac */ /* 0x000e220008000a00 */
[----:B--2---:R-:W-:Y:S01]  /*00c0*/  MOV R11, UR6 ;  /* 0x00000006000b7c02 */ /* 0x004fe20008000f00 */
[----:B-1----:R-:W-:-:S04]  /*00d0*/  ULEA UR4, UR5, UR4, 0x18 ;  /* 0x0000000405047291 */ /* 0x002fc8000f8ec0ff */
[----:B------:R-:W-:Y:S02]  /*00e0*/  ULEA UR9, UR6, UR4, 0x2 ;  /* 0x0000000406097291 */ /* 0x000fe4000f8e10ff */
[----:B-----5:R-:W-:Y:S01]  /*00f0*/  UIADD3 UR5, UPT, UPT, UR7, -0x1, URZ ;  /* 0xffffffff07057890 */ /* 0x020fe2000fffe0ff */
[----:B0-----:R-:W-:Y:S01]  /*0100*/  IMAD R3, R3, UR6, RZ ;  /* 0x0000000603037c24 */ /* 0x001fe2000f8e02ff */
[----:B----4-:R-:W-:Y:S01]  /*0110*/  MOV R6, UR14 ;  /* 0x0000000e00067c02 */ /* 0x010fe20008000f00 */
[----:B------:R-:W-:Y:S02]  /*0120*/  IMAD.U32 R5, RZ, RZ, UR15 ;  /* 0x0000000fff057e24 */ /* 0x000fe4000f8e00ff */
[----:B---3--:R-:W-:Y:S02]  /*0130*/  IMAD R2, R3, 0x2, R26 ;  /* 0x0000000203027824 */ /* 0x008fe400078e021a */
[----:B------:R-:W-:Y:S01]  /*0140*/  HFMA2 R3, -RZ, RZ, 0, 0 ;  /* 0x00000000ff037431 */ /* 0x000fe200000001ff */
[----:B------:R-:W-:-:S02]  /*0150*/  LEA R13, R26, UR4, 0x2 ;  /* 0x000000041a0d7c11 */ /* 0x000fc4000f8e10ff */
[----:B------:R-:W-:Y:S01]  /*0160*/  LEA R12, R26, UR9, 0x3 ;  /* 0x000000091a0c7c11 */ /* 0x000fe2000f8e18ff */
[----:B------:R-:W-:Y:S02]  /*0170*/  VIADD R14, R2, UR6 ;  /* 0x00000006020e7c36 */ /* 0x000fe40008000000 */
[----:B------:R0:W-:Y:S03]  /*0180*/  STS [R13], R0 ;  /* 0x000000000d007388 */ /* 0x0001e60000000800 */
[----:B------:R-:W-:Y:S01]  /*0190*/  ISETP.GE.U32.AND P0, PT, R14, UR12, PT ;  /* 0x0000000c0e007c0c */ /* 0x000fe2000bf06070 */
[----:B------:R0:W-:Y:S03]  /*01a0*/  STS.64 [R12], R2 ;  /* 0x000000020c007388 */ /* 0x0001e60000000a00 */
[----:B------:R-:W-:-:S13]  /*01b0*/  ISETP.GE.U32.AND.EX P0, PT, RZ, UR13, PT, P0 ;  /* 0x0000000dff007c0c */ /* 0x000fda000bf06100 */
[----:B0-----:R-:W-:Y:S05]  /*01c0*/  @P0 BRA `(.L_x_911) ;  /* 0x0000003000040947 */ /* 0x001fea0003800000 */
[----:B------:R-:W0:Y:S01]  /*01d0*/  S2R R7, SR_CTAID.Y ;  /* 0x0000000000077919 */ /* 0x000e220000002600 */
[----:B------:R-:W-:Y:S01]  /*01e0*/  UISETP.GE.AND UP0, UPT, UR5, URZ, UPT ;  /* 0x000000ff0500728c */ /* 0x000fe2000bf06270 */
[----:B------:R-:W-:Y:S01]  /*01f0*/  IMAD.MOV.U32 R15, RZ, RZ, RZ ;  /* 0x000000ffff0f7224 */ /* 0x000fe200078e00ff */
[----:B------:R-:W-:Y:S01]  /*0200*/  CS2R R30, SRZ ;  /* 0x00000000001e7805 */ /* 0x000fe2000001ff00 */
[----:B------:R-:W-:Y:S01]  /*0210*/  IMAD.MOV.U32 R10, RZ, RZ, RZ ;  /* 0x000000ffff0a7224 */ /* 0x000fe200078e00ff */
[----:B------:R-:W-:Y:S01]  /*0220*/  MOV R9, RZ ;  /* 0x000000ff00097202 */ /* 0x000fe20000000f00 */
[----:B0-----:R-:W-:-:S04]  /*0230*/  IMAD.WIDE.U32 R2, R7, UR12, R2 ;  /* 0x0000000c07027c25 */ /* 0x001fc8000f8e0002 */
[----:B------:R-:W-:-:S04]  /*0240*/  IMAD.WIDE.U32 R4, R7, UR12, R14 ;  /* 0x0000000c07047c25 */ /* 0x000fc8000f8e000e */
[----:B------:R-:W-:Y:S01]  /*0250*/  IMAD R7, R7, UR13, RZ ;  /* 0x0000000d07077c24 */ /* 0x000fe2000f8e02ff */
[----:B------:R-:W-:Y:S06]  /*0260*/  BRA.U !UP0, `(.L_x_912) ;  /* 0x0000002d08a47547 */ /* 0x000fec000b800000 */
[----:B------:R-:W-:Y:S01]  /*0270*/  MOV R6, UR5 ;  /* 0x0000000500067c02 */ /* 0x000fe20008000f00 */
[----:B------:R-:W-:Y:S02]  /*0280*/  HFMA2 R9, -RZ, RZ, 0, 0 ;  /* 0x00000000ff097431 */ /* 0x000fe400000001ff */
[----:B------:R-:W-:Y:S01]  /*0290*/  IMAD.IADD R20, R3, 0x1, R7 ;  /* 0x0000000103147824 */ /* 0x000fe200078e0207 */
[----:B------:R-:W-:Y:S01]  /*02a0*/  MOV R21, R2 ;  /* 0x0000000200157202 */ /* 0x000fe20000000f00 */
[----:B------:R-:W-:Y:S01]  /*02b0*/  IMAD.IADD R8, R7, 0x1, R5 ;  /* 0x0000000107087824 */ /* 0x000fe200078e0205 */
[----:B------:R-:W-:Y:S01]  /*02c0*/  ISETP.GE.U32.AND P0, PT, R6, 0x3, PT ;  /* 0x000000030600780c */ /* 0x000fe20003f06070 */
[----:B------:R-:W-:Y:S01]  /*02d0*/  IMAD.MOV.U32 R10, RZ, RZ, RZ ;  /* 0x000000ffff0a7224 */ /* 0x000fe200078e00ff */
[----:B------:R-:W-:Y:S02]  /*02e0*/  MOV R7, R4 ;  /* 0x0000000400077202 */ /* 0x000fe40000000f00 */
[----:B------:R-:W-:-:S09]  /*02f0*/  CS2R R30, SRZ ;  /* 0x00000000001e7805 */ /* 0x000fd2000001ff00 */
[----:B------:R-:W-:Y:S05]  /*0300*/  @!P0 BRA `(.L_x_913) ;  /* 0x0000001800d88947 */ /* 0x000fea0003800000 */
[----:B------:R-:W0:Y:S01]  /*0310*/  LDC.64 R16, c[0x0][0x398] ;  /* 0x0000e600ff107b82 */ /* 0x000e220000000a00 */
[----:B------:R-:W-:Y:S01]  /*0320*/  ULOP3.LUT UR4, UR7, 0xfffffffc, URZ, 0xc0, !UPT ;  /* 0xfffffffc07047892 */ /* 0x000fe2000f8ec0ff */
[----:B------:R-:W-:Y:S01]  /*0330*/  IMAD.MOV.U32 R10, RZ, RZ, RZ ;  /* 0x000000ffff0a7224 */ /* 0x000fe200078e00ff */
[----:B------:R-:W-:Y:S01]  /*0340*/  UIADD3 UR6, UPT, UPT, UR7, -0x2, URZ ;  /* 0xfffffffe07067890 */ /* 0x000fe2000fffe0ff */
[----:B------:R-:W-:Y:S01]  /*0350*/  MOV R9, RZ ;  /* 0x000000ff00097202 */ /* 0x000fe20000000f00 */
[----:B------:R-:W-:-:S04]  /*0360*/  UIADD3 UR4, UPT, UPT, -UR4, URZ, URZ ;  /* 0x000000ff04047290 */ /* 0x000fc8000fffe1ff */
[----:B------:R-:W-:Y:S02]  /*0370*/  IMAD.U32 R6, RZ, RZ, UR6 ;  /* 0x00000006ff067e24 */ /* 0x000fe4000f8e00ff */
[----:B------:R-:W-:-:S07]  /*0380*/  MOV R5, UR4 ;  /* 0x0000000400057c02 */ /* 0x000fce0008000f00 */
.L_x_938:
        /* <DEDUP_REMOVED lines=30> */
[----:B------:R-:W-:Y:S01]  /*0570*/  MOV R21, RZ ;  /* 0x000000ff00157202 */ /* 0x000fe20000000f00 */
[----:B------:R-:W-:Y:S06]  /*0580*/  BRA `(.L_x_916) ;  /* 0x0000000000447947 */ /* 0x000fec0003800000 */
.L_x_915:
[----:B------:R-:W-:Y:S01]  /*0590*/  IMAD.MOV.U32 R4, RZ, RZ, R21 ;  /* 0x000000ffff047224 */ /* 0x000fe200078e0015 */
[----:B------:R-:W-:Y:S01]  /*05a0*/  MOV R3, R20 ;  /* 0x0000001400037202 */ /* 0x000fe20000000f00 */
[----:B------:R-:W-:Y:S01]  /*05b0*/  IMAD.MOV.U32 R2, RZ, RZ, R18 ;  /* 0x000000ffff027224 */ /* 0x000fe200078e0012 */
[----:B------:R-:W-:Y:S02]  /*05c0*/  MOV R0, R19 ;  /* 0x0000001300007202 */ /* 0x000fe40000000f00 */
[----:B------:R-:W-:-:S07]  /*05d0*/  MOV R27, 0x5f0 ;  /* 0x000005f0001b7802 */ /* 0x000fce0000000f00 */
[----:B------:R-:W-:Y:S05]  /*05e0*/  CALL.REL.NOINC `($__internal_20_$__cuda_sm20_div_s64) ;  /* 0x0000006800487944 */ /* 0x000fea0003c00000 */
[-C--:B------:R-:W-:Y:S01]  /*05f0*/  IADD3 R27, P0, PT, RZ, -R24.reuse, RZ ;  /* 0x80000018ff1b7210 */ /* 0x080fe20007f1e0ff */
[----:B------:R-:W-:Y:S01]  /*0600*/  IMAD.MOV.U32 R3, RZ, RZ, R20 ;  /* 0x000000ffff037224 */ /* 0x000fe200078e0014 */
[----:B------:R-:W-:Y:S01]  /*0610*/  MOV R2, R21 ;  /* 0x0000001500027202 */ /* 0x000fe20000000f00 */
[--C-:B------:R-:W-:Y:S01]  /*0620*/  IMAD.MOV.U32 R21, RZ, RZ, R25.reuse ;  /* 0x000000ffff157224 */ /* 0x100fe200078e0019 */
[----:B------:R-:W-:Y:S01]  /*0630*/  MOV R20, R24 ;  /* 0x0000001800147202 */ /* 0x000fe20000000f00 */
[----:B------:R-:W-:Y:S02]  /*0640*/  IMAD.X R23, RZ, RZ, ~R25, P0 ;  /* 0x000000ffff177224 */ /* 0x000fe400000e0e19 */
[----:B------:R-:W-:-:S04]  /*0650*/  IMAD.WIDE.U32 R2, R18, R27, R2 ;  /* 0x0000001b12027225 */ /* 0x000fc800078e0002 */
[----:B------:R-:W-:Y:S01]  /*0660*/  IMAD R23, R23, R18, RZ ;  /* 0x0000001217177224 */ /* 0x000fe200078e02ff */
[----:B------:R-:W-:-:S03]  /*0670*/  MOV R35, R2 ;  /* 0x0000000200237202 */ /* 0x000fc60000000f00 */
[----:B------:R-:W-:-:S04]  /*0680*/  IMAD R23, R19, R27, R23 ;  /* 0x0000001b13177224 */ /* 0x000fc800078e0217 */
[----:B------:R-:W-:-:S07]  /*0690*/  IMAD.IADD R27, R3, 0x1, R23 ;  /* 0x00000001031b7824 */ /* 0x000fce00078e0217 */
.L_x_916:
[----:B------:R-:W-:Y:S05]  /*06a0*/  BSYNC.RECONVERGENT B1 ;  /* 0x0000000000017941 */ /* 0x000fea0003800200 */
.L_x_914:
        /* <DEDUP_REMOVED lines=34> */
.L_x_918:
[----:B------:R-:W-:Y:S01]  /*08d0*/  IMAD.MOV.U32 R4, RZ, RZ, R7 ;  /* 0x000000ffff047224 */ /* 0x000fe200078e0007 */
[----:B------:R-:W-:Y:S01]  /*08e0*/  MOV R3, R8 ;  /* 0x0000000800037202 */ /* 0x000fe20000000f00 */
[----:B------:R-:W-:Y:S01]  /*08f0*/  IMAD.MOV.U32 R2, RZ, RZ, R18 ;  /* 0x000000ffff027224 */ /* 0x000fe200078e0012 */
[----:B------:R-:W-:Y:S02]  /*0900*/  MOV R0, R19 ;  /* 0x0000001300007202 */ /* 0x000fe40000000f00 */
[----:B------:R-:W-:-:S07]  /*0910*/  MOV R27, 0x930 ;  /* 0x00000930001b7802 */ /* 0x000fce0000000f00 */
[----:B------:R-:W-:Y:S05]  /*0920*/  CALL.REL.NOINC `($__internal_20_$__cuda_sm20_div_s64) ;  /* 0x0000006400787944 */ /* 0x000fea0003c00000 */
[----:B------:R-:W-:Y:S01]  /*0930*/  IADD3 R27, P0, PT, RZ, -R24, RZ ;  /* 0x80000018ff1b7210 */ /* 0x000fe20007f1e0ff */
[----:B------:R-:W-:Y:S01]  /*0940*/  IMAD.MOV.U32 R36, RZ, RZ, R24 ;  /* 0x000000ffff247224 */ /* 0x000fe200078e0018 */
[----:B------:R-:W-:Y:S02]  /*0950*/  MOV R2, R7 ;  /* 0x0000000700027202 */ /* 0x000fe40000000f00 */
[----:B------:R-:W-:Y:S01]  /*0960*/  MOV R37, R25 ;  /* 0x0000001900257202 */ /* 0x000fe20000000f00 */
[----:B------:R-:W-:-:S04]  /*0970*/  IMAD.X R3, RZ, RZ, ~R25, P0 ;  /* 0x000000ffff037224 */ /* 0x000fc800000e0e19 */
[----:B------:R-:W-:Y:S02]  /*0980*/  IMAD R0, R3, R18, RZ ;  /* 0x0000001203007224 */ /* 0x000fe400078e02ff */
[----:B------:R-:W-:Y:S02]  /*0990*/  IMAD.MOV.U32 R3, RZ, RZ, R8 ;  /* 0x000000ffff037224 */ /* 0x000fe400078e0008 */
[-C--:B------:R-:W-:Y:S02]  /*09a0*/  IMAD R19, R19, R27.reuse, R0 ;  /* 0x0000001b13137224 */ /* 0x080fe400078e0200 */
[----:B------:R-:W-:-:S05]  /*09b0*/  IMAD.WIDE.U32 R2, R18, R27, R2 ;  /* 0x0000001b12027225 */ /* 0x000fca00078e0002 */
[----:B------:R-:W-:-:S07]  /*09c0*/  IADD3 R3, PT, PT, R19, R3, RZ ;  /* 0x0000000313037210 */ /* 0x000fce0007ffe0ff */
.L_x_919:
[----:B------:R-:W-:Y:S05]  /*09d0*/  BSYNC.RECONVERGENT B1 ;  /* 0x0000000000017941 */ /* 0x000fea0003800200 */
.L_x_917:
        /* <DEDUP_REMOVED lines=34> */
.L_x_921:
        /* <DEDUP_REMOVED lines=10> */
[----:B------:R-:W-:Y:S02]  /*0ca0*/  IMAD.X R9, RZ, RZ, ~R25, P0 ;  /* 0x000000ffff097224 */ /* 0x000fe400000e0e19 */
[----:B------:R-:W-:-:S04]  /*0cb0*/  IMAD.WIDE.U32 R2, R18, R23, R2 ;  /* 0x0000001712027225 */ /* 0x000fc800078e0002 */
[----:B------:R-:W-:Y:S01]  /*0cc0*/  IMAD R9, R9, R18, RZ ;  /* 0x0000001209097224 */ /* 0x000fe200078e02ff */
[----:B------:R-:W-:-:S03]  /*0cd0*/  MOV R31, R2 ;  /* 0x00000002001f7202 */ /* 0x000fc60000000f00 */
[----:B------:R-:W-:Y:S02]  /*0ce0*/  IMAD R9, R19, R23, R9 ;  /* 0x0000001713097224 */ /* 0x000fe400078e0209 */
[----:B------:R-:W-:Y:S02]  /*0cf0*/  IMAD.MOV.U32 R23, RZ, RZ, R25 ;  /* 0x000000ffff177224 */ /* 0x000fe400078e0019 */
[----:B------:R-:W-:-:S07]  /*0d00*/  IMAD.IADD R3, R3, 0x1, R9 ;  /* 0x0000000103037824 */ /* 0x000fce00078e0209 */
.L_x_922:
[----:B------:R-:W-:Y:S05]  /*0d10*/  BSYNC.RECONVERGENT B1 ;  /* 0x0000000000017941 */ /* 0x000fea0003800200 */
.L_x_920:
        /* <DEDUP_REMOVED lines=35> */
.L_x_924:
[----:B------:R-:W-:Y:S01]  /*0f50*/  MOV R4, R36 ;  /* 0x0000002400047202 */ /* 0x000fe20000000f00 */
[----:B------:R-:W-:Y:S01]  /*0f60*/  IMAD.MOV.U32 R3, RZ, RZ, R37 ;  /* 0x000000ffff037224 */ /* 0x000fe200078e0025 */
[----:B------:R-:W-:Y:S01]  /*0f70*/  MOV R2, R18 ;  /* 0x0000001200027202 */ /* 0x000fe20000000f00 */
[----:B------:R-:W-:Y:S01]  /*0f80*/  IMAD.MOV.U32 R0, RZ, RZ, R19 ;  /* 0x000000ffff007224 */ /* 0x000fe200078e0013 */
[----:B------:R-:W-:-:S07]  /*0f90*/  MOV R27, 0xfb0 ;  /* 0x00000fb0001b7802 */ /* 0x000fce0000000f00 */
[----:B------:R-:W-:Y:S05]  /*0fa0*/  CALL.REL.NOINC `($__internal_20_$__cuda_sm20_div_s64) ;  /* 0x0000005c00d87944 */ /* 0x000fea0003c00000 */
        /* <DEDUP_REMOVED lines=10> */
.L_x_925:
[----:B------:R-:W-:Y:S05]  /*1050*/  BSYNC.RECONVERGENT B1 ;  /* 0x0000000000017941 */ /* 0x000fea0003800200 */
.L_x_923:
[----:B------:R-:W-:-:S05]  /*1060*/  IADD3 R9, PT, PT, R6, -0x1, RZ ;  /* 0xffffffff06097810 */ /* 0x000fca0007ffe0ff */
[----:B------:R-:W-:-:S06]  /*1070*/  IMAD.WIDE.U32 R18, R9, 0x8, R16 ;  /* 0x0000000809127825 */ /* 0x000fcc00078e0010 */
[----:B------:R-:W2:Y:S01]  /*1080*/  LDG.E.64 R18, desc[UR10][R18.64] ;  /* 0x0000000a12127981 */ /* 0x000ea2000c1e1b00 */
[----:B------:R-:W-:Y:S01]  /*1090*/  MOV R37, R7 ;  /* 0x0000000700257202 */ /* 0x000fe20000000f00 */
[----:B------:R-:W-:Y:S01]  /*10a0*/  IMAD R3, R3, R20, RZ ;  /* 0x0000001403037224 */ /* 0x000fe200078e02ff */
[----:B------:R-:W-:Y:S01]  /*10b0*/  BSSY.RECONVERGENT B1, `(.L_x_926) ;  /* 0x0000031000017945 */ /* 0x000fe20003800200 */
[----:B------:R-:W-:Y:S02]  /*10c0*/  IMAD.MOV.U32 R36, RZ, RZ, R38 ;  /* 0x000000ffff247224 */ /* 0x000fe400078e0026 */
[-C--:B------:R-:W-:Y:S02]  /*10d0*/  IMAD R3, R21, R2.reuse, R3 ;  /* 0x0000000215037224 */ /* 0x080fe400078e0203 */
[----:B------:R-:W-:-:S04]  /*10e0*/  IMAD.WIDE.U32 R36, R20, R2, R36 ;  /* 0x0000000214247225 */ /* 0x000fc800078e0024 */
[----:B------:R-:W-:Y:S01]  /*10f0*/  IMAD.IADD R7, R37, 0x1, R3 ;  /* 0x0000000125077824 */ /* 0x000fe200078e0203 */
[----:B--2---:R-:W-:-:S04]  /*1100*/  LOP3.LUT R0, R23, R19, RZ, 0xfc, !PT ;  /* 0x0000001317007212 */ /* 0x004fc800078efcff */
[----:B------:R-:W-:-:S13]  /*1110*/  ISETP.NE.U32.AND P0, PT, R0, RZ, PT ;  /* 0x000000ff0000720c */ /* 0x000fda0003f05070 */
        /* <DEDUP_REMOVED lines=25> */
.L_x_927:
        /* <DEDUP_REMOVED lines=17> */
.L_x_928:
[----:B------:R-:W-:Y:S05]  /*13c0*/  BSYNC.RECONVERGENT B1 ;  /* 0x0000000000017941 */ /* 0x000fea0003800200 */
.L_x_926:
        /* <DEDUP_REMOVED lines=36> */
.L_x_930:
[----:B------:R-:W-:Y:S01]  /*1610*/  IMAD.MOV.U32 R4, RZ, RZ, R34 ;  /* 0x000000ffff047224 */ /* 0x000fe200078e0022 */
[----:B------:R-:W-:Y:S01]  /*1620*/  MOV R3, R35 ;  /* 0x0000002300037202 */ /* 0x000fe20000000f00 */
[----:B------:R-:W-:Y:S01]  /*1630*/  IMAD.MOV.U32 R2, RZ, RZ, R18 ;  /* 0x000000ffff027224 */ /* 0x000fe200078e0012 */
[----:B------:R-:W-:Y:S02]  /*1640*/  MOV R0, R19 ;  /* 0x0000001300007202 */ /* 0x000fe40000000f00 */
[----:B------:R-:W-:-:S07]  /*1650*/  MOV R27, 0x1670 ;  /* 0x00001670001b7802 */ /* 0x000fce0000000f00 */
[----:B------:R-:W-:Y:S05]  /*1660*/  CALL.REL.NOINC `($__internal_20_$__cuda_sm20_div_s64) ;  /* 0x0000005800287944 */ /* 0x000fea0003c00000 */
[----:B------:R-:W-:Y:S02]  /*1670*/  IADD3 R9, P0, PT, RZ, -R24, RZ ;  /* 0x80000018ff097210 */ /* 0x000fe40007f1e0ff */
[----:B------:R-:W-:Y:S01]  /*1680*/  MOV R2, R34 ;  /* 0x0000002200027202 */ /* 0x000fe20000000f00 */
[----:B------:R-:W-:Y:S02]  /*1690*/  IMAD.MOV.U32 R34, RZ, RZ, R24 ;  /* 0x000000ffff227224 */ /* 0x000fe400078e0018 */
[----:B------:R-:W-:-:S04]  /*16a0*/  IMAD.X R3, RZ, RZ, ~R25, P0 ;  /* 0x000000ffff037224 */ /* 0x000fc800000e0e19 */
[----:B------:R-:W-:Y:S02]  /*16b0*/  IMAD R0, R3, R18, RZ ;  /* 0x0000001203007224 */ /* 0x000fe400078e02ff */
[----:B------:R-:W-:Y:S01]  /*16c0*/  IMAD.MOV.U32 R3, RZ, RZ, R35 ;  /* 0x000000ffff037224 */ /* 0x000fe200078e0023 */
[----:B------:R-:W-:Y:S01]  /*16d0*/  MOV R35, R25 ;  /* 0x0000001900237202 */ /* 0x000fe20000000f00 */
[----:B------:R-:W-:-:S04]  /*16e0*/  IMAD.WIDE.U32 R2, R18, R9, R2 ;  /* 0x0000000912027225 */ /* 0x000fc800078e0002 */
[----:B------:R-:W-:-:S05]  /*16f0*/  IMAD R9, R19, R9, R0 ;  /* 0x0000000913097224 */ /* 0x000fca00078e0200 */
[----:B------:R-:W-:-:S07]  /*1700*/  IADD3 R3, PT, PT, R9, R3, RZ ;  /* 0x0000000309037210 */ /* 0x000fce0007ffe0ff */
.L_x_931:
[----:B------:R-:W-:Y:S05]  /*1710*/  BSYNC.RECONVERGENT B1 ;  /* 0x0000000000017941 */ /* 0x000fea0003800200 */
.L_x_929:
[----:B------:R-:W-:-:S04]  /*1720*/  VIADD R19, R6, 0xfffffffe ;  /* 0xfffffffe06137836 */ /* 0x000fc80000000000 */
[----:B------:R-:W-:-:S06]  /*1730*/  IMAD.WIDE.U32 R18, R19, 0x8, R16 ;  /* 0x0000000813127825 */ /* 0x000fcc00078e0010 */
        /* <DEDUP_REMOVED lines=33> */
.L_x_933:
[----:B------:R-:W-:Y:S01]  /*1950*/  MOV R4, R22 ;  /* 0x0000001600047202 */ /* 0x000fe20000000f00 */
[----:B------:R-:W-:Y:S01]  /*1960*/  IMAD.MOV.U32 R3, RZ, RZ, R23 ;  /* 0x000000ffff037224 */ /* 0x000fe200078e0017 */
[----:B------:R-:W-:Y:S01]  /*1970*/  MOV R2, R18 ;  /* 0x0000001200027202 */ /* 0x000fe20000000f00 */
[----:B------:R-:W-:Y:S01]  /*1980*/  IMAD.MOV.U32 R0, RZ, RZ, R19 ;  /* 0x000000ffff007224 */ /* 0x000fe200078e0013 */
[----:B------:R-:W-:-:S07]  /*1990*/  MOV R27, 0x19b0 ;  /* 0x000019b0001b7802 */ /* 0x000fce0000000f00 */
[----:B------:R-:W-:Y:S05]  /*19a0*/  CALL.REL.NOINC `($__internal_20_$__cuda_sm20_div_s64) ;  /* 0x0000005400587944 */ /* 0x000fea0003c00000 */
[----:B------:R-:W-:Y:S01]  /*19b0*/  IADD3 R21, P0, PT, RZ, -R24, RZ ;  /* 0x80000018ff157210 */ /* 0x000fe20007f1e0ff */
[----:B------:R-:W-:Y:S01]  /*19c0*/  IMAD.MOV.U32 R2, RZ, RZ, R22 ;  /* 0x000000ffff027224 */ /* 0x000fe200078e0016 */
[----:B------:R-:W-:Y:S02]  /*19d0*/  MOV R3, R23 ;  /* 0x0000001700037202 */ /* 0x000fe40000000f00 */
[-C--:B------:R-:W-:Y:S02]  /*19e0*/  IADD3.X R7, PT, PT, RZ, ~R25.reuse, RZ, P0, !PT ;  /* 0x80000019ff077210 */ /* 0x080fe400007fe4ff */
[----:B------:R-:W-:Y:S01]  /*19f0*/  MOV R20, R25 ;  /* 0x0000001900147202 */ /* 0x000fe20000000f00 */
[----:B------:R-:W-:-:S04]  /*1a00*/  IMAD.WIDE.U32 R2, R18, R21, R2 ;  /* 0x0000001512027225 */ /* 0x000fc800078e0002 */
[----:B------:R-:W-:Y:S01]  /*1a10*/  IMAD R7, R7, R18, RZ ;  /* 0x0000001207077224 */ /* 0x000fe200078e02ff */
[----:B------:R-:W-:-:S03]  /*1a20*/  MOV R27, R2 ;  /* 0x00000002001b7202 */ /* 0x000fc60000000f00 */
[----:B------:R-:W-:Y:S02]  /*1a30*/  IMAD R7, R19, R21, R7 ;  /* 0x0000001513077224 */ /* 0x000fe400078e0207 */
[----:B------:R-:W-:Y:S02]  /*1a40*/  IMAD.MOV.U32 R21, RZ, RZ, R24 ;  /* 0x000000ffff157224 */ /* 0x000fe400078e0018 */
[----:B------:R-:W-:-:S07]  /*1a50*/  IMAD.IADD R7, R3, 0x1, R7 ;  /* 0x0000000103077824 */ /* 0x000fce00078e0207 */
.L_x_934:
[----:B------:R-:W-:Y:S05]  /*1a60*/  BSYNC.RECONVERGENT B1 ;  /* 0x0000000000017941 */ /* 0x000fea0003800200 */
.L_x_932:
[----:B------:R-:W0:Y:S01]  /*1a70*/  LDC.64 R2, c[0x0][0x3a0] ;  /* 0x0000e800ff027b82 */ /* 0x000e220000000a00 */
[----:B------:R-:W-:-:S04]  /*1a80*/  VIADD R23, R6, 0xfffffffe ;  /* 0xfffffffe06177836 */ /* 0x000fc80000000000 */
        /* <DEDUP_REMOVED lines=34> */
.L_x_936:
        /* <DEDUP_REMOVED lines=8> */
[-C--:B------:R-:W-:Y:S02]  /*1d30*/  MOV R8, R25.reuse ;  /* 0x0000001900087202 */ /* 0x080fe40000000f00 */
[----:B------:R-:W-:-:S05]  /*1d40*/  IADD3.X R3, PT, PT, RZ, ~R25, RZ, P0, !PT ;  /* 0x80000019ff037210 */ /* 0x000fca00007fe4ff */
[----:B------:R-:W-:Y:S01]  /*1d50*/  IMAD R0, R3, R18, RZ ;  /* 0x0000001203007224 */ /* 0x000fe200078e02ff */
[----:B------:R-:W-:-:S03]  /*1d60*/  MOV R3, R35 ;  /* 0x0000002300037202 */ /* 0x000fc60000000f00 */
[-C--:B------:R-:W-:Y:S02]  /*1d70*/  IMAD R27, R19, R7.reuse, R0 ;  /* 0x00000007131b7224 */ /* 0x080fe400078e0200 */
[----:B------:R-:W-:-:S04]  /*1d80*/  IMAD.WIDE.U32 R2, R18, R7, R2 ;  /* 0x0000000712027225 */ /* 0x000fc800078e0002 */
[----:B------:R-:W-:Y:S01]  /*1d90*/  IMAD.MOV.U32 R7, RZ, RZ, R24 ;  /* 0x000000ffff077224 */ /* 0x000fe200078e0018 */
[----:B------:R-:W-:Y:S01]  /*1da0*/  MOV R19, R2 ;  /* 0x0000000200137202 */ /* 0x000fe20000000f00 */
[----:B------:R-:W-:-:S07]  /*1db0*/  IMAD.IADD R3, R27, 0x1, R3 ;  /* 0x000000011b037824 */ /* 0x000fce00078e0203 */
.L_x_937:
[----:B------:R-:W-:Y:S05]  /*1dc0*/  BSYNC.RECONVERGENT B1 ;  /* 0x0000000000017941 */ /* 0x000fea0003800200 */
.L_x_935:
[----:B------:R-:W-:Y:S01]  /*1dd0*/  IMAD R0, R3, R22, RZ ;  /* 0x0000001603007224 */ /* 0x000fe200078e02ff */
[----:B------:R-:W-:Y:S01]  /*1de0*/  MOV R3, R9 ;  /* 0x0000000900037202 */ /* 0x000fe20000000f00 */
[----:B------:R-:W-:Y:S02]  /*1df0*/  IMAD.MOV.U32 R2, RZ, RZ, R36 ;  /* 0x000000ffff027224 */ /* 0x000fe400078e0024 */
[-C--:B------:R-:W-:Y:S02]  /*1e00*/  IMAD R9, R23, R19.reuse, R0 ;  /* 0x0000001317097224 */ /* 0x080fe400078e0200 */
[----:B------:R-:W-:-:S04]  /*1e10*/  IMAD.WIDE.U32 R2, R22, R19, R2 ;  /* 0x0000001316027225 */ /* 0x000fc800078e0002 */
[----:B------:R-:W-:Y:S01]  /*1e20*/  VIADD R6, R6, 0xfffffffc ;  /* 0xfffffffc06067836 */ /* 0x000fe20000000000 */
[----:B------:R-:W-:Y:S01]  /*1e30*/  IADD3 R9, PT, PT, R3, R9, RZ ;  /* 0x0000000903097210 */ /* 0x000fe20007ffe0ff */
[----:B------:R-:W-:Y:S01]  /*1e40*/  IMAD.MOV.U32 R10, RZ, RZ, R2 ;  /* 0x000000ffff0a7224 */ /* 0x000fe200078e0002 */
[----:B------:R-:W-:Y:S06]  /*1e50*/  @P2 BRA `(.L_x_938) ;  /* 0xffffffe4004c2947 */ /* 0x000fec000383ffff */
[----:B------:R-:W-:-:S07]  /*1e60*/  IADD3 R6, PT, PT, R6, 0x1, RZ ;  /* 0x0000000106067810 */ /* 0x000fce0007ffe0ff */
.L_x_913:
        /* <DEDUP_REMOVED lines=35> */
.L_x_941:
        /* <DEDUP_REMOVED lines=16> */
.L_x_942:
[----:B------:R-:W-:Y:S05]  /*21a0*/  BSYNC.RECONVERGENT B1 ;  /* 0x0000000000017941 */ /* 0x000fea0003800200 */
.L_x_940:
        /* <DEDUP_REMOVED lines=34> */
.L_x_944:
        /* <DEDUP_REMOVED lines=8> */
[-C--:B------:R-:W-:Y:S01]  /*2450*/  MOV R19, R25.reuse ;  /* 0x0000001900137202 */ /* 0x080fe20000000f00 */
[----:B------:R-:W-:Y:S01]  /*2460*/  IMAD.MOV.U32 R18, RZ, RZ, R24 ;  /* 0x000000ffff127224 */ /* 0x000fe200078e0018 */
[----:B------:R-:W-:-:S05]  /*2470*/  IADD3.X R3, PT, PT, RZ, ~R25, RZ, P0, !PT ;  /* 0x80000019ff037210 */ /* 0x000fca00007fe4ff */
[----:B------:R-:W-:Y:S01]  /*2480*/  IMAD R0, R3, R16, RZ ;  /* 0x0000001003007224 */ /* 0x000fe200078e02ff */
[----:B------:R-:W-:-:S03]  /*2490*/  MOV R3, R8 ;  /* 0x0000000800037202 */ /* 0x000fc60000000f00 */
[----:B------:R-:W-:-:S04]  /*24a0*/  IMAD.WIDE.U32 R2, R16, R5, R2 ;  /* 0x0000000510027225 */ /* 0x000fc800078e0002 */
[----:B------:R-:W-:Y:S02]  /*24b0*/  IMAD R5, R17, R5, R0 ;  /* 0x0000000511057224 */ /* 0x000fe400078e0200 */
[----:B------:R-:W-:-:S03]  /*24c0*/  IMAD.MOV.U32 R7, RZ, RZ, R2 ;  /* 0x000000ffff077224 */ /* 0x000fc600078e0002 */
[----:B------:R-:W-:-:S07]  /*24d0*/  IADD3 R3, PT, PT, R5, R3, RZ ;  /* 0x0000000305037210 */ /* 0x000fce0007ffe0ff */
.L_x_945:
[----:B------:R-:W-:Y:S05]  /*24e0*/  BSYNC.RECONVERGENT B1 ;  /* 0x0000000000017941 */ /* 0x000fea0003800200 */
.L_x_943:
[----:B------:R-:W0:Y:S01]  /*24f0*/  LDC.64 R16, c[0x0][0x398] ;  /* 0x0000e600ff107b82 */ /* 0x000e220000000a00 */
[----:B------:R-:W-:-:S04]  /*2500*/  VIADD R5, R6, 0xffffffff ;  /* 0xffffffff06057836 */ /* 0x000fc80000000000 */
[----:B0-----:R-:W-:-:S06]  /*2510*/  IMAD.WIDE.U32 R16, R5, 0x8, R16 ;  /* 0x0000000805107825 */ /* 0x001fcc00078e0010 */
        /* <DEDUP_REMOVED lines=33> */
.L_x_947:
        /* <DEDUP_REMOVED lines=16> */
.L_x_948:
[----:B------:R-:W-:Y:S05]  /*2830*/  BSYNC.RECONVERGENT B1 ;  /* 0x0000000000017941 */ /* 0x000fea0003800200 */
.L_x_946:
        /* <DEDUP_REMOVED lines=35> */
.L_x_950:
[----:B------:R-:W-:Y:S01]  /*2a70*/  MOV R4, R18 ;  /* 0x0000001200047202 */ /* 0x000fe20000000f00 */
[----:B------:R-:W-:Y:S01]  /*2a80*/  IMAD.MOV.U32 R3, RZ, RZ, R19 ;  /* 0x000000ffff037224 */ /* 0x000fe200078e0013 */
[----:B------:R-:W-:Y:S01]  /*2a90*/  MOV R2, R16 ;  /* 0x0000001000027202 */ /* 0x000fe20000000f00 */
[----:B------:R-:W-:Y:S01]  /*2aa0*/  IMAD.MOV.U32 R0, RZ, RZ, R17 ;  /* 0x000000ffff007224 */ /* 0x000fe200078e0011 */
[----:B------:R-:W-:-:S07]  /*2ab0*/  MOV R27, 0x2ad0 ;  /* 0x00002ad0001b7802 */ /* 0x000fce0000000f00 */
[----:B------:R-:W-:Y:S05]  /*2ac0*/  CALL.REL.NOINC `($__internal_20_$__cuda_sm20_div_s64) ;  /* 0x0000004400107944 */ /* 0x000fea0003c00000 */
        /* <DEDUP_REMOVED lines=10> */
.L_x_951:
[----:B------:R-:W-:Y:S05]  /*2b70*/  BSYNC.RECONVERGENT B1 ;  /* 0x0000000000017941 */ /* 0x000fea0003800200 */
.L_x_949:
[----:B------:R-:W-:Y:S01]  /*2b80*/  MOV R38, R34 ;  /* 0x0000002200267202 */ /* 0x000fe20000000f00 */
[----:B------:R-:W-:Y:S02]  /*2b90*/  IMAD R3, R3, R22, RZ ;  /* 0x0000001603037224 */ /* 0x000fe400078e02ff */
[----:B------:R-:W-:Y:S02]  /*2ba0*/  VIADD R6, R6, 0xfffffffe ;  /* 0xfffffffe06067836 */ /* 0x000fe40000000000 */
[----:B------:R-:W-:-:S04]  /*2bb0*/  IMAD.WIDE.U32 R38, R22, R2, R38 ;  /* 0x0000000216267225 */ /* 0x000fc800078e0026 */
[----:B------:R-:W-:Y:S02]  /*2bc0*/  IMAD R3, R23, R2, R3 ;  /* 0x0000000217037224 */ /* 0x000fe400078e0203 */
[----:B------:R-:W-:-:S03]  /*2bd0*/  IMAD.MOV.U32 R10, RZ, RZ, R38 ;  /* 0x000000ffff0a7224 */ /* 0x000fc600078e0026 */
[----:B------:R-:W-:-:S07]  /*2be0*/  IADD3 R9, PT, PT, R39, R3, RZ ;  /* 0x0000000327097210 */ /* 0x000fce0007ffe0ff */
.L_x_939:
        /* <DEDUP_REMOVED lines=31> */
.L_x_953:
[----:B------:R-:W-:Y:S01]  /*2de0*/  MOV R0, R21 ;  /* 0x0000001500007202 */ /* 0x000fe20000000f00 */
[----:B------:R-:W-:Y:S01]  /*2df0*/  IMAD.MOV.U32 R25, RZ, RZ, R20 ;  /* 0x000000ffff197224 */ /* 0x000fe200078e0014 */
[----:B------:R-:W-:Y:S01]  /*2e00*/  MOV R22, R4 ;  /* 0x0000000400167202 */ /* 0x000fe20000000f00 */
[----:B------:R-:W-:Y:S01]  /*2e10*/  IMAD.MOV.U32 R23, RZ, RZ, R5 ;  /* 0x000000ffff177224 */ /* 0x000fe200078e0005 */
[----:B------:R-:W-:-:S07]  /*2e20*/  MOV R24, 0x2e40 ;  /* 0x00002e4000187802 */ /* 0x000fce0000000f00 */
[----:B------:R-:W-:Y:S05]  /*2e30*/  CALL.REL.NOINC `($__internal_21_$__cuda_sm20_rem_s64) ;  /* 0x0000004400847944 */ /* 0x000fea0003c00000 */
.L_x_954:
[----:B------:R-:W-:Y:S05]  /*2e40*/  BSYNC.RECONVERGENT B1 ;  /* 0x0000000000017941 */ /* 0x000fea0003800200 */
.L_x_952:
        /* <DEDUP_REMOVED lines=17> */
[----:B------:R-:W0:Y:S02]  /*2f60*/  F2I.FTZ.U32.TRUNC.NTZ R3, R3 ;  /* 0x0000000300037305 */ /* 0x000e24000021f000 */
[----:B0-----:R-:W-:-:S04]  /*2f70*/  IMAD R17, R17, R3, RZ ;  /* 0x0000000311117224 */ /* 0x001fc800078e02ff */
[----:B------:R-:W-:-:S04]  /*2f80*/  IMAD.HI.U32 R0, R3, R17, R2 ;  /* 0x0000001103007227 */ /* 0x000fc800078e0002 */
[----:B------:R-:W-:Y:S02]  /*2f90*/  IMAD.MOV.U32 R3, RZ, RZ, RZ ;  /* 0x000000ffff037224 */ /* 0x000fe400078e00ff */
[----:B------:R-:W-:-:S05]  /*2fa0*/  IMAD.HI.U32 R0, R0, R7, RZ ;  /* 0x0000000700007227 */ /* 0x000fca00078e00ff */
[----:B------:R-:W-:-:S05]  /*2fb0*/  IADD3 R0, PT, PT, -R0, RZ, RZ ;  /* 0x000000ff00007210 */ /* 0x000fca0007ffe1ff */
[----:B------:R-:W-:-:S05]  /*2fc0*/  IMAD R2, R4, R0, R7 ;  /* 0x0000000004027224 */ /* 0x000fca00078e0207 */
[----:B------:R-:W-:-:S13]  /*2fd0*/  ISETP.GE.U32.AND P0, PT, R2, R4, PT ;  /* 0x000000040200720c */ /* 0x000fda0003f06070 */
[----:B------:R-:W-:-:S05]  /*2fe0*/  @P0 IMAD.IADD R2, R2, 0x1, -R4 ;  /* 0x0000000102020824 */ /* 0x000fca00078e0a04 */
[----:B------:R-:W-:-:S13]  /*2ff0*/  ISETP.GE.U32.AND P0, PT, R2, R4, PT ;  /* 0x000000040200720c */ /* 0x000fda0003f06070 */
[----:B------:R-:W-:Y:S02]  /*3000*/  @P0 IADD3 R2, PT, PT, -R4, R2, RZ ;  /* 0x0000000204020210 */ /* 0x000fe40007ffe1ff */
[----:B------:R-:W-:Y:S01]  /*3010*/  @!P1 LOP3.LUT R2, RZ, R4, RZ, 0x33, !PT ;  /* 0x00000004ff029212 */ /* 0x000fe200078e33ff */
[----:B------:R-:W-:Y:S06]  /*3020*/  BRA `(.L_x_957) ;  /* 0x0000000000187947 */ /* 0x000fec0003800000 */
.L_x_956:
[----:B------:R-:W-:Y:S01]  /*3030*/  MOV R22, R4 ;  /* 0x0000000400167202 */ /* 0x000fe20000000f00 */
[----:B------:R-:W-:Y:S01]  /*3040*/  IMAD.MOV.U32 R23, RZ, RZ, R5 ;  /* 0x000000ffff177224 */ /* 0x000fe200078e0005 */
[----:B------:R-:W-:Y:S01]  /*3050*/  MOV R0, R7 ;  /* 0x0000000700007202 */ /* 0x000fe20000000f00 */
[----:B------:R-:W-:Y:S01]  /*3060*/  IMAD.MOV.U32 R25, RZ, RZ, R8 ;  /* 0x000000ffff197224 */ /* 0x000fe200078e0008 */
[----:B------:R-:W-:-:S07]  /*3070*/  MOV R24, 0x3090 ;  /* 0x0000309000187802 */ /* 0x000fce0000000f00 */
[----:B------:R-:W-:Y:S05]  /*3080*/  CALL.REL.NOINC `($__internal_21_$__cuda_sm20_rem_s64) ;  /* 0x0000004000f07944 */ /* 0x000fea0003c00000 */
.L_x_957:
[----:B------:R-:W-:Y:S05]  /*3090*/  BSYNC.RECONVERGENT B1 ;  /* 0x0000000000017941 */ /* 0x000fea0003800200 */
.L_x_955:
[----:B------:R-:W-:Y:S01]  /*30a0*/  MOV R8, R10 ;  /* 0x0000000a00087202 */ /* 0x000fe20000000f00 */
[----:B------:R-:W-:-:S04]  /*30b0*/  IMAD R3, R3, R20, RZ ;  /* 0x0000001403037224 */ /* 0x000fc800078e02ff */
[----:B------:R-:W-:-:S04]  /*30c0*/  IMAD.WIDE.U32 R4, R20, R2, R8 ;  /* 0x0000000214047225 */ /* 0x000fc800078e0008 */
[----:B------:R-:W-:Y:S01]  /*30d0*/  IMAD R3, R21, R2, R3 ;  /* 0x0000000215037224 */ /* 0x000fe200078e0203 */
[----:B------:R-:W-:-:S03]  /*30e0*/  MOV R10, R4 ;  /* 0x00000004000a7202 */ /* 0x000fc60000000f00 */
[----:B------:R-:W-:-:S07]  /*30f0*/  IMAD.IADD R9, R5, 0x1, R3 ;  /* 0x0000000105097824 */ /* 0x000fce00078e0203 */
.L_x_912:
[----:B------:R-:W0:Y:S02]  /*3100*/  LDCU.64 UR14, c[0x0][0x390] ;  /* 0x00007200ff0e77ac */ /* 0x000e240008000a00 */
[----:B0-----:R-:W-:Y:S02]  /*3110*/  LEA R4, P1, R10, UR14, 0x2 ;  /* 0x0000000e0a047c11 */ /* 0x001fe4000f8210ff */
[----:B------:R-:W-:Y:S02]  /*3120*/  LEA R2, P0, R30, UR14, 0x2 ;  /* 0x0000000e1e027c11 */ /* 0x000fe4000f8010ff */
[----:B------:R-:W-:Y:S02]  /*3130*/  LEA.HI.X R5, R10, UR15, R9, 0x2, P1 ;  /* 0x0000000f0a057c11 */ /* 0x000fe400088f1409 */
[----:B------:R-:W-:-:S04]  /*3140*/  LEA.HI.X R3, R30, UR15, R31, 0x2, P0 ;  /* 0x0000000f1e037c11 */ /* 0x000fc800080f141f */
[----:B------:R-:W2:Y:S04]  /*3150*/  LDG.E R5, desc[UR10][R4.64] ;  /* 0x0000000a04057981 */ /* 0x000ea8000c1e1900 */
[----:B------:R-:W2:Y:S02]  /*3160*/  LDG.E R2, desc[UR10][R2.64] ;  /* 0x0000000a02027981 */ /* 0x000ea4000c1e1900 */
[----:B--2---:R-:W-:-:S04]  /*3170*/  FMNMX R0, R2, R5, !PT ;  /* 0x0000000502007209 */ /* 0x004fc80007800000 */
[----:B------:R-:W-:-:S13]  /*3180*/  FSETP.NEU.AND P0, PT, R0, R5, PT ;  /* 0x000000050000720b */ /* 0x000fda0003f0d000 */
[----:B------:R-:W-:Y:S01]  /*3190*/  @!P0 IMAD.MOV.U32 R15, RZ, RZ, RZ ;  /* 0x000000ffff0f8224 */ /* 0x000fe200078e00ff */
[----:B------:R0:W-:Y:S04]  /*31a0*/  @!P0 STS [R13], R5 ;  /* 0x000000050d008388 */ /* 0x0001e80000000800 */
[----:B------:R0:W-:Y:S04]  /*31b0*/  @!P0 STS.64 [R12], R14 ;  /* 0x0000000e0c008388 */ /* 0x0001e80000000a00 */
[----:B------:R0:W-:Y:S01]  /*31c0*/  @P0 STS [R13], R2 ;  /* 0x000000020d000388 */ /* 0x0001e20000000800 */
[----:B------:R-:W-:Y:S05]  /*31d0*/  BRA `(.L_x_958) ;  /* 0x0000003400b07947 */ /* 0x000fea0003800000 */
.L_x_911:
        /* <DEDUP_REMOVED lines=19> */
.L_x_985:
        /* <DEDUP_REMOVED lines=31> */
.L_x_962:
[----:B------:R-:W-:Y:S01]  /*3500*/  MOV R4, R9 ;  /* 0x0000000900047202 */ /* 0x000fe20000000f00 */
[----:B------:R-:W-:Y:S01]  /*3510*/  IMAD.MOV.U32 R3, RZ, RZ, R8 ;  /* 0x000000ffff037224 */ /* 0x000fe200078e0008 */
[----:B------:R-:W-:Y:S01]  /*3520*/  MOV R2, R20 ;  /* 0x0000001400027202 */ /* 0x000fe20000000f00 */
[----:B------:R-:W-:Y:S01]  /*3530*/  IMAD.MOV.U32 R0, RZ, RZ, R21 ;  /* 0x000000ffff007224 */ /* 0x000fe200078e0015 */
[----:B------:R-:W-:-:S07]  /*3540*/  MOV R27, 0x3560 ;  /* 0x00003560001b7802 */ /* 0x000fce0000000f00 */
[----:B-1----:R-:W-:Y:S05]  /*3550*/  CALL.REL.NOINC `($__internal_20_$__cuda_sm20_div_s64) ;  /* 0x00000038006c7944 */ /* 0x002fea0003c00000 */
        /* <DEDUP_REMOVED lines=11> */
.L_x_963:
[----:B------:R-:W-:Y:S05]  /*3610*/  BSYNC.RECONVERGENT B1 ;  /* 0x0000000000017941 */ /* 0x000fea0003800200 */
.L_x_961:
        /* <DEDUP_REMOVED lines=37> */
.L_x_965:
        /* <DEDUP_REMOVED lines=17> */
.L_x_966:
[----:B------:R-:W-:Y:S05]  /*3980*/  BSYNC.RECONVERGENT B1 ;  /* 0x0000000000017941 */ /* 0x000fea0003800200 */
.L_x_964:
        /* <DEDUP_REMOVED lines=38> */
.L_x_968:
        /* <DEDUP_REMOVED lines=17> */
.L_x_969:
[----:B------:R-:W-:Y:S05]  /*3d00*/  BSYNC.RECONVERGENT B1 ;  /* 0x0000000000017941 */ /* 0x000fea0003800200 */
.L_x_967:
        /* <DEDUP_REMOVED lines=38> */
.L_x_971:
        /* <DEDUP_REMOVED lines=17> */
.L_x_972:
[----:B------:R-:W-:Y:S05]  /*4080*/  BSYNC.RECONVERGENT B1 ;  /* 0x0000000000017941 */ /* 0x000fea0003800200 */
.L_x_970:
        /* <DEDUP_REMOVED lines=38> */
.L_x_974:
        /* <DEDUP_REMOVED lines=17> */
.L_x_975:
[----:B------:R-:W-:Y:S05]  /*4400*/  BSYNC.RECONVERGENT B1 ;  /* 0x0000000000017941 */ /* 0x000fea0003800200 */
.L_x_973:
        /* <DEDUP_REMOVED lines=38> */
.L_x_977:
        /* <DEDUP_REMOVED lines=17> */
.L_x_978:
[----:B------:R-:W-:Y:S05]  /*4780*/  BSYNC.RECONVERGENT B1 ;  /* 0x0000000000017941 */ /* 0x000fea0003800200 */
.L_x_976:
        /* <DEDUP_REMOVED lines=38> */
.L_x_980:
        /* <DEDUP_REMOVED lines=17> */
.L_x_981:
[----:B------:R-:W-:Y:S05]  /*4b00*/  BSYNC.RECONVERGENT B1 ;  /* 0x0000000000017941 */ /* 0x000fea0003800200 */
.L_x_979:
        /* <DEDUP_REMOVED lines=36> */
.L_x_983:
        /* <DEDUP_REMOVED lines=17> */
.L_x_984:
[----:B------:R-:W-:Y:S05]  /*4e60*/  BSYNC.RECONVERGENT B1 ;  /* 0x0000000000017941 */ /* 0x000fea0003800200 */
.L_x_982:
        /* <DEDUP_REMOVED lines=15> */
.L_x_960:
        /* <DEDUP_REMOVED lines=36> */
.L_x_988:
        /* <DEDUP_REMOVED lines=17> */
.L_x_989:
[----:B------:R-:W-:Y:S05]  /*52b0*/  BSYNC.RECONVERGENT B1 ;  /* 0x0000000000017941 */ /* 0x000fea0003800200 */
.L_x_987:
        /* <DEDUP_REMOVED lines=39> */
.L_x_991:
[----:B------:R-:W-:Y:S01]  /*5530*/  IMAD.MOV.U32 R4, RZ, RZ, R18 ;  /* 0x000000ffff047224 */ /* 0x000fe200078e0012 */
[----:B------:R-:W-:Y:S01]  /*5540*/  MOV R3, R19 ;  /* 0x0000001300037202 */ /* 0x000fe20000000f00 */
[----:B------:R-:W-:Y:S01]  /*5550*/  IMAD.MOV.U32 R2, RZ, RZ, R8 ;  /* 0x000000ffff027224 */ /* 0x000fe200078e0008 */
[----:B------:R-:W-:Y:S02]  /*5560*/  MOV R0, R9 ;  /* 0x0000000900007202 */ /* 0x000fe40000000f00 */
[----:B------:R-:W-:-:S07]  /*5570*/  MOV R27, 0x5590 ;  /* 0x00005590001b7802 */ /* 0x000fce0000000f00 */
[----:B------:R-:W-:Y:S05]  /*5580*/  CALL.REL.NOINC `($__internal_20_$__cuda_sm20_div_s64) ;  /* 0x0000001800607944 */ /* 0x000fea0003c00000 */
        /* <DEDUP_REMOVED lines=11> */
.L_x_992:
[----:B------:R-:W-:Y:S05]  /*5640*/  BSYNC.RECONVERGENT B1 ;  /* 0x0000000000017941 */ /* 0x000fea0003800200 */
.L_x_990:
        /* <DEDUP_REMOVED lines=38> */
[----:B------:R-:W-:Y:S01]  /*58b0*/  MOV R20, R3 ;  /* 0x0000000300147202 */ /* 0x000fe20000000f00 */
[----:B------:R-:W-:Y:S06]  /*58c0*/  BRA `(.L_x_995) ;  /* 0x0000000000447947 */ /* 0x000fec0003800000 */
.L_x_994:
        /* <DEDUP_REMOVED lines=9> */
[----:B------:R-:W-:-:S03]  /*5960*/  IADD3.X R7, PT, PT, RZ, ~R25, RZ, P0, !PT ;  /* 0x80000019ff077210 */ /* 0x000fc600007fe4ff */
[----:B------:R-:W-:-:S04]  /*5970*/  IMAD.WIDE.U32 R2, R20, R23, R2 ;  /* 0x0000001714027225 */ /* 0x000fc800078e0002 */
[----:B------:R-:W-:Y:S01]  /*5980*/  IMAD R7, R7, R20, RZ ;  /* 0x0000001407077224 */ /* 0x000fe200078e02ff */
[----:B------:R-:W-:Y:S01]  /*5990*/  MOV R19, R2 ;  /* 0x0000000200137202 */ /* 0x000fe20000000f00 */
[----:B------:R-:W-:Y:S02]  /*59a0*/  IMAD.MOV.U32 R20, RZ, RZ, R24 ;  /* 0x000000ffff147224 */ /* 0x000fe400078e0018 */
[----:B------:R-:W-:Y:S01]  /*59b0*/  IMAD R7, R21, R23, R7 ;  /* 0x0000001715077224 */ /* 0x000fe200078e0207 */
[----:B------:R-:W-:-:S04]  /*59c0*/  MOV R21, R25 ;  /* 0x0000001900157202 */ /* 0x000fc80000000f00 */
[----:B------:R-:W-:-:S07]  /*59d0*/  IADD3 R0, PT, PT, R3, R7, RZ ;  /* 0x0000000703007210 */ /* 0x000fce0007ffe0ff */
.L_x_995:
[----:B------:R-:W-:Y:S05]  /*59e0*/  BSYNC.RECONVERGENT B1 ;  /* 0x0000000000017941 */ /* 0x000fea0003800200 */
.L_x_993:
        /* <DEDUP_REMOVED lines=39> */
.L_x_997:
        /* <DEDUP_REMOVED lines=14> */
[----:B------:R-:W-:Y:S01]  /*5d40*/  IMAD R23, R23, R27, R9 ;  /* 0x0000001b17177224 */ /* 0x000fe200078e0209 */
[----:B------:R-:W-:-:S03]  /*5d50*/  MOV R9, R24 ;  /* 0x0000001800097202 */ /* 0x000fc60000000f00 */
[----:B------:R-:W-:-:S07]  /*5d60*/  IMAD.IADD R23, R3, 0x1, R23 ;  /* 0x0000000103177824 */ /* 0x000fce00078e0217 */
.L_x_998:
[----:B------:R-:W-:Y:S05]  /*5d70*/  BSYNC.RECONVERGENT B1 ;  /* 0x0000000000017941 */ /* 0x000fea0003800200 */
.L_x_996:
[----:B------:R-:W0:Y:S02]  /*5d80*/  LDC.64 R2, c[0x0][0x3a0] ;  /* 0x0000e800ff027b82 */ /* 0x000e240000000a00 */
[----:B0-----:R-:W-:-:S06]  /*5d90*/  IMAD.WIDE.U32 R2, R7, 0x8, R2 ;  /* 0x0000000807027825 */ /* 0x001fcc00078e0002 */
[----:B------:R-:W2:Y:S01]  /*5da0*/  LDG.E.64 R2, desc[UR10][R2.64] ;  /* 0x0000000a02027981 */ /* 0x000ea2000c1e1b00 */
[----:B------:R-:W-:Y:S02]  /*5db0*/  MOV R18, R16 ;  /* 0x0000001000127202 */ /* 0x000fe40000000f00 */
[----:B------:R-:W-:Y:S01]  /*5dc0*/  IADD3 R15, PT, PT, R15, -0x4, RZ ;  /* 0xfffffffc0f0f7810 */ /* 0x000fe20007ffe0ff */
[-C--:B--2---:R-:W-:Y:S02]  /*5dd0*/  IMAD R0, R3, R21.reuse, RZ ;  /* 0x0000001503007224 */ /* 0x084fe400078e02ff */
[----:B------:R-:W-:-:S04]  /*5de0*/  IMAD.WIDE.U32 R18, R2, R21, R18 ;  /* 0x0000001502127225 */ /* 0x000fc800078e0012 */
[----:B------:R-:W-:Y:S01]  /*5df0*/  IMAD R23, R2, R23, R0 ;  /* 0x0000001702177224 */ /* 0x000fe200078e0200 */
[----:B------:R-:W-:-:S03]  /*5e00*/  LEA R6, P0, R18, R6, 0x2 ;  /* 0x0000000612067211 */ /* 0x000fc600078010ff */
[----:B------:R-:W-:-:S05]  /*5e10*/  IMAD.IADD R0, R19, 0x1, R23 ;  /* 0x0000000113007824 */ /* 0x000fca00078e0217 */
[----:B------:R-:W-:-:S07]  /*5e20*/  LEA.HI.X R5, R18, R5, R0, 0x2, P0 ;  /* 0x0000000512057211 */ /* 0x000fce00000f1400 */
.L_x_986:
        /* <DEDUP_REMOVED lines=34> */
.L_x_1001:
        /* <DEDUP_REMOVED lines=15> */
[----:B------:R-:W-:-:S04]  /*6140*/  MOV R17, R2 ;  /* 0x0000000200117202 */ /* 0x000fc80000000f00 */
[----:B------:R-:W-:-:S07]  /*6150*/  IADD3 R19, PT, PT, R3, R7, RZ ;  /* 0x0000000703137210 */ /* 0x000fce0007ffe0ff */
.L_x_1002:
[----:B------:R-:W-:Y:S05]  /*6160*/  BSYNC.RECONVERGENT B1 ;  /* 0x0000000000017941 */ /* 0x000fea0003800200 */
.L_x_1000:
        /* <DEDUP_REMOVED lines=38> */
.L_x_1004:
[----:B------:R-:W-:Y:S01]  /*63d0*/  MOV R4, R22 ;  /* 0x0000001600047202 */ /* 0x000fe20000000f00 */
[----:B------:R-:W-:Y:S01]  /*63e0*/  IMAD.MOV.U32 R3, RZ, RZ, R23 ;  /* 0x000000ffff037224 */ /* 0x000fe200078e0017 */
[----:B------:R-:W-:Y:S02]  /*63f0*/  MOV R2, R20 ;  /* 0x0000001400027202 */ /* 0x000fe40000000f00 */
[----:B------:R-:W-:Y:S02]  /*6400*/  MOV R0, R21 ;  /* 0x0000001500007202 */ /* 0x000fe40000000f00 */
[----:B------:R-:W-:-:S07]  /*6410*/  MOV R27, 0x6430 ;  /* 0x00006430001b7802 */ /* 0x000fce0000000f00 */
[----:B------:R-:W-:Y:S05]  /*6420*/  CALL.REL.NOINC `($__internal_20_$__cuda_sm20_div_s64) ;  /* 0x0000000800b87944 */ /* 0x000fea0003c00000 */
        /* <DEDUP_REMOVED lines=11> */
.L_x_1005:
[----:B------:R-:W-:Y:S05]  /*64e0*/  BSYNC.RECONVERGENT B1 ;  /* 0x0000000000017941 */ /* 0x000fea0003800200 */
.L_x_1003:
        /* <DEDUP_REMOVED lines=11> */
.L_x_999:
        /* <DEDUP_REMOVED lines=15> */
[----:B0-----:R-:W-:-:S06]  /*6690*/  IADD3 R2, PT, PT, R0, 0xffffffe, RZ ;  /* 0x0ffffffe00027810 */ /* 0x001fcc0007ffe0ff */
        /* <DEDUP_REMOVED lines=15> */
.L_x_1007:
[----:B------:R-:W-:Y:S01]  /*6790*/  IMAD.MOV.U32 R0, RZ, RZ, R9 ;  /* 0x000000ffff007224 */ /* 0x000fe200078e0009 */
[----:B------:R-:W-:Y:S02]  /*67a0*/  MOV R25, R8 ;  /* 0x0000000800197202 */ /* 0x000fe40000000f00 */
[----:B------:R-:W-:-:S07]  /*67b0*/  MOV R24, 0x67d0 ;  /* 0x000067d000187802 */ /* 0x000fce0000000f00 */
[----:B------:R-:W-:Y:S05]  /*67c0*/  CALL.REL.NOINC `($__internal_21_$__cuda_sm20_rem_s64) ;  /* 0x0000000c00207944 */ /* 0x000fea0003c00000 */
.L_x_1008:
[----:B------:R-:W-:Y:S05]  /*67d0*/  BSYNC.RECONVERGENT B1 ;  /* 0x0000000000017941 */ /* 0x000fea0003800200 */
.L_x_1006:
        /* <DEDUP_REMOVED lines=9> */
.L_x_959:
[----:B------:R-:W-:-:S05]  /*6870*/  IMAD.MOV.U32 R7, RZ, RZ, R5 ;  /* 0x000000ffff077224 */ /* 0x000fca00078e0005 */
[----:B------:R-:W2:Y:S04]  /*6880*/  LDG.E R6, desc[UR10][R6.64] ;  /* 0x0000000a06067981 */ /* 0x000ea8000c1e1900 */
[----:B--2---:R1:W-:Y:S02]  /*6890*/  STS [R13], R6 ;  /* 0x000000060d007388 */ /* 0x0043e40000000800 */
.L_x_958:
[----:B------:R-:W-:Y:S05]  /*68a0*/  BSYNC.RECONVERGENT B0 ;  /* 0x0000000000007941 */ /* 0x000fea0003800200 */
.L_x_910:
[----:B------:R-:W-:Y:S01]  /*68b0*/  BAR.SYNC.DEFER_BLOCKING 0x0 ;  /* 0x0000000000007b1d */ /* 0x000fe20000010000 */
[----:B------:R-:W-:-:S13]  /*68c0*/  ISETP.GE.U32.AND P0, PT, R11, 0x42, PT ;  /* 0x000000420b00780c */ /* 0x000fda0003f06070 */
[----:B------:R-:W-:Y:S05]  /*68d0*/  @!P0 BRA `(.L_x_1009) ;  /* 0x0000000000488947 */ /* 0x000fea0003800000 */
.L_x_1012:
[----:B0-----:R-:W-:Y:S01]  /*68e0*/  MOV R5, R11 ;  /* 0x0000000b00057202 */ /* 0x001fe20000000f00 */
[----:B------:R-:W-:Y:S01]  /*68f0*/  BSSY.RECONVERGENT B0, `(.L_x_1010) ;  /* 0x000000d000007945 */ /* 0x000fe20003800200 */
[----:B------:R-:W-:-:S04]  /*6900*/  SHF.R.U32.HI R11, RZ, 0x1, R11 ;  /* 0x00000001ff0b7819 */ /* 0x000fc8000001160b */
[----:B------:R-:W-:-:S13]  /*6910*/  ISETP.GE.U32.AND P0, PT, R26, R11, PT ;  /* 0x0000000b1a00720c */ /* 0x000fda0003f06070 */
[----:B------:R-:W-:Y:S05]  /*6920*/  @P0 BRA `(.L_x_1011) ;  /* 0x0000000000240947 */ /* 0x000fea0003800000 */
[----:B------:R-:W-:Y:S01]  /*6930*/  LEA R4, R11, R13, 0x2 ;  /* 0x0000000d0b047211 */ /* 0x000fe200078e10ff */
        /* <DEDUP_REMOVED lines=8> */
.L_x_1011:
[----:B------:R-:W-:Y:S05]  /*69c0*/  BSYNC.RECONVERGENT B0 ;  /* 0x0000000000007941 */ /* 0x000fea0003800200 */
.L_x_1010:
[----:B------:R-:W-:Y:S01]  /*69d0*/  BAR.SYNC.DEFER_BLOCKING 0x0 ;  /* 0x0000000000007b1d */ /* 0x000fe20000010000 */
[----:B------:R-:W-:-:S13]  /*69e0*/  ISETP.GT.U32.AND P0, PT, R5, 0x83, PT ;  /* 0x000000830500780c */ /* 0x000fda0003f04070 */
[----:B------:R-:W-:Y:S05]  /*69f0*/  @P0 BRA `(.L_x_1012) ;  /* 0xfffffffc00b80947 */ /* 0x000fea000383ffff */
.L_x_1009:
[----:B------:R-:W-:-:S13]  /*6a00*/  ISETP.GT.U32.AND P0, PT, R26, 0x1f, PT ;  /* 0x0000001f1a00780c */ /* 0x000fda0003f04070 */
[----:B------:R-:W-:Y:S05]  /*6a10*/  @P0 EXIT ;  /* 0x000000000000094d */ /* 0x000fea0003800000 */
[----:B------:R-:W-:Y:S01]  /*6a20*/  LDS R0, [R13] ;  /* 0x000000000d007984 */ /* 0x000fe20000000800 */
[----:B------:R-:W-:-:S03]  /*6a30*/  ISETP.NE.AND P1, PT, R26, RZ, PT ;  /* 0x000000ff1a00720c */ /* 0x000fc60003f25270 */
[----:B0-----:R-:W0:Y:S04]  /*6a40*/  LDS R3, [R13+0x80] ;  /* 0x000080000d037984 */ /* 0x001e280000000800 */
[----:B------:R-:W2:Y:S01]  /*6a50*/  LDS R5, [R13+0x80] ;  /* 0x000080000d057984 */ /* 0x000ea20000000800 */
[----:B0-----:R-:W-:-:S04]  /*6a60*/  FMNMX R0, R0, R3, !PT ;  /* 0x0000000300007209 */ /* 0x001fc80007800000 */
[----:B--2---:R-:W-:-:S13]  /*6a70*/  FSETP.NEU.AND P0, PT, R0, R5, PT ;  /* 0x000000050000720b */ /* 0x004fda0003f0d000 */
[----:B------:R-:W0:Y:S04]  /*6a80*/  @!P0 LDS.64 R2, [R12+0x100] ;  /* 0x000100000c028984 */ /* 0x000e280000000a00 */
[----:B0-----:R-:W-:Y:S04]  /*6a90*/  @!P0 STS.64 [R12], R2 ;  /* 0x000000020c008388 */ /* 0x001fe80000000a00 */
[----:B------:R-:W0:Y:S04]  /*6aa0*/  @!P0 LDS R0, [R13+0x80] ;  /* 0x000080000d008984 */ /* 0x000e280000000800 */
[----:B0-----:R-:W-:Y:S04]  /*6ab0*/  @!P0 STS [R13], R0 ;  /* 0x000000000d008388 */ /* 0x001fe80000000800 */
[----:B------:R-:W-:Y:S04]  /*6ac0*/  LDS R4, [R13] ;  /* 0x000000000d047984 */ /* 0x000fe80000000800 */
[----:B------:R-:W0:Y:S04]  /*6ad0*/  LDS R5, [R13+0x40] ;  /* 0x000040000d057984 */ /* 0x000e280000000800 */
[----:B------:R-:W2:Y:S01]  /*6ae0*/  LDS R7, [R13+0x40] ;  /* 0x000040000d077984 */ /* 0x000ea20000000800 */
[----:B0-----:R-:W-:-:S04]  /*6af0*/  FMNMX R4, R4, R5, !PT ;  /* 0x0000000504047209 */ /* 0x001fc80007800000 */
[----:B--2---:R-:W-:-:S13]  /*6b00*/  FSETP.NEU.AND P0, PT, R4, R7, PT ;  /* 0x000000070400720b */ /* 0x004fda0003f0d000 */
[----:B------:R-:W0:Y:S04]  /*6b10*/  @!P0 LDS.64 R4, [R12+0x80] ;  /* 0x000080000c048984 */ /* 0x000e280000000a00 */
[----:B0-----:R-:W-:Y:S04]  /*6b20*/  @!P0 STS.64 [R12], R4 ;  /* 0x000000040c008388 */ /* 0x001fe80000000a00 */
[----:B-1----:R-:W0:Y:S04]  /*6b30*/  @!P0 LDS R6, [R13+0x40] ;  /* 0x000040000d068984 */ /* 0x002e280000000800 */
        /* <DEDUP_REMOVED lines=40> */
[----:B------:R-:W-:Y:S01]  /*6dc0*/  LDS.64 R2, [UR9] ;  /* 0x00000009ff027984 */ /* 0x000fe20008000a00 */
[----:B------:R-:W2:Y:S01]  /*6dd0*/  LDCU.64 UR6, c[0x0][0x3b8] ;  /* 0x00007700ff0677ac */ /* 0x000ea20008000a00 */
[----:B------:R-:W3:Y:S04]  /*6de0*/  LDCU.128 UR12, c[0x0][0x380] ;  /* 0x00007000ff0c77ac */ /* 0x000ee80008000c00 */
[----:B------:R-:W-:Y:S01]  /*6df0*/  S2UR UR8, SR_CTAID.Y ;  /* 0x00000000000879c3 */ /* 0x000fe20000002600 */
[----:B-1----:R-:W-:-:S07]  /*6e00*/  ULEA UR5, UR5, UR4, 0x18 ;  /* 0x0000000405057291 */ /* 0x002fce000f8ec0ff */
[----:B------:R-:W2:Y:S02]  /*6e10*/  S2UR UR4, SR_CTAID.X ;  /* 0x00000000000479c3 */ /* 0x000ea40000002500 */
[----:B------:R-:W1:Y:S01]  /*6e20*/  LDS R9, [UR5] ;  /* 0x00000005ff097984 */ /* 0x000e620008000800 */
[----:B------:R-:W-:Y:S02]  /*6e30*/  UMOV UR5, URZ ;  /* 0x000000ff00057c82 */ /* 0x000fe40008000000 */
[----:B--2---:R-:W-:-:S04]  /*6e40*/  UIMAD.WIDE.U32 UR4, UR8, UR6, UR4 ;  /* 0x00000006080472a5 */ /* 0x004fc8000f8e0004 */
[----:B------:R-:W-:Y:S02]  /*6e50*/  UIMAD UR8, UR8, UR7, UR5 ;  /* 0x00000007080872a4 */ /* 0x000fe4000f8e0205 */
[----:B---3--:R-:W-:Y:S02]  /*6e60*/  ULEA UR6, UP0, UR4, UR12, 0x2 ;  /* 0x0000000c04067291 */ /* 0x008fe4000f8010ff */
[----:B------:R-:W-:Y:S02]  /*6e70*/  ULEA UR5, UP1, UR4, UR14, 0x3 ;  /* 0x0000000e04057291 */ /* 0x000fe4000f8218ff */
[----:B------:R-:W-:Y:S02]  /*6e80*/  ULEA.HI.X UR7, UR4, UR13, UR8, 0x2, UP0 ;  /* 0x0000000d04077291 */ /* 0x000fe400080f1408 */
[----:B------:R-:W-:Y:S01]  /*6e90*/  ULEA.HI.X UR4, UR4, UR15, UR8, 0x3, UP1 ;  /* 0x0000000f04047291 */ /* 0x000fe200088f1c08 */
[----:B------:R-:W-:Y:S02]  /*6ea0*/  MOV R4, UR6 ;  /* 0x0000000600047c02 */ /* 0x000fe40008000f00 */
[----:B0-----:R-:W-:Y:S01]  /*6eb0*/  MOV R6, UR5 ;  /* 0x0000000500067c02 */ /* 0x001fe20008000f00 */
[----:B------:R-:W-:-:S02]  /*6ec0*/  IMAD.U32 R5, RZ, RZ, UR7 ;  /* 0x00000007ff057e24 */ /* 0x000fc4000f8e00ff */
[----:B------:R-:W-:-:S03]  /*6ed0*/  MOV R7, UR4 ;  /* 0x0000000400077c02 */ /* 0x000fc60008000f00 */
[----:B-1----:R-:W-:Y:S04]  /*6ee0*/  STG.E desc[UR10][R4.64], R9 ;  /* 0x0000000904007986 */ /* 0x002fe8000c10190a */
[----:B------:R-:W-:Y:S01]  /*6ef0*/  STG.E.64 desc[UR10][R6.64], R2 ;  /* 0x0000000206007986 */ /* 0x000fe2000c101b0a */
[----:B------:R-:W-:Y:S05]  /*6f00*/  EXIT ;  /* 0x000000000000794d */ /* 0x000fea0003800000 */
        .weak           $__internal_20_$__cuda_sm20_div_s64
        .type           $__internal_20_$__cuda_sm20_div_s64,@function
        .size           $__internal_20_$__cuda_sm20_div_s64,($__internal_21_$__cuda_sm20_rem_s64 - $__internal_20_$__cuda_sm20_div_s64)
$__internal_20_$__cuda_sm20_div_s64:
        /* <DEDUP_REMOVED lines=83> */
[----:B------:R-:W-:Y:S06]  /*7440*/  RET.REL.NODEC R2 `(contiguous_reduce3_f32) ;  /* 0xffffff8802ec7950 */ /* 0x000fec0003c3ffff */
        .weak           $__internal_21_$__cuda_sm20_rem_s64
        .type           $__internal_21_$__cuda_sm20_rem_s64,@function
        .size           $__internal_21_$__cuda_sm20_rem_s64,(.L_x_3700 - $__internal_21_$__cuda_sm20_rem_s64)
$__internal_21_$__cuda_sm20_rem_s64:
        /* <DEDUP_REMOVED lines=76> */
[----:B------:R-:W-:Y:S06]  /*7910*/  RET.REL.NODEC R24 `(contiguous_reduce3_f32) ;  /* 0xffffff8418b87950 */ /* 0x000fec0003c3ffff */
.L_x_1013:
        /* <DEDUP_REMOVED lines=14> */
.L_x_3700:


//--------------------- .text.uncontiguous_reduce_f32 --------------------------
	.section	.text.uncontiguous_reduce_f32,"ax",@progbits
	.align	128
        .global         uncontiguous_reduce_f32
        .type           uncontiguous_reduce_f32,@function
        .size           uncontiguous_reduce_f32,(.L_x_3702 - uncontiguous_reduce_f32)
        .other          uncontiguous_reduce_f32,@"STO_CUDA_ENTRY STV_DEFAULT"
uncontiguous_reduce_f32:
.text.uncontiguous_reduce_f32:
[----:B------:R-:W-:Y:S01]  /*0000*/  LDC R1, c[0x0][0x37c] ;  /* 0x0000df00ff017b82 */ /* 0x000fe20000000800 */
[----:B------:R-:W0:Y:S07]  /*0010*/  S2R R0, SR_CTAID.X ;  /* 0x0000000000007919 */ /* 0x000e2e0000002500 */
[----:B------:R-:W1:Y:S01]  /*0020*/  S2UR UR5, SR_CgaCtaId ;  /* 0x00000000000579c3 */ /* 0x000e620000008800 */
[----:B------:R-:W2:Y:S01]  /*0030*/  LDCU UR7, c[0x0][0x360] ;  /* 0x00006c00ff0777ac */ /* 0x000ea20008000800 */
[----:B------:R-:W-:Y:S01]  /*0040*/  MOV R8, 0xff800000 ;  /* 0xff80000000087802 */ /* 0x000fe20000000f00 */
[----:B------:R-:W3:Y:S01]  /*0050*/  S2R R2, SR_TID.X ;  /* 0x0000000000027919 */ /* 0x000ee20000002100 */
[----:B------:R-:W-:Y:S01]  /*0060*/  IMAD.MOV.U32 R9, RZ, RZ, RZ ;  /* 0x000000ffff097224 */ /* 0x000fe200078e00ff */
[----:B------:R-:W-:Y:S01]  /*0070*/  UMOV UR4, 0x400 ;  /* 0x0000040000047882 */ /* 0x000fe20000000000 */
[----:B------:R-:W4:Y:S01]  /*0080*/  LDCU.64 UR10, c[0x0][0x3b0] ;  /* 0x00007600ff0a77ac */ /* 0x000f220008000a00 */
[----:B------:R-:W-:Y:S01]  /*0090*/  BSSY.RECONVERGENT B0, `(.L_x_1014) ;  /* 0x0000686000007945 */ /* 0x000fe20003800200 */
[----:B------:R-:W5:Y:S01]  /*00a0*/  LDC R13, c[0x0][0x3a8] ;  /* 0x0000ea00ff0d7b82 */ /* 0x000f620000000800 */
[----:B------:R-:W-:Y:S01]  /*00b0*/  IMAD.MOV.U32 R6, RZ, RZ, RZ ;  /* 0x000000ffff067224 */ /* 0x000fe200078e00ff */
[----:B------:R-:W0:Y:S01]  /*00c0*/  LDCU.64 UR8, c[0x0][0x358] ;  /* 0x00006b00ff0877ac */ /* 0x000e220008000a00 */
[----:B--2---:R-:W-:Y:S01]  /*00d0*/  MOV R7, UR7 ;  /* 0x0000000700077c02 */ /* 0x004fe20008000f00 */
[----:B-1----:R-:W-:-:S04]  /*00e0*/  ULEA UR4, UR5, UR4, 0x18 ;  /* 0x0000000405047291 */ /* 0x002fc8000f8ec0ff */
[----:B------:R-:W-:Y:S02]  /*00f0*/  ULEA UR6, UR7, UR4, 0x2 ;  /* 0x0000000407067291 */ /* 0x000fe4000f8e10ff */
[----:B0-----:R-:W-:Y:S02]  /*0100*/  IMAD R5, R0, UR7, RZ ;  /* 0x0000000700057c24 */ /* 0x001fe4000f8e02ff */
[----:B-----5:R-:W-:Y:S01]  /*0110*/  VIADD R11, R13, 0xffffffff ;  /* 0xffffffff0d0b7836 */ /* 0x020fe20000000000 */
[C---:B---3--:R-:W-:Y:S01]  /*0120*/  LEA R3, R2.reuse, UR4, 0x2 ;  /* 0x0000000402037c11 */ /* 0x048fe2000f8e10ff */
[----:B------:R-:W-:Y:S01]  /*0130*/  IMAD R4, R5, 0x2, R2 ;  /* 0x0000000205047824 */ /* 0x000fe200078e0202 */
[----:B------:R-:W-:-:S03]  /*0140*/  LEA R5, R2, UR6, 0x3 ;  /* 0x0000000602057c11 */ /* 0x000fc6000f8e18ff */
[----:B------:R0:W-:Y:S01]  /*0150*/  STS [R3], R8 ;  /* 0x0000000803007388 */ /* 0x0001e20000000800 */
[----:B------:R-:W-:-:S04]  /*0160*/  IADD3 R16, PT, PT, R4, UR7, RZ ;  /* 0x0000000704107c10 */ /* 0x000fc8000fffe0ff */
[----:B----4-:R-:W-:-:S04]  /*0170*/  ISETP.GE.U32.AND P0, PT, R16, UR10, PT ;  /* 0x0000000a10007c0c */ /* 0x010fc8000bf06070 */
[----:B------:R-:W-:Y:S02]  /*0180*/  ISETP.GE.U32.AND.EX P0, PT, RZ, UR11, PT, P0 ;  /* 0x0000000bff007c0c */ /* 0x000fe4000bf06100 */
[----:B0-----:R-:W-:-:S05]  /*0190*/  MOV R8, R4 ;  /* 0x0000000400087202 */ /* 0x001fca0000000f00 */
[----:B------:R0:W-:Y:S06]  /*01a0*/  STS.64 [R5], R8 ;  /* 0x0000000805007388 */ /* 0x0001ec0000000a00 */
[----:B------:R-:W-:Y:S05]  /*01b0*/  @P0 BRA `(.L_x_1015) ;  /* 0x0000003000140947 */ /* 0x000fea0003800000 */
[----:B------:R-:W-:Y:S01]  /*01c0*/  ISETP.GE.AND P0, PT, R11, RZ, PT ;  /* 0x000000ff0b00720c */ /* 0x000fe20003f06270 */
[----:B------:R-:W-:Y:S01]  /*01d0*/  HFMA2 R19, -RZ, RZ, 0, 0 ;  /* 0x00000000ff137431 */ /* 0x000fe200000001ff */
[----:B0-----:R-:W-:Y:S01]  /*01e0*/  CS2R R8, SRZ ;  /* 0x0000000000087805 */ /* 0x001fe2000001ff00 */
[----:B------:R-:W-:Y:S01]  /*01f0*/  IMAD.MOV.U32 R20, RZ, RZ, RZ ;  /* 0x000000ffff147224 */ /* 0x000fe200078e00ff */
[----:B------:R-:W-:-:S09]  /*0200*/  MOV R17, RZ ;  /* 0x000000ff00117202 */ /* 0x000fd20000000f00 */
[----:B------:R-:W-:Y:S05]  /*0210*/  @!P0 BRA `(.L_x_1016) ;  /* 0x0000002c00c88947 */ /* 0x000fea0003800000 */
[----:B------:R-:W-:Y:S01]  /*0220*/  ISETP.GE.U32.AND P0, PT, R11, 0x3, PT ;  /* 0x000000030b00780c */ /* 0x000fe20003f06070 */
[----:B------:R-:W-:Y:S01]  /*0230*/  IMAD.MOV.U32 R19, RZ, RZ, RZ ;  /* 0x000000ffff137224 */ /* 0x000fe200078e00ff */
[----:B------:R-:W-:Y:S02]  /*0240*/  MOV R20, RZ ;  /* 0x000000ff00147202 */ /* 0x000fe40000000f00 */
[----:B------:R-:W-:Y:S01]  /*0250*/  CS2R R8, SRZ ;  /* 0x0000000000087805 */ /* 0x000fe2000001ff00 */
[----:B------:R-:W-:Y:S01]  /*0260*/  IMAD.MOV.U32 R18, RZ, RZ, R16 ;  /* 0x000000ffff127224 */ /* 0x000fe200078e0010 */
[----:B------:R-:W-:-:S07]  /*0270*/  MOV R10, RZ ;  /* 0x000000ff000a7202 */ /* 0x000fce0000000f00 */
[----:B------:R-:W-:Y:S05]  /*0280*/  @!P0 BRA `(.L_x_1017) ;  /* 0x0000001800f08947 */ /* 0x000fea0003800000 */
[C---:B------:R-:W-:Y:S01]  /*0290*/  LOP3.LUT R12, R13.reuse, 0xfffffffc, RZ, 0xc0, !PT ;  /* 0xfffffffc0d0c7812 */ /* 0x040fe200078ec0ff */
[----:B------:R-:W-:Y:S02]  /*02a0*/  HFMA2 R20, -RZ, RZ, 0, 0 ;  /* 0x00000000ff147431 */ /* 0x000fe400000001ff */
[----:B------:R-:W-:Y:S01]  /*02b0*/  IMAD.MOV.U32 R18, RZ, RZ, R16 ;  /* 0x000000ffff127224 */ /* 0x000fe200078e0010 */
[----:B------:R-:W-:Y:S01]  /*02c0*/  IADD3 R11, PT, PT, R13, -0x2, RZ ;  /* 0xfffffffe0d0b7810 */ /* 0x000fe20007ffe0ff */
[----:B------:R-:W-:Y:S01]  /*02d0*/  IMAD.MOV.U32 R19, RZ, RZ, RZ ;  /* 0x000000ffff137224 */ /* 0x000fe200078e00ff */
[----:B------:R-:W-:Y:S01]  /*02e0*/  IADD3 R12, PT, PT, -R12, RZ, RZ ;  /* 0x000000ff0c0c7210 */ /* 0x000fe20007ffe1ff */
[----:B------:R-:W-:-:S07]  /*02f0*/  IMAD.MOV.U32 R10, RZ, RZ, RZ ;  /* 0x000000ffff0a7224 */ /* 0x000fce00078e00ff */
.L_x_1042:
[----:B------:R-:W0:Y:S01]  /*0300*/  LDC.64 R32, c[0x0][0x398] ;  /* 0x0000e600ff207b82 */ /* 0x000e220000000a00 */
        /* <DEDUP_REMOVED lines=10> */
[----:B------:R-:W-:Y:S02]  /*03b0*/  IADD3 R13, PT, PT, RZ, -R32, RZ ;  /* 0x80000020ff0d7210 */ /* 0x000fe40007ffe0ff */
[----:B------:R-:W-:Y:S02]  /*03c0*/  ISETP.NE.U32.AND P3, PT, R32, RZ, PT ;  /* 0x000000ff2000720c */ /* 0x000fe40003f65070 */
[----:B------:R-:W-:-:S03]  /*03d0*/  MOV R35, RZ ;  /* 0x000000ff00237202 */ /* 0x000fc60000000f00 */
        /* <DEDUP_REMOVED lines=19> */
.L_x_1019:
[----:B------:R-:W-:Y:S01]  /*0510*/  IMAD.MOV.U32 R24, RZ, RZ, R4 ;  /* 0x000000ffff187224 */ /* 0x000fe200078e0004 */
[----:B------:R-:W-:Y:S01]  /*0520*/  MOV R25, R6 ;  /* 0x0000000600197202 */ /* 0x000fe20000000f00 */
[----:B------:R-:W-:Y:S01]  /*0530*/  IMAD.MOV.U32 R15, RZ, RZ, R32 ;  /* 0x000000ffff0f7224 */ /* 0x000fe200078e0020 */
[----:B------:R-:W-:Y:S02]  /*0540*/  MOV R14, R33 ;  /* 0x00000021000e7202 */ /* 0x000fe40000000f00 */
[----:B------:R-:W-:-:S07]  /*0550*/  MOV R13, 0x570 ;  /* 0x00000570000d7802 */ /* 0x000fce0000000f00 */
[----:B------:R-:W-:Y:S05]  /*0560*/  CALL.REL.NOINC `($__internal_22_$__cuda_sm20_div_s64) ;  /* 0x0000006800407944 */ /* 0x000fea0003c00000 */
        /* <DEDUP_REMOVED lines=11> */
.L_x_1020:
[----:B------:R-:W-:Y:S05]  /*0620*/  BSYNC.RECONVERGENT B1 ;  /* 0x0000000000017941 */ /* 0x000fea0003800200 */
.L_x_1018:
        /* <DEDUP_REMOVED lines=34> */
.L_x_1022:
        /* <DEDUP_REMOVED lines=16> */
.L_x_1023:
[----:B------:R-:W-:Y:S05]  /*0950*/  BSYNC.RECONVERGENT B1 ;  /* 0x0000000000017941 */ /* 0x000fea0003800200 */
.L_x_1021:
[----:B------:R-:W0:Y:S02]  /*0960*/  LDC.64 R32, c[0x0][0x398] ;  /* 0x0000e600ff207b82 */ /* 0x000e240000000a00 */
[----:B0-----:R-:W-:-:S06]  /*0970*/  IMAD.WIDE.U32 R32, R11, 0x8, R32 ;  /* 0x000000080b207825 */ /* 0x001fcc00078e0020 */
[----:B------:R-:W2:Y:S01]  /*0980*/  LDG.E.64 R32, desc[UR8][R32.64] ;  /* 0x0000000820207981 */ /* 0x000ea2000c1e1b00 */
[----:B------:R-:W-:Y:S01]  /*0990*/  IMAD.MOV.U32 R21, RZ, RZ, R20 ;  /* 0x000000ffff157224 */ /* 0x000fe200078e0014 */
[----:B------:R-:W-:Y:S01]  /*09a0*/  MOV R20, R19 ;  /* 0x0000001300147202 */ /* 0x000fe20000000f00 */
[----:B------:R-:W-:Y:S01]  /*09b0*/  IMAD R13, R13, R36, RZ ;  /* 0x000000240d0d7224 */ /* 0x000fe200078e02ff */
[----:B------:R-:W-:Y:S03]  /*09c0*/  BSSY.RECONVERGENT B1, `(.L_x_1024) ;  /* 0x000002e000017945 */ /* 0x000fe60003800200 */
[----:B------:R-:W-:-:S04]  /*09d0*/  IMAD.WIDE.U32 R20, R36, R14, R20 ;  /* 0x0000000e24147225 */ /* 0x000fc800078e0014 */
[----:B------:R-:W-:Y:S01]  /*09e0*/  IMAD R13, R37, R14, R13 ;  /* 0x0000000e250d7224 */ /* 0x000fe200078e020d */
[----:B--2---:R-:W-:-:S04]  /*09f0*/  LOP3.LUT R4, R35, R33, RZ, 0xfc, !PT ;  /* 0x0000002123047212 */ /* 0x004fc800078efcff */
[----:B------:R-:W-:Y:S01]  /*0a00*/  ISETP.NE.U32.AND P0, PT, R4, RZ, PT ;  /* 0x000000ff0400720c */ /* 0x000fe20003f05070 */
[----:B------:R-:W-:-:S12]  /*0a10*/  IMAD.IADD R4, R21, 0x1, R13 ;  /* 0x0000000115047824 */ /* 0x000fd800078e020d */
        /* <DEDUP_REMOVED lines=24> */
.L_x_1025:
[----:B------:R-:W-:Y:S01]  /*0ba0*/  MOV R24, R34 ;  /* 0x0000002200187202 */ /* 0x000fe20000000f00 */
[----:B------:R-:W-:Y:S01]  /*0bb0*/  IMAD.MOV.U32 R25, RZ, RZ, R35 ;  /* 0x000000ffff197224 */ /* 0x000fe200078e0023 */
[----:B------:R-:W-:Y:S01]  /*0bc0*/  MOV R15, R32 ;  /* 0x00000020000f7202 */ /* 0x000fe20000000f00 */
[----:B------:R-:W-:Y:S01]  /*0bd0*/  IMAD.MOV.U32 R14, RZ, RZ, R33 ;  /* 0x000000ffff0e7224 */ /* 0x000fe200078e0021 */
[----:B------:R-:W-:-:S07]  /*0be0*/  MOV R13, 0xc00 ;  /* 0x00000c00000d7802 */ /* 0x000fce0000000f00 */
[----:B------:R-:W-:Y:S05]  /*0bf0*/  CALL.REL.NOINC `($__internal_22_$__cuda_sm20_div_s64) ;  /* 0x00000060009c7944 */ /* 0x000fea0003c00000 */
        /* <DEDUP_REMOVED lines=10> */
.L_x_1026:
[----:B------:R-:W-:Y:S05]  /*0ca0*/  BSYNC.RECONVERGENT B1 ;  /* 0x0000000000017941 */ /* 0x000fea0003800200 */
.L_x_1024:
        /* <DEDUP_REMOVED lines=20> */
[----:B------:R-:W0:Y:S02]  /*0df0*/  F2I.FTZ.U32.TRUNC.NTZ R9, R13 ;  /* 0x0000000d00097305 */ /* 0x000e24000021f000 */
[----:B0-----:R-:W-:-:S04]  /*0e00*/  IMAD R15, R15, R9, RZ ;  /* 0x000000090f0f7224 */ /* 0x001fc800078e02ff */
        /* <DEDUP_REMOVED lines=15> */
.L_x_1028:
[----:B------:R-:W-:Y:S01]  /*0f00*/  MOV R24, R40 ;  /* 0x0000002800187202 */ /* 0x000fe20000000f00 */
[----:B------:R-:W-:Y:S01]  /*0f10*/  IMAD.MOV.U32 R25, RZ, RZ, R41 ;  /* 0x000000ffff197224 */ /* 0x000fe200078e0029 */
[----:B------:R-:W-:Y:S01]  /*0f20*/  MOV R15, R32 ;  /* 0x00000020000f7202 */ /* 0x000fe20000000f00 */
[----:B------:R-:W-:Y:S01]  /*0f30*/  IMAD.MOV.U32 R14, RZ, RZ, R33 ;  /* 0x000000ffff0e7224 */ /* 0x000fe200078e0021 */
[----:B------:R-:W-:-:S07]  /*0f40*/  MOV R13, 0xf60 ;  /* 0x00000f60000d7802 */ /* 0x000fce0000000f00 */
[----:B------:R-:W-:Y:S05]  /*0f50*/  CALL.REL.NOINC `($__internal_22_$__cuda_sm20_div_s64) ;  /* 0x0000005c00c47944 */ /* 0x000fea0003c00000 */
[----:B------:R-:W-:Y:S01]  /*0f60*/  IADD3 R13, P0, PT, RZ, -R22, RZ ;  /* 0x80000016ff0d7210 */ /* 0x000fe20007f1e0ff */
[----:B------:R-:W-:-:S03]  /*0f70*/  IMAD.MOV.U32 R8, RZ, RZ, R40 ;  /* 0x000000ffff087224 */ /* 0x000fc600078e0028 */
[----:B------:R-:W-:-:S05]  /*0f80*/  IADD3.X R9, PT, PT, RZ, ~R23, RZ, P0, !PT ;  /* 0x80000017ff097210 */ /* 0x000fca00007fe4ff */
[----:B------:R-:W-:Y:S01]  /*0f90*/  IMAD R10, R9, R32, RZ ;  /* 0x00000020090a7224 */ /* 0x000fe200078e02ff */
[----:B------:R-:W-:-:S03]  /*0fa0*/  MOV R9, R41 ;  /* 0x0000002900097202 */ /* 0x000fc60000000f00 */
[----:B------:R-:W-:-:S04]  /*0fb0*/  IMAD.WIDE.U32 R8, R32, R13, R8 ;  /* 0x0000000d20087225 */ /* 0x000fc800078e0008 */
[----:B------:R-:W-:Y:S01]  /*0fc0*/  IMAD R13, R33, R13, R10 ;  /* 0x0000000d210d7224 */ /* 0x000fe200078e020a */
[----:B------:R-:W-:Y:S01]  /*0fd0*/  MOV R33, R23 ;  /* 0x0000001700217202 */ /* 0x000fe20000000f00 */
[----:B------:R-:W-:Y:S02]  /*0fe0*/  IMAD.MOV.U32 R41, RZ, RZ, R8 ;  /* 0x000000ffff297224 */ /* 0x000fe400078e0008 */
[----:B------:R-:W-:Y:S01]  /*0ff0*/  IMAD.MOV.U32 R32, RZ, RZ, R22 ;  /* 0x000000ffff207224 */ /* 0x000fe200078e0016 */
[----:B------:R-:W-:-:S07]  /*1000*/  IADD3 R9, PT, PT, R13, R9, RZ ;  /* 0x000000090d097210 */ /* 0x000fce0007ffe0ff */
.L_x_1029:
[----:B------:R-:W-:Y:S05]  /*1010*/  BSYNC.RECONVERGENT B1 ;  /* 0x0000000000017941 */ /* 0x000fea0003800200 */
.L_x_1027:
        /* <DEDUP_REMOVED lines=37> */
.L_x_1031:
        /* <DEDUP_REMOVED lines=17> */
.L_x_1032:
[----:B------:R-:W-:Y:S05]  /*1380*/  BSYNC.RECONVERGENT B1 ;  /* 0x0000000000017941 */ /* 0x000fea0003800200 */
.L_x_1030:
        /* <DEDUP_REMOVED lines=36> */
.L_x_1034:
        /* <DEDUP_REMOVED lines=17> */
.L_x_1035:
[----:B------:R-:W-:Y:S05]  /*16e0*/  BSYNC.RECONVERGENT B1 ;  /* 0x0000000000017941 */ /* 0x000fea0003800200 */
.L_x_1033:
        /* <DEDUP_REMOVED lines=36> */
.L_x_1037:
        /* <DEDUP_REMOVED lines=17> */
.L_x_1038:
[----:B------:R-:W-:Y:S05]  /*1a40*/  BSYNC.RECONVERGENT B1 ;  /* 0x0000000000017941 */ /* 0x000fea0003800200 */
.L_x_1036:
        /* <DEDUP_REMOVED lines=37> */
.L_x_1040:
        /* <DEDUP_REMOVED lines=14> */
[----:B------:R-:W-:Y:S01]  /*1d80*/  IMAD.MOV.U32 R18, RZ, RZ, R22 ;  /* 0x000000ffff127224 */ /* 0x000fe200078e0016 */
[----:B------:R-:W-:Y:S01]  /*1d90*/  MOV R10, R23 ;  /* 0x00000017000a7202 */ /* 0x000fe20000000f00 */
[----:B------:R-:W-:-:S07]  /*1da0*/  IMAD.IADD R15, R13, 0x1, R15 ;  /* 0x000000010d0f7824 */ /* 0x000fce00078e020f */
.L_x_1041:
[----:B------:R-:W-:Y:S05]  /*1db0*/  BSYNC.RECONVERGENT B1 ;  /* 0x0000000000017941 */ /* 0x000fea0003800200 */
.L_x_1039:
        /* <DEDUP_REMOVED lines=9> */
.L_x_1017:
        /* <DEDUP_REMOVED lines=35> */
.L_x_1045:
[----:B------:R-:W-:Y:S01]  /*2080*/  MOV R24, R4 ;  /* 0x0000000400187202 */ /* 0x000fe20000000f00 */
[----:B------:R-:W-:Y:S01]  /*2090*/  IMAD.MOV.U32 R25, RZ, RZ, R6 ;  /* 0x000000ffff197224 */ /* 0x000fe200078e0006 */
[----:B------:R-:W-:Y:S01]  /*20a0*/  MOV R15, R32 ;  /* 0x00000020000f7202 */ /* 0x000fe20000000f00 */
[----:B------:R-:W-:Y:S01]  /*20b0*/  IMAD.MOV.U32 R14, RZ, RZ, R33 ;  /* 0x000000ffff0e7224 */ /* 0x000fe200078e0021 */
[----:B------:R-:W-:-:S07]  /*20c0*/  MOV R13, 0x20e0 ;  /* 0x000020e0000d7802 */ /* 0x000fce0000000f00 */
[----:B------:R-:W-:Y:S05]  /*20d0*/  CALL.REL.NOINC `($__internal_22_$__cuda_sm20_div_s64) ;  /* 0x0000004c00647944 */ /* 0x000fea0003c00000 */
        /* <DEDUP_REMOVED lines=10> */
.L_x_1046:
[----:B------:R-:W-:Y:S05]  /*2180*/  BSYNC.RECONVERGENT B1 ;  /* 0x0000000000017941 */ /* 0x000fea0003800200 */
.L_x_1044:
        /* <DEDUP_REMOVED lines=34> */
.L_x_1048:
[----:B------:R-:W-:Y:S01]  /*23b0*/  IMAD.MOV.U32 R24, RZ, RZ, R18 ;  /* 0x000000ffff187224 */ /* 0x000fe200078e0012 */
[----:B------:R-:W-:Y:S01]  /*23c0*/  MOV R25, R10 ;  /* 0x0000000a00197202 */ /* 0x000fe20000000f00 */
[----:B------:R-:W-:Y:S01]  /*23d0*/  IMAD.MOV.U32 R15, RZ, RZ, R32 ;  /* 0x000000ffff0f7224 */ /* 0x000fe200078e0020 */
[----:B------:R-:W-:Y:S02]  /*23e0*/  MOV R14, R33 ;  /* 0x00000021000e7202 */ /* 0x000fe40000000f00 */
[----:B------:R-:W-:-:S07]  /*23f0*/  MOV R13, 0x2410 ;  /* 0x00002410000d7802 */ /* 0x000fce0000000f00 */
[----:B------:R-:W-:Y:S05]  /*2400*/  CALL.REL.NOINC `($__internal_22_$__cuda_sm20_div_s64) ;  /* 0x0000004800987944 */ /* 0x000fea0003c00000 */
[----:B------:R-:W-:Y:S01]  /*2410*/  IADD3 R9, P0, PT, RZ, -R22, RZ ;  /* 0x80000016ff097210 */ /* 0x000fe20007f1e0ff */
[--C-:B------:R-:W-:Y:S01]  /*2420*/  IMAD.MOV.U32 R35, RZ, RZ, R23.reuse ;  /* 0x000000ffff237224 */ /* 0x100fe200078e0017 */
[----:B------:R-:W-:Y:S02]  /*2430*/  MOV R12, R18 ;  /* 0x00000012000c7202 */ /* 0x000fe40000000f00 */
[----:B------:R-:W-:Y:S01]  /*2440*/  MOV R34, R22 ;  /* 0x0000001600227202 */ /* 0x000fe20000000f00 */
[----:B------:R-:W-:-:S04]  /*2450*/  IMAD.X R13, RZ, RZ, ~R23, P0 ;  /* 0x000000ffff0d7224 */ /* 0x000fc800000e0e17 */
[----:B------:R-:W-:Y:S02]  /*2460*/  IMAD R4, R13, R32, RZ ;  /* 0x000000200d047224 */ /* 0x000fe400078e02ff */
[----:B------:R-:W-:Y:S02]  /*2470*/  IMAD.MOV.U32 R13, RZ, RZ, R10 ;  /* 0x000000ffff0d7224 */ /* 0x000fe400078e000a */
[-C--:B------:R-:W-:Y:S02]  /*2480*/  IMAD R33, R33, R9.reuse, R4 ;  /* 0x0000000921217224 */ /* 0x080fe400078e0204 */
[----:B------:R-:W-:-:S04]  /*2490*/  IMAD.WIDE.U32 R12, R32, R9, R12 ;  /* 0x00000009200c7225 */ /* 0x000fc800078e000c */
[----:B------:R-:W-:Y:S01]  /*24a0*/  IMAD.IADD R13, R33, 0x1, R13 ;  /* 0x00000001210d7824 */ /* 0x000fe200078e020d */
[----:B------:R-:W-:-:S07]  /*24b0*/  MOV R9, R12 ;  /* 0x0000000c00097202 */ /* 0x000fce0000000f00 */
.L_x_1049:
[----:B------:R-:W-:Y:S05]  /*24c0*/  BSYNC.RECONVERGENT B1 ;  /* 0x0000000000017941 */ /* 0x000fea0003800200 */
.L_x_1047:
[----:B------:R-:W0:Y:S01]  /*24d0*/  LDC.64 R32, c[0x0][0x398] ;  /* 0x0000e600ff207b82 */ /* 0x000e220000000a00 */
[----:B------:R-:W-:-:S05]  /*24e0*/  IADD3 R8, PT, PT, R11, -0x1, RZ ;  /* 0xffffffff0b087810 */ /* 0x000fca0007ffe0ff */
[----:B0-----:R-:W-:-:S06]  /*24f0*/  IMAD.WIDE.U32 R32, R8, 0x8, R32 ;  /* 0x0000000808207825 */ /* 0x001fcc00078e0020 */
[----:B------:R-:W2:Y:S01]  /*2500*/  LDG.E.64 R32, desc[UR8][R32.64] ;  /* 0x0000000820207981 */ /* 0x000ea2000c1e1b00 */
[----:B------:R-:W-:Y:S01]  /*2510*/  IMAD.MOV.U32 R21, RZ, RZ, R20 ;  /* 0x000000ffff157224 */ /* 0x000fe200078e0014 */
        /* <DEDUP_REMOVED lines=32> */
.L_x_1051:
        /* <DEDUP_REMOVED lines=17> */
.L_x_1052:
[----:B------:R-:W-:Y:S05]  /*2830*/  BSYNC.RECONVERGENT B1 ;  /* 0x0000000000017941 */ /* 0x000fea0003800200 */
.L_x_1050:
        /* <DEDUP_REMOVED lines=9> */
[----:B------:R-:W-:Y:S01]  /*28d0*/  IMAD R9, R36, R9, R10 ;  /* 0x0000000924097224 */ /* 0x000fe200078e020a */
[----:B------:R-:W-:-:S03]  /*28e0*/  MOV R8, R42 ;  /* 0x0000002a00087202 */ /* 0x000fc60000000f00 */
        /* <DEDUP_REMOVED lines=25> */
.L_x_1054:
[----:B------:R-:W-:Y:S01]  /*2a80*/  MOV R24, R34 ;  /* 0x0000002200187202 */ /* 0x000fe20000000f00 */
[----:B------:R-:W-:Y:S01]  /*2a90*/  IMAD.MOV.U32 R25, RZ, RZ, R35 ;  /* 0x000000ffff197224 */ /* 0x000fe200078e0023 */
[----:B------:R-:W-:Y:S01]  /*2aa0*/  MOV R15, R32 ;  /* 0x00000020000f7202 */ /* 0x000fe20000000f00 */
[----:B------:R-:W-:Y:S01]  /*2ab0*/  IMAD.MOV.U32 R14, RZ, RZ, R33 ;  /* 0x000000ffff0e7224 */ /* 0x000fe200078e0021 */
[----:B------:R-:W-:-:S07]  /*2ac0*/  MOV R13, 0x2ae0 ;  /* 0x00002ae0000d7802 */ /* 0x000fce0000000f00 */
[----:B------:R-:W-:Y:S05]  /*2ad0*/  CALL.REL.NOINC `($__internal_22_$__cuda_sm20_div_s64) ;  /* 0x0000004000e47944 */ /* 0x000fea0003c00000 */
[----:B------:R-:W-:Y:S01]  /*2ae0*/  IADD3 R15, P0, PT, RZ, -R22, RZ ;  /* 0x80000016ff0f7210 */ /* 0x000fe20007f1e0ff */
[----:B------:R-:W-:Y:S02]  /*2af0*/  IMAD.MOV.U32 R12, RZ, RZ, R34 ;  /* 0x000000ffff0c7224 */ /* 0x000fe400078e0022 */
        /* <DEDUP_REMOVED lines=8> */
.L_x_1055:
[----:B------:R-:W-:Y:S05]  /*2b80*/  BSYNC.RECONVERGENT B1 ;  /* 0x0000000000017941 */ /* 0x000fea0003800200 */
.L_x_1053:
[----:B------:R-:W-:Y:S01]  /*2b90*/  MOV R40, R20 ;  /* 0x0000001400287202 */ /* 0x000fe20000000f00 */
[----:B------:R-:W-:Y:S02]  /*2ba0*/  IMAD R13, R13, R36, RZ ;  /* 0x000000240d0d7224 */ /* 0x000fe400078e02ff */
[----:B------:R-:W-:Y:S02]  /*2bb0*/  VIADD R11, R11, 0xfffffffe ;  /* 0xfffffffe0b0b7836 */ /* 0x000fe40000000000 */
[----:B------:R-:W-:-:S04]  /*2bc0*/  IMAD.WIDE.U32 R40, R36, R12, R40 ;  /* 0x0000000c24287225 */ /* 0x000fc800078e0028 */
[----:B------:R-:W-:Y:S02]  /*2bd0*/  IMAD R13, R37, R12, R13 ;  /* 0x0000000c250d7224 */ /* 0x000fe400078e020d */
[----:B------:R-:W-:-:S03]  /*2be0*/  IMAD.MOV.U32 R19, RZ, RZ, R40 ;  /* 0x000000ffff137224 */ /* 0x000fc600078e0028 */
[----:B------:R-:W-:-:S07]  /*2bf0*/  IADD3 R20, PT, PT, R41, R13, RZ ;  /* 0x0000000d29147210 */ /* 0x000fce0007ffe0ff */
.L_x_1043:
        /* <DEDUP_REMOVED lines=22> */
[----:B------:R-:W-:Y:S02]  /*2d60*/  IMAD R21, R12, R15, R4 ;  /* 0x0000000f0c157224 */ /* 0x000fe400078e0204 */
[----:B------:R-:W-:-:S03]  /*2d70*/  IMAD.MOV.U32 R15, RZ, RZ, RZ ;  /* 0x000000ffff0f7224 */ /* 0x000fc600078e00ff */
[----:B------:R-:W-:-:S13]  /*2d80*/  ISETP.GE.U32.AND P0, PT, R21, R12, PT ;  /* 0x0000000c1500720c */ /* 0x000fda0003f06070 */
[----:B------:R-:W-:-:S04]  /*2d90*/  @P0 IADD3 R21, PT, PT, -R12, R21, RZ ;  /* 0x000000150c150210 */ /* 0x000fc80007ffe1ff */
[----:B------:R-:W-:-:S13]  /*2da0*/  ISETP.GE.U32.AND P0, PT, R21, R12, PT ;  /* 0x0000000c1500720c */ /* 0x000fda0003f06070 */
[----:B------:R-:W-:Y:S01]  /*2db0*/  @P0 IMAD.IADD R21, R21, 0x1, -R12 ;  /* 0x0000000115150824 */ /* 0x000fe200078e0a0c */
[----:B------:R-:W-:-:S04]  /*2dc0*/  @!P1 LOP3.LUT R21, RZ, R12, RZ, 0x33, !PT ;  /* 0x0000000cff159212 */ /* 0x000fc800078e33ff */
[----:B------:R-:W-:Y:S01]  /*2dd0*/  MOV R14, R21 ;  /* 0x00000015000e7202 */ /* 0x000fe20000000f00 */
[----:B------:R-:W-:Y:S06]  /*2de0*/  BRA `(.L_x_1058) ;  /* 0x0000000000187947 */ /* 0x000fec0003800000 */
.L_x_1057:
[----:B------:R-:W-:Y:S01]  /*2df0*/  MOV R21, R12 ;  /* 0x0000000c00157202 */ /* 0x000fe20000000f00 */
[----:B------:R-:W-:Y:S01]  /*2e00*/  IMAD.MOV.U32 R26, RZ, RZ, R13 ;  /* 0x000000ffff1a7224 */ /* 0x000fe200078e000d */
[----:B------:R-:W-:-:S07]  /*2e10*/  MOV R27, 0x2e30 ;  /* 0x00002e30001b7802 */ /* 0x000fce0000000f00 */
[----:B------:R-:W-:Y:S05]  /*2e20*/  CALL.REL.NOINC `($__internal_23_$__cuda_sm20_rem_s64) ;  /* 0x0000004400607944 */ /* 0x000fea0003c00000 */
[----:B------:R-:W-:Y:S01]  /*2e30*/  MOV R14, R4 ;  /* 0x00000004000e7202 */ /* 0x000fe20000000f00 */
[----:B------:R-:W-:-:S07]  /*2e40*/  IMAD.MOV.U32 R15, RZ, RZ, R21 ;  /* 0x000000ffff0f7224 */ /* 0x000fce00078e0015 */
.L_x_1058:
[----:B------:R-:W-:Y:S05]  /*2e50*/  BSYNC.RECONVERGENT B1 ;  /* 0x0000000000017941 */ /* 0x000fea0003800200 */
.L_x_1056:
        /* <DEDUP_REMOVED lines=19> */
[----:B------:R-:W-:-:S06]  /*2f90*/  IMAD.HI.U32 R15, R11, R15, R10 ;  /* 0x0000000f0b0f7227 */ /* 0x000fcc00078e000a */
[----:B------:R-:W-:-:S05]  /*2fa0*/  IMAD.HI.U32 R4, R15, R18, RZ ;  /* 0x000000120f047227 */ /* 0x000fca00078e00ff */
[----:B------:R-:W-:-:S05]  /*2fb0*/  IADD3 R11, PT, PT, -R4, RZ, RZ ;  /* 0x000000ff040b7210 */ /* 0x000fca0007ffe1ff */
[----:B------:R-:W-:Y:S02]  /*2fc0*/  IMAD R10, R12, R11, R18 ;  /* 0x0000000b0c0a7224 */ /* 0x000fe400078e0212 */
[----:B------:R-:W-:-:S03]  /*2fd0*/  IMAD.MOV.U32 R11, RZ, RZ, RZ ;  /* 0x000000ffff0b7224 */ /* 0x000fc600078e00ff */
[----:B------:R-:W-:-:S13]  /*2fe0*/  ISETP.GE.U32.AND P0, PT, R10, R12, PT ;  /* 0x0000000c0a00720c */ /* 0x000fda0003f06070 */
[----:B------:R-:W-:-:S05]  /*2ff0*/  @P0 IMAD.IADD R10, R10, 0x1, -R12 ;  /* 0x000000010a0a0824 */ /* 0x000fca00078e0a0c */
[----:B------:R-:W-:-:S13]  /*3000*/  ISETP.GE.U32.AND P0, PT, R10, R12, PT ;  /* 0x0000000c0a00720c */ /* 0x000fda0003f06070 */
[----:B------:R-:W-:Y:S02]  /*3010*/  @P0 IADD3 R10, PT, PT, -R12, R10, RZ ;  /* 0x0000000a0c0a0210 */ /* 0x000fe40007ffe1ff */
[----:B------:R-:W-:Y:S01]  /*3020*/  @!P1 LOP3.LUT R10, RZ, R12, RZ, 0x33, !PT ;  /* 0x0000000cff0a9212 */ /* 0x000fe200078e33ff */
[----:B------:R-:W-:Y:S06]  /*3030*/  BRA `(.L_x_1061) ;  /* 0x0000000000207947 */ /* 0x000fec0003800000 */
.L_x_1060:
[----:B------:R-:W-:Y:S01]  /*3040*/  MOV R21, R12 ;  /* 0x0000000c00157202 */ /* 0x000fe20000000f00 */
[----:B------:R-:W-:Y:S01]  /*3050*/  IMAD.MOV.U32 R26, RZ, RZ, R13 ;  /* 0x000000ffff1a7224 */ /* 0x000fe200078e000d */
[----:B------:R-:W-:Y:S01]  /*3060*/  MOV R4, R18 ;  /* 0x0000001200047202 */ /* 0x000fe20000000f00 */
[----:B------:R-:W-:Y:S01]  /*3070*/  IMAD.MOV.U32 R6, RZ, RZ, R10 ;  /* 0x000000ffff067224 */ /* 0x000fe200078e000a */
[----:B------:R-:W-:-:S07]  /*3080*/  MOV R27, 0x30a0 ;  /* 0x000030a0001b7802 */ /* 0x000fce0000000f00 */
[----:B------:R-:W-:Y:S05]  /*3090*/  CALL.REL.NOINC `($__internal_23_$__cuda_sm20_rem_s64) ;  /* 0x0000004000c47944 */ /* 0x000fea0003c00000 */
[----:B------:R-:W-:Y:S01]  /*30a0*/  MOV R10, R4 ;  /* 0x00000004000a7202 */ /* 0x000fe20000000f00 */
[----:B------:R-:W-:-:S07]  /*30b0*/  IMAD.MOV.U32 R11, RZ, RZ, R21 ;  /* 0x000000ffff0b7224 */ /* 0x000fce00078e0015 */
.L_x_1061:
[----:B------:R-:W-:Y:S05]  /*30c0*/  BSYNC.RECONVERGENT B1 ;  /* 0x0000000000017941 */ /* 0x000fea0003800200 */
.L_x_1059:
[----:B------:R-:W-:Y:S01]  /*30d0*/  MOV R12, R19 ;  /* 0x00000013000c7202 */ /* 0x000fe20000000f00 */
[----:B------:R-:W-:Y:S02]  /*30e0*/  IMAD R11, R11, R28, RZ ;  /* 0x0000001c0b0b7224 */ /* 0x000fe400078e02ff */
[----:B------:R-:W-:Y:S02]  /*30f0*/  IMAD.MOV.U32 R13, RZ, RZ, R20 ;  /* 0x000000ffff0d7224 */ /* 0x000fe400078e0014 */
[-C--:B------:R-:W-:Y:S02]  /*3100*/  IMAD R11, R29, R10.reuse, R11 ;  /* 0x0000000a1d0b7224 */ /* 0x080fe400078e020b */
[----:B------:R-:W-:-:S04]  /*3110*/  IMAD.WIDE.U32 R12, R28, R10, R12 ;  /* 0x0000000a1c0c7225 */ /* 0x000fc800078e000c */
[----:B------:R-:W-:Y:S01]  /*3120*/  IMAD.MOV.U32 R19, RZ, RZ, R12 ;  /* 0x000000ffff137224 */ /* 0x000fe200078e000c */
[----:B------:R-:W-:-:S07]  /*3130*/  IADD3 R20, PT, PT, R13, R11, RZ ;  /* 0x0000000b0d147210 */ /* 0x000fce0007ffe0ff */
.L_x_1016:
[----:B------:R-:W0:Y:S02]  /*3140*/  LDCU.64 UR4, c[0x0][0x390] ;  /* 0x00007200ff0477ac */ /* 0x000e240008000a00 */
[C---:B0-----:R-:W-:Y:S02]  /*3150*/  LEA R12, P1, R19.reuse, UR4, 0x2 ;  /* 0x00000004130c7c11 */ /* 0x041fe4000f8210ff */
[C---:B------:R-:W-:Y:S02]  /*3160*/  LEA R10, P0, R8.reuse, UR4, 0x2 ;  /* 0x00000004080a7c11 */ /* 0x040fe4000f8010ff */
[----:B------:R-:W-:Y:S02]  /*3170*/  LEA.HI.X R13, R19, UR5, R20, 0x2, P1 ;  /* 0x00000005130d7c11 */ /* 0x000fe400088f1414 */
[----:B------:R-:W-:-:S04]  /*3180*/  LEA.HI.X R11, R8, UR5, R9, 0x2, P0 ;  /* 0x00000005080b7c11 */ /* 0x000fc800080f1409 */
[----:B------:R-:W2:Y:S04]  /*3190*/  LDG.E R13, desc[UR8][R12.64] ;  /* 0x000000080c0d7981 */ /* 0x000ea8000c1e1900 */
[----:B------:R-:W2:Y:S02]  /*31a0*/  LDG.E R10, desc[UR8][R10.64] ;  /* 0x000000080a0a7981 */ /* 0x000ea4000c1e1900 */
[----:B--2---:R-:W-:-:S04]  /*31b0*/  FMNMX R4, R10, R13, !PT ;  /* 0x0000000d0a047209 */ /* 0x004fc80007800000 */
[----:B------:R-:W-:-:S13]  /*31c0*/  FSETP.NEU.AND P0, PT, R4, R13, PT ;  /* 0x0000000d0400720b */ /* 0x000fda0003f0d000 */
[----:B------:R2:W-:Y:S04]  /*31d0*/  @!P0 STS [R3], R13 ;  /* 0x0000000d03008388 */ /* 0x0005e80000000800 */
[----:B------:R2:W-:Y:S04]  /*31e0*/  @!P0 STS.64 [R5], R16 ;  /* 0x0000001005008388 */ /* 0x0005e80000000a00 */
[----:B------:R2:W-:Y:S01]  /*31f0*/  @P0 STS [R3], R10 ;  /* 0x0000000a03000388 */ /* 0x0005e20000000800 */
[----:B------:R-:W-:Y:S05]  /*3200*/  BRA `(.L_x_1062) ;  /* 0x0000003400b87947 */ /* 0x000fea0003800000 */
.L_x_1015:
[----:B------:R-:W-:-:S04]  /*3210*/  ISETP.GE.U32.AND P0, PT, R4, UR10, PT ;  /* 0x0000000a04007c0c */ /* 0x000fc8000bf06070 */
[----:B------:R-:W-:-:S13]  /*3220*/  ISETP.GE.U32.AND.EX P0, PT, R6, UR11, PT, P0 ;  /* 0x0000000b06007c0c */ /* 0x000fda000bf06100 */
[----:B------:R-:W-:Y:S05]  /*3230*/  @P0 BRA `(.L_x_1062) ;  /* 0x0000003400ac0947 */ /* 0x000fea0003800000 */
[----:B------:R-:W-:Y:S01]  /*3240*/  ISETP.GE.AND P0, PT, R11, RZ, PT ;  /* 0x000000ff0b00720c */ /* 0x000fe20003f06270 */
[----:B------:R-:W-:Y:S02]  /*3250*/  HFMA2 R10, -RZ, RZ, 0, 0 ;  /* 0x00000000ff0a7431 */ /* 0x000fe400000001ff */
[----:B0-----:R-:W-:-:S10]  /*3260*/  IMAD.MOV.U32 R9, RZ, RZ, RZ ;  /* 0x000000ffff097224 */ /* 0x001fd400078e00ff */
[----:B------:R-:W-:Y:S05]  /*3270*/  @!P0 BRA `(.L_x_1063) ;  /* 0x0000003400888947 */ /* 0x000fea0003800000 */
[----:B------:R-:W-:Y:S01]  /*3280*/  MOV R12, R11 ;  /* 0x0000000b000c7202 */ /* 0x000fe20000000f00 */
[----:B------:R-:W-:Y:S01]  /*3290*/  IMAD.MOV.U32 R10, RZ, RZ, RZ ;  /* 0x000000ffff0a7224 */ /* 0x000fe200078e00ff */
[----:B------:R-:W-:Y:S02]  /*32a0*/  LOP3.LUT R16, R13, 0x7, RZ, 0xc0, !PT ;  /* 0x000000070d107812 */ /* 0x000fe400078ec0ff */
[----:B------:R-:W-:Y:S02]  /*32b0*/  ISETP.GE.U32.AND P0, PT, R12, 0x7, PT ;  /* 0x000000070c00780c */ /* 0x000fe40003f06070 */
[----:B------:R-:W-:-:S11]  /*32c0*/  MOV R9, RZ ;  /* 0x000000ff00097202 */ /* 0x000fd60000000f00 */
        /* <DEDUP_REMOVED lines=8> */
.L_x_1089:
        /* <DEDUP_REMOVED lines=33> */
.L_x_1066:
[----:B------:R-:W-:Y:S01]  /*3560*/  MOV R24, R4 ;  /* 0x0000000400187202 */ /* 0x000fe20000000f00 */
[----:B------:R-:W-:Y:S01]  /*3570*/  IMAD.MOV.U32 R25, RZ, RZ, R6 ;  /* 0x000000ffff197224 */ /* 0x000fe200078e0006 */
[----:B------:R-:W-:Y:S01]  /*3580*/  MOV R15, R32 ;  /* 0x00000020000f7202 */ /* 0x000fe20000000f00 */
[----:B------:R-:W-:Y:S01]  /*3590*/  IMAD.MOV.U32 R14, RZ, RZ, R33 ;  /* 0x000000ffff0e7224 */ /* 0x000fe200078e0021 */
[----:B------:R-:W-:-:S07]  /*35a0*/  MOV R13, 0x35c0 ;  /* 0x000035c0000d7802 */ /* 0x000fce0000000f00 */
[----:B-1----:R-:W-:Y:S05]  /*35b0*/  CALL.REL.NOINC `($__internal_22_$__cuda_sm20_div_s64) ;  /* 0x00000038002c7944 */ /* 0x002fea0003c00000 */
        /* <DEDUP_REMOVED lines=11> */
.L_x_1067:
[----:B------:R-:W-:Y:S05]  /*3670*/  BSYNC.RECONVERGENT B1 ;  /* 0x0000000000017941 */ /* 0x000fea0003800200 */
.L_x_1065:
        /* <DEDUP_REMOVED lines=38> */
.L_x_1069:
        /* <DEDUP_REMOVED lines=17> */
.L_x_1070:
[----:B------:R-:W-:Y:S05]  /*39f0*/  BSYNC.RECONVERGENT B1 ;  /* 0x0000000000017941 */ /* 0x000fea0003800200 */
.L_x_1068:
        /* <DEDUP_REMOVED lines=38> */
.L_x_1072:
        /* <DEDUP_REMOVED lines=17> */
.L_x_1073:
[----:B------:R-:W-:Y:S05]  /*3d70*/  BSYNC.RECONVERGENT B1 ;  /* 0x0000000000017941 */ /* 0x000fea0003800200 */
.L_x_1071:
        /* <DEDUP_REMOVED lines=38> */
.L_x_1075:
        /* <DEDUP_REMOVED lines=17> */
.L_x_1076:
[----:B------:R-:W-:Y:S05]  /*40f0*/  BSYNC.RECONVERGENT B1 ;  /* 0x0000000000017941 */ /* 0x000fea0003800200 */
.L_x_1074:
        /* <DEDUP_REMOVED lines=38> */
.L_x_1078:
        /* <DEDUP_REMOVED lines=17> */
.L_x_1079:
[----:B------:R-:W-:Y:S05]  /*4470*/  BSYNC.RECONVERGENT B1 ;  /* 0x0000000000017941 */ /* 0x000fea0003800200 */
.L_x_1077:
        /* <DEDUP_REMOVED lines=38> */
.L_x_1081:
        /* <DEDUP_REMOVED lines=17> */
.L_x_1082:
[----:B------:R-:W-:Y:S05]  /*47f0*/  BSYNC.RECONVERGENT B1 ;  /* 0x0000000000017941 */ /* 0x000fea0003800200 */
.L_x_1080:
        /* <DEDUP_REMOVED lines=38> */
.L_x_1084:
        /* <DEDUP_REMOVED lines=17> */
.L_x_1085:
[----:B------:R-:W-:Y:S05]  /*4b70*/  BSYNC.RECONVERGENT B1 ;  /* 0x0000000000017941 */ /* 0x000fea0003800200 */
.L_x_1083:
        /* <DEDUP_REMOVED lines=36> */
.L_x_1087:
        /* <DEDUP_REMOVED lines=17> */
.L_x_1088:
[----:B------:R-:W-:Y:S05]  /*4ed0*/  BSYNC.RECONVERGENT B1 ;  /* 0x0000000000017941 */ /* 0x000fea0003800200 */
.L_x_1086:
        /* <DEDUP_REMOVED lines=12> */
.L_x_1064:
        /* <DEDUP_REMOVED lines=36> */
.L_x_1092:
        /* <DEDUP_REMOVED lines=17> */
.L_x_1093:
[----:B------:R-:W-:Y:S05]  /*52f0*/  BSYNC.RECONVERGENT B1 ;  /* 0x0000000000017941 */ /* 0x000fea0003800200 */
.L_x_1091:
        /* <DEDUP_REMOVED lines=40> */
.L_x_1095:
[----:B------:R-:W-:Y:S01]  /*5580*/  IMAD.MOV.U32 R24, RZ, RZ, R20 ;  /* 0x000000ffff187224 */ /* 0x000fe200078e0014 */
[----:B------:R-:W-:Y:S01]  /*5590*/  MOV R25, R21 ;  /* 0x0000001500197202 */ /* 0x000fe20000000f00 */
[----:B------:R-:W-:Y:S01]  /*55a0*/  IMAD.MOV.U32 R15, RZ, RZ, R18 ;  /* 0x000000ffff0f7224 */ /* 0x000fe200078e0012 */
[----:B------:R-:W-:Y:S02]  /*55b0*/  MOV R14, R19 ;  /* 0x00000013000e7202 */ /* 0x000fe40000000f00 */
[----:B------:R-:W-:-:S07]  /*55c0*/  MOV R13, 0x55e0 ;  /* 0x000055e0000d7802 */ /* 0x000fce0000000f00 */
[----:B------:R-:W-:Y:S05]  /*55d0*/  CALL.REL.NOINC `($__internal_22_$__cuda_sm20_div_s64) ;  /* 0x0000001800247944 */ /* 0x000fea0003c00000 */
[----:B------:R-:W-:Y:S02]  /*55e0*/  IADD3 R13, P0, PT, RZ, -R22, RZ ;  /* 0x80000016ff0d7210 */ /* 0x000fe40007f1e0ff */
[----:B------:R-:W-:Y:S02]  /*55f0*/  MOV R14, R20 ;  /* 0x00000014000e7202 */ /* 0x000fe40000000f00 */
[----:B------:R-:W-:Y:S01]  /*5600*/  MOV R15, R21 ;  /* 0x00000015000f7202 */ /* 0x000fe20000000f00 */
[----:B------:R-:W-:-:S04]  /*5610*/  IMAD.X R9, RZ, RZ, ~R23, P0 ;  /* 0x000000ffff097224 */ /* 0x000fc800000e0e17 */
[----:B------:R-:W-:Y:S02]  /*5620*/  IMAD R9, R9, R18, RZ ;  /* 0x0000001209097224 */ /* 0x000fe400078e02ff */
[----:B------:R-:W-:Y:S01]  /*5630*/  IMAD.WIDE.U32 R14, R18, R13, R14 ;  /* 0x0000000d120e7225 */ /* 0x000fe200078e000e */
[----:B------:R-:W-:-:S03]  /*5640*/  MOV R18, R22 ;  /* 0x0000001600127202 */ /* 0x000fc60000000f00 */
[----:B------:R-:W-:Y:S02]  /*5650*/  IMAD R9, R19, R13, R9 ;  /* 0x0000000d13097224 */ /* 0x000fe400078e0209 */
[----:B------:R-:W-:Y:S02]  /*5660*/  IMAD.MOV.U32 R13, RZ, RZ, R14 ;  /* 0x000000ffff0d7224 */ /* 0x000fe400078e000e */
[----:B------:R-:W-:Y:S01]  /*5670*/  IMAD.MOV.U32 R19, RZ, RZ, R23 ;  /* 0x000000ffff137224 */ /* 0x000fe200078e0017 */
[----:B------:R-:W-:-:S07]  /*5680*/  IADD3 R9, PT, PT, R15, R9, RZ ;  /* 0x000000090f097210 */ /* 0x000fce0007ffe0ff */
.L_x_1096:
[----:B------:R-:W-:Y:S05]  /*5690*/  BSYNC.RECONVERGENT B1 ;  /* 0x0000000000017941 */ /* 0x000fea0003800200 */
.L_x_1094:
        /* <DEDUP_REMOVED lines=40> */
.L_x_1098:
        /* <DEDUP_REMOVED lines=17> */
.L_x_1099:
[----:B------:R-:W-:Y:S05]  /*5a30*/  BSYNC.RECONVERGENT B1 ;  /* 0x0000000000017941 */ /* 0x000fea0003800200 */
.L_x_1097:
        /* <DEDUP_REMOVED lines=38> */
[----:B------:R-:W-:Y:S06]  /*5ca0*/  BRA `(.L_x_1102) ;  /* 0x0000000000447947 */ /* 0x000fec0003800000 */
.L_x_1101:
        /* <DEDUP_REMOVED lines=9> */
[----:B------:R-:W-:Y:S02]  /*5d40*/  IADD3.X R13, PT, PT, RZ, ~R23, RZ, P0, !PT ;  /* 0x80000017ff0d7210 */ /* 0x000fe400007fe4ff */
[----:B------:R-:W-:Y:S01]  /*5d50*/  MOV R4, R22 ;  /* 0x0000001600047202 */ /* 0x000fe20000000f00 */
[----:B------:R-:W-:Y:S01]  /*5d60*/  IMAD.WIDE.U32 R14, R20, R25, R14 ;  /* 0x00000019140e7225 */ /* 0x000fe200078e000e */
[----:B------:R-:W-:-:S03]  /*5d70*/  MOV R6, R23 ;  /* 0x0000001700067202 */ /* 0x000fc60000000f00 */
[----:B------:R-:W-:Y:S01]  /*5d80*/  IMAD R13, R13, R20, RZ ;  /* 0x000000140d0d7224 */ /* 0x000fe200078e02ff */
[----:B------:R-:W-:-:S03]  /*5d90*/  MOV R19, R14 ;  /* 0x0000000e00137202 */ /* 0x000fc60000000f00 */
[----:B------:R-:W-:-:S04]  /*5da0*/  IMAD R13, R21, R25, R13 ;  /* 0x00000019150d7224 */ /* 0x000fc800078e020d */
[----:B------:R-:W-:-:S07]  /*5db0*/  IMAD.IADD R13, R15, 0x1, R13 ;  /* 0x000000010f0d7824 */ /* 0x000fce00078e020d */
.L_x_1102:
[----:B------:R-:W-:Y:S05]  /*5dc0*/  BSYNC.RECONVERGENT B1 ;  /* 0x0000000000017941 */ /* 0x000fea0003800200 */
.L_x_1100:
[----:B------:R-:W0:Y:S02]  /*5dd0*/  LDC.64 R14, c[0x0][0x3a0] ;  /* 0x0000e800ff0e7b82 */ /* 0x000e240000000a00 */
[----:B0-----:R-:W-:-:S06]  /*5de0*/  IMAD.WIDE.U32 R14, R9, 0x8, R14 ;  /* 0x00000008090e7825 */ /* 0x001fcc00078e000e */
[----:B------:R-:W2:Y:S01]  /*5df0*/  LDG.E.64 R14, desc[UR8][R14.64] ;  /* 0x000000080e0e7981 */ /* 0x000ea2000c1e1b00 */
[----:B------:R-:W-:Y:S01]  /*5e00*/  MOV R16, R10 ;  /* 0x0000000a00107202 */ /* 0x000fe20000000f00 */
[----:B------:R-:W-:Y:S02]  /*5e10*/  VIADD R12, R12, 0xfffffffc ;  /* 0xfffffffc0c0c7836 */ /* 0x000fe40000000000 */
[-C--:B--2---:R-:W-:Y:S02]  /*5e20*/  IMAD R9, R15, R19.reuse, RZ ;  /* 0x000000130f097224 */ /* 0x084fe400078e02ff */
[----:B------:R-:W-:-:S04]  /*5e30*/  IMAD.WIDE.U32 R10, R14, R19, R16 ;  /* 0x000000130e0a7225 */ /* 0x000fc800078e0010 */
[----:B------:R-:W-:-:S05]  /*5e40*/  IMAD R9, R14, R13, R9 ;  /* 0x0000000d0e097224 */ /* 0x000fca00078e0209 */
[----:B------:R-:W-:-:S07]  /*5e50*/  IADD3 R9, PT, PT, R11, R9, RZ ;  /* 0x000000090b097210 */ /* 0x000fce0007ffe0ff */
.L_x_1090:
        /* <DEDUP_REMOVED lines=34> */
.L_x_1105:
        /* <DEDUP_REMOVED lines=17> */
.L_x_1106:
[----:B------:R-:W-:Y:S05]  /*6190*/  BSYNC.RECONVERGENT B1 ;  /* 0x0000000000017941 */ /* 0x000fea0003800200 */
.L_x_1104:
        /* <DEDUP_REMOVED lines=39> */
.L_x_1108:
        /* <DEDUP_REMOVED lines=13> */
[----:B------:R-:W-:-:S04]  /*64e0*/  IMAD R13, R13, R16, RZ ;  /* 0x000000100d0d7224 */ /* 0x000fc800078e02ff */
[----:B------:R-:W-:Y:S01]  /*64f0*/  IMAD R13, R17, R21, R13 ;  /* 0x00000015110d7224 */ /* 0x000fe200078e020d */
[----:B------:R-:W-:-:S03]  /*6500*/  MOV R17, R14 ;  /* 0x0000000e00117202 */ /* 0x000fc60000000f00 */
[----:B------:R-:W-:-:S07]  /*6510*/  IMAD.IADD R13, R15, 0x1, R13 ;  /* 0x000000010f0d7824 */ /* 0x000fce00078e020d */
.L_x_1109:
[----:B------:R-:W-:Y:S05]  /*6520*/  BSYNC.RECONVERGENT B1 ;  /* 0x0000000000017941 */ /* 0x000fea0003800200 */
.L_x_1107:
        /* <DEDUP_REMOVED lines=9> */
.L_x_1103:
        /* <DEDUP_REMOVED lines=25> */
[----:B------:R-:W-:-:S05]  /*6750*/  @P0 IMAD.IADD R11, R11, 0x1, -R14 ;  /* 0x000000010b0b0824 */ /* 0x000fca00078e0a0e */
[----:B------:R-:W-:-:S13]  /*6760*/  ISETP.GE.U32.AND P0, PT, R11, R14, PT ;  /* 0x0000000e0b00720c */ /* 0x000fda0003f06070 */
[----:B------:R-:W-:Y:S02]  /*6770*/  @P0 IADD3 R11, PT, PT, -R14, R11, RZ ;  /* 0x0000000b0e0b0210 */ /* 0x000fe40007ffe1ff */
[----:B------:R-:W-:-:S04]  /*6780*/  @!P1 LOP3.LUT R11, RZ, R14, RZ, 0x33, !PT ;  /* 0x0000000eff0b9212 */ /* 0x000fc800078e33ff */
[----:B------:R-:W-:Y:S01]  /*6790*/  MOV R14, R11 ;  /* 0x0000000b000e7202 */ /* 0x000fe20000000f00 */
[----:B------:R-:W-:Y:S06]  /*67a0*/  BRA `(.L_x_1112) ;  /* 0x0000000000187947 */ /* 0x000fec0003800000 */
.L_x_1111:
[----:B------:R-:W-:Y:S02]  /*67b0*/  MOV R21, R14 ;  /* 0x0000000e00157202 */ /* 0x000fe40000000f00 */
[----:B------:R-:W-:Y:S02]  /*67c0*/  MOV R26, R15 ;  /* 0x0000000f001a7202 */ /* 0x000fe40000000f00 */
[----:B------:R-:W-:-:S07]  /*67d0*/  MOV R27, 0x67f0 ;  /* 0x000067f0001b7802 */ /* 0x000fce0000000f00 */
[----:B------:R-:W-:Y:S05]  /*67e0*/  CALL.REL.NOINC `($__internal_23_$__cuda_sm20_rem_s64) ;  /* 0x0000000800f07944 */ /* 0x000fea0003c00000 */
[----:B------:R-:W-:Y:S01]  /*67f0*/  IMAD.MOV.U32 R14, RZ, RZ, R4 ;  /* 0x000000ffff0e7224 */ /* 0x000fe200078e0004 */
[----:B------:R-:W-:-:S07]  /*6800*/  MOV R15, R21 ;  /* 0x00000015000f7202 */ /* 0x000fce0000000f00 */
.L_x_1112:
[----:B------:R-:W-:Y:S05]  /*6810*/  BSYNC.RECONVERGENT B1 ;  /* 0x0000000000017941 */ /* 0x000fea0003800200 */
.L_x_1110:
[----:B------:R-:W0:Y:S02]  /*6820*/  LDC.64 R16, c[0x0][0x3a0] ;  /* 0x0000e800ff107b82 */ /* 0x000e240000000a00 */
[----:B0-----:R-:W-:-:S06]  /*6830*/  IMAD.WIDE.U32 R12, R12, 0x8, R16 ;  /* 0x000000080c0c7825 */ /* 0x001fcc00078e0010 */
[----:B------:R-:W2:Y:S01]  /*6840*/  LDG.E.64 R12, desc[UR8][R12.64] ;  /* 0x000000080c0c7981 */ /* 0x000ea2000c1e1b00 */
[----:B------:R-:W-:Y:S01]  /*6850*/  MOV R11, R9 ;  /* 0x00000009000b7202 */ /* 0x000fe20000000f00 */
[-C--:B--2---:R-:W-:Y:S02]  /*6860*/  IMAD R17, R13, R14.reuse, RZ ;  /* 0x0000000e0d117224 */ /* 0x084fe400078e02ff */
[----:B------:R-:W-:-:S04]  /*6870*/  IMAD.WIDE.U32 R10, R12, R14, R10 ;  /* 0x0000000e0c0a7225 */ /* 0x000fc800078e000a */
[----:B------:R-:W-:-:S04]  /*6880*/  IMAD R17, R12, R15, R17 ;  /* 0x0000000f0c117224 */ /* 0x000fc800078e0211 */
[----:B------:R-:W-:-:S07]  /*6890*/  IMAD.IADD R9, R11, 0x1, R17 ;  /* 0x000000010b097824 */ /* 0x000fce00078e0211 */
.L_x_1063:
[----:B------:R-:W0:Y:S02]  /*68a0*/  LDCU.64 UR4, c[0x0][0x390] ;  /* 0x00007200ff0477ac */ /* 0x000e240008000a00 */
[----:B0-----:R-:W-:-:S04]  /*68b0*/  LEA R8, P0, R10, UR4, 0x2 ;  /* 0x000000040a087c11 */ /* 0x001fc8000f8010ff */
[----:B------:R-:W-:-:S05]  /*68c0*/  LEA.HI.X R9, R10, UR5, R9, 0x2, P0 ;  /* 0x000000050a097c11 */ /* 0x000fca00080f1409 */
[----:B------:R-:W2:Y:S04]  /*68d0*/  LDG.E R8, desc[UR8][R8.64] ;  /* 0x0000000808087981 */ /* 0x000ea8000c1e1900 */
[----:B--2---:R1:W-:Y:S02]  /*68e0*/  STS [R3], R8 ;  /* 0x0000000803007388 */ /* 0x0043e40000000800 */
.L_x_1062:
[----:B------:R-:W-:Y:S05]  /*68f0*/  BSYNC.RECONVERGENT B0 ;  /* 0x0000000000007941 */ /* 0x000fea0003800200 */
.L_x_1014:
[----:B------:R-:W-:Y:S01]  /*6900*/  BAR.SYNC.DEFER_BLOCKING 0x0 ;  /* 0x0000000000007b1d */ /* 0x000fe20000010000 */
[----:B------:R-:W-:Y:S02]  /*6910*/  ISETP.GE.U32.AND P0, PT, R7, 0x42, PT ;  /* 0x000000420700780c */ /* 0x000fe40003f06070 */
[----:B------:R-:W-:-:S11]  /*6920*/  ISETP.GT.U32.AND P1, PT, R2, 0x1f, PT ;  /* 0x0000001f0200780c */ /* 0x000fd60003f24070 */
[----:B------:R-:W-:Y:S05]  /*6930*/  @!P0 BRA `(.L_x_1113) ;  /* 0x0000000000388947 */ /* 0x000fea0003800000 */
.L_x_1114:
[----:B--2---:R-:W-:Y:S01]  /*6940*/  SHF.R.U32.HI R10, RZ, 0x1, R7 ;  /* 0x00000001ff0a7819 */ /* 0x004fe20000011607 */
[----:B------:R-:W-:Y:S03]  /*6950*/  LDS R4, [R3] ;  /* 0x0000000003047984 */ /* 0x000fe60000000800 */
[----:B------:R-:W-:-:S05]  /*6960*/  LEA R6, R10, R3, 0x2 ;  /* 0x000000030a067211 */ /* 0x000fca00078e10ff */
[----:B------:R-:W2:Y:S02]  /*6970*/  LDS R11, [R6] ;  /* 0x00000000060b7984 */ /* 0x000ea40000000800 */
[----:B--2---:R-:W-:-:S04]  /*6980*/  FMNMX R4, R4, R11, !PT ;  /* 0x0000000b04047209 */ /* 0x004fc80007800000 */
[----:B------:R-:W-:-:S13]  /*6990*/  FSETP.NEU.AND P0, PT, R4, R11, PT ;  /* 0x0000000b0400720b */ /* 0x000fda0003f0d000 */
[----:B01----:R-:W-:Y:S01]  /*69a0*/  @!P0 LEA R8, R10, R5, 0x3 ;  /* 0x000000050a088211 */ /* 0x003fe200078e18ff */
[----:B------:R-:W-:Y:S05]  /*69b0*/  @!P0 STS [R3], R11 ;  /* 0x0000000b03008388 */ /* 0x000fea0000000800 */
[----:B------:R-:W0:Y:S04]  /*69c0*/  @!P0 LDS.64 R8, [R8] ;  /* 0x0000000008088984 */ /* 0x000e280000000a00 */
[----:B0-----:R3:W-:Y:S01]  /*69d0*/  @!P0 STS.64 [R5], R8 ;  /* 0x0000000805008388 */ /* 0x0017e20000000a00 */
[----:B------:R-:W-:Y:S01]  /*69e0*/  BAR.SYNC.DEFER_BLOCKING 0x0 ;  /* 0x0000000000007b1d */ /* 0x000fe20000010000 */
[----:B------:R-:W-:Y:S01]  /*69f0*/  ISETP.GT.U32.AND P0, PT, R7, 0x83, PT ;  /* 0x000000830700780c */ /* 0x000fe20003f04070 */
[----:B------:R-:W-:-:S12]  /*6a00*/  IMAD.MOV.U32 R7, RZ, RZ, R10 ;  /* 0x000000ffff077224 */ /* 0x000fd800078e000a */
[----:B---3--:R-:W-:Y:S05]  /*6a10*/  @P0 BRA `(.L_x_1114) ;  /* 0xfffffffc00c80947 */ /* 0x008fea000383ffff */
.L_x_1113:
[----:B------:R-:W-:Y:S05]  /*6a20*/  @P1 EXIT ;  /* 0x000000000000194d */ /* 0x000fea0003800000 */
[----:B------:R-:W-:Y:S01]  /*6a30*/  LDS R4, [R3] ;  /* 0x0000000003047984 */ /* 0x000fe20000000800 */
[----:B------:R-:W-:-:S03]  /*6a40*/  ISETP.NE.AND P1, PT, R2, RZ, PT ;  /* 0x000000ff0200720c */ /* 0x000fc60003f25270 */
[----:B------:R-:W3:Y:S04]  /*6a50*/  LDS R7, [R3+0x80] ;  /* 0x0000800003077984 */ /* 0x000ee80000000800 */
[----:B0-----:R-:W0:Y:S01]  /*6a60*/  LDS R9, [R3+0x80] ;  /* 0x0000800003097984 */ /* 0x001e220000000800 */
[----:B---3--:R-:W-:-:S04]  /*6a70*/  FMNMX R4, R4, R7, !PT ;  /* 0x0000000704047209 */ /* 0x008fc80007800000 */
[----:B0-----:R-:W-:-:S13]  /*6a80*/  FSETP.NEU.AND P0, PT, R4, R9, PT ;  /* 0x000000090400720b */ /* 0x001fda0003f0d000 */
[----:B------:R-:W0:Y:S04]  /*6a90*/  @!P0 LDS.64 R6, [R5+0x100] ;  /* 0x0001000005068984 */ /* 0x000e280000000a00 */
[----:B0-----:R-:W-:Y:S04]  /*6aa0*/  @!P0 STS.64 [R5], R6 ;  /* 0x0000000605008388 */ /* 0x001fe80000000a00 */
[----:B------:R-:W0:Y:S04]  /*6ab0*/  @!P0 LDS R4, [R3+0x80] ;  /* 0x0000800003048984 */ /* 0x000e280000000800 */
[----:B0-----:R-:W-:Y:S04]  /*6ac0*/  @!P0 STS [R3], R4 ;  /* 0x0000000403008388 */ /* 0x001fe80000000800 */
[----:B-1----:R-:W-:Y:S04]  /*6ad0*/  LDS R8, [R3] ;  /* 0x0000000003087984 */ /* 0x002fe80000000800 */
[----:B------:R-:W0:Y:S04]  /*6ae0*/  LDS R9, [R3+0x40] ;  /* 0x0000400003097984 */ /* 0x000e280000000800 */
[----:B------:R-:W1:Y:S01]  /*6af0*/  LDS R11, [R3+0x40] ;  /* 0x00004000030b7984 */ /* 0x000e620000000800 */
[----:B0-----:R-:W-:-:S04]  /*6b00*/  FMNMX R8, R8, R9, !PT ;  /* 0x0000000908087209 */ /* 0x001fc80007800000 */
[----:B-1----:R-:W-:-:S13]  /*6b10*/  FSETP.NEU.AND P0, PT, R8, R11, PT ;  /* 0x0000000b0800720b */ /* 0x002fda0003f0d000 */
[----:B------:R-:W0:Y:S04]  /*6b20*/  @!P0 LDS.64 R8, [R5+0x80] ;  /* 0x0000800005088984 */ /* 0x000e280000000a00 */
[----:B0-----:R-:W-:Y:S04]  /*6b30*/  @!P0 STS.64 [R5], R8 ;  /* 0x0000000805008388 */ /* 0x001fe80000000a00 */
[----:B--2---:R-:W0:Y:S04]  /*6b40*/  @!P0 LDS R10, [R3+0x40] ;  /* 0x00004000030a8984 */ /* 0x004e280000000800 */
        /* <DEDUP_REMOVED lines=45> */
[----:B------:R-:W0:Y:S01]  /*6e20*/  LDS R9, [UR4] ;  /* 0x00000004ff097984 */ /* 0x000e220008000800 */
[----:B--2---:R-:W-:-:S03]  /*6e30*/  IMAD.WIDE.U32 R6, R0, 0x8, R6 ;  /* 0x0000000800067825 */ /* 0x004fc600078e0006 */
[----:B0-----:R-:W-:Y:S04]  /*6e40*/  STG.E desc[UR8][R2.64], R9 ;  /* 0x0000000902007986 */ /* 0x001fe8000c101908 */
[----:B------:R-:W-:Y:S01]  /*6e50*/  STG.E.64 desc[UR8][R6.64], R4 ;  /* 0x0000000406007986 */ /* 0x000fe2000c101b08 */
[----:B------:R-:W-:Y:S05]  /*6e60*/  EXIT ;  /* 0x000000000000794d */ /* 0x000fea0003800000 */
        .weak           $__internal_22_$__cuda_sm20_div_s64
        .type           $__internal_22_$__cuda_sm20_div_s64,@function
        .size           $__internal_22_$__cuda_sm20_div_s64,($__internal_23_$__cuda_sm20_rem_s64 - $__internal_22_$__cuda_sm20_div_s64)
$__internal_22_$__cuda_sm20_div_s64:
        /* <DEDUP_REMOVED lines=83> */
[----:B------:R-:W-:Y:S06]  /*73a0*/  RET.REL.NODEC R14 `(uncontiguous_reduce_f32) ;  /* 0xffffff8c0e147950 */ /* 0x000fec0003c3ffff */
        .weak           $__internal_23_$__cuda_sm20_rem_s64
        .type           $__internal_23_$__cuda_sm20_rem_s64,@function
        .size           $__internal_23_$__cuda_sm20_rem_s64,(.L_x_3702 - $__internal_23_$__cuda_sm20_rem_s64)
$__internal_23_$__cuda_sm20_rem_s64:
        /* <DEDUP_REMOVED lines=77> */
[----:B------:R-:W-:Y:S06]  /*7880*/  RET.REL.NODEC R14 `(uncontiguous_reduce_f32) ;  /* 0xffffff840edc7950 */ /* 0x000fec0003c3ffff */
.L_x_1115:
        /* <DEDUP_REMOVED lines=15> */
.L_x_3702:


//--------------------- .text.contiguous_reduce2_f32 --------------------------
	.section	.text.contiguous_reduce2_f32,"ax",@progbits
	.align	128
        .global         contiguous_reduce2_f32
        .type           contiguous_reduce2_f32,@function
        .size           contiguous_reduce2_f32,(.L_x_3783 - contiguous_reduce2_f32)
        .other          contiguous_reduce2_f32,@"STO_CUDA_ENTRY STV_DEFAULT"
contiguous_reduce2_f32:
.text.contiguous_reduce2_f32:
        /* <DEDUP_REMOVED lines=9> */
[----:B------:R-:W-:Y:S01]  /*0090*/  IMAD.MOV.U32 R11, RZ, RZ, -0x800000 ;  /* 0xff800000ff0b7424 */ /* 0x000fe200078e00ff */
[----:B------:R-:W-:Y:S01]  /*00a0*/  BSSY.RECONVERGENT B0, `(.L_x_1116) ;  /* 0x0000030000007945 */ /* 0x000fe20003800200 */
        /* <DEDUP_REMOVED lines=11> */
[----:B------:R0:W-:Y:S03]  /*0160*/  STS [R4], R11 ;  /* 0x0000000b04007388 */ /* 0x0001e60000000800 */
[----:B------:R-:W-:-:S13]  /*0170*/  ISETP.GE.U32.AND.EX P0, PT, RZ, UR11, PT, P0 ;  /* 0x0000000bff007c0c */ /* 0x000fda000bf06100 */
[----:B0-----:R-:W-:Y:S05]  /*0180*/  @P0 BRA `(.L_x_1117) ;  /* 0x0000000000540947 */ /* 0x001fea0003800000 */
[----:B------:R-:W0:Y:S01]  /*0190*/  LDC.64 R6, c[0x0][0x390] ;  /* 0x0000e400ff067b82 */ /* 0x000e220000000a00 */
[----:B------:R-:W1:Y:S02]  /*01a0*/  LDCU.64 UR4, c[0x0][0x390] ;  /* 0x00007200ff0477ac */ /* 0x000e640008000a00 */
[----:B-1----:R-:W-:-:S04]  /*01b0*/  LEA R12, P0, R9, UR4, 0x2 ;  /* 0x00000004090c7c11 */ /* 0x002fc8000f8010ff */
[----:B------:R-:W-:Y:S01]  /*01c0*/  LEA.HI.X R13, R9, UR5, RZ, 0x2, P0 ;  /* 0x00000005090d7c11 */ /* 0x000fe200080f14ff */
[----:B0-----:R-:W-:-:S04]  /*01d0*/  IMAD.WIDE.U32 R6, R15, 0x4, R6 ;  /* 0x000000040f067825 */ /* 0x001fc800078e0006 */
[----:B------:R-:W2:Y:S04]  /*01e0*/  LDG.E R12, desc[UR8][R12.64] ;  /* 0x000000080c0c7981 */ /* 0x000ea8000c1e1900 */
[----:B------:R-:W2:Y:S02]  /*01f0*/  LDG.E R7, desc[UR8][R6.64] ;  /* 0x0000000806077981 */ /* 0x000ea4000c1e1900 */
[----:B--2---:R-:W-:-:S04]  /*0200*/  FMNMX R11, R7, R12, !PT ;  /* 0x0000000c070b7209 */ /* 0x004fc80007800000 */
[----:B------:R-:W-:-:S13]  /*0210*/  FSETP.NEU.AND P0, PT, R11, R12, PT ;  /* 0x0000000c0b00720b */ /* 0x000fda0003f0d000 */
[----:B------:R-:W0:Y:S08]  /*0220*/  @!P0 LDC.64 R16, c[0x0][0x398] ;  /* 0x0000e600ff108b82 */ /* 0x000e300000000a00 */
[----:B------:R-:W1:Y:S01]  /*0230*/  @P0 LDC.64 R10, c[0x0][0x398] ;  /* 0x0000e600ff0a0b82 */ /* 0x000e620000000a00 */
[----:B0-----:R-:W-:-:S04]  /*0240*/  @!P0 LEA R8, P1, R9, R16, 0x3 ;  /* 0x0000001009088211 */ /* 0x001fc800078218ff */
[----:B------:R-:W-:Y:S01]  /*0250*/  @!P0 LEA.HI.X R9, R9, R17, RZ, 0x3, P1 ;  /* 0x0000001109098211 */ /* 0x000fe200008f1cff */
[----:B-1----:R-:W-:-:S05]  /*0260*/  @P0 IMAD.WIDE.U32 R10, R15, 0x8, R10 ;  /* 0x000000080f0a0825 */ /* 0x002fca00078e000a */
[----:B------:R-:W2:Y:S04]  /*0270*/  @!P0 LDG.E.64 R8, desc[UR8][R8.64] ;  /* 0x0000000808088981 */ /* 0x000ea8000c1e1b00 */
[----:B------:R-:W3:Y:S04]  /*0280*/  @P0 LDG.E.64 R10, desc[UR8][R10.64] ;  /* 0x000000080a0a0981 */ /* 0x000ee8000c1e1b00 */
[----:B------:R1:W-:Y:S04]  /*0290*/  @!P0 STS [R4], R12 ;  /* 0x0000000c04008388 */ /* 0x0003e80000000800 */
[----:B--2---:R1:W-:Y:S04]  /*02a0*/  @!P0 STS.64 [R3], R8 ;  /* 0x0000000803008388 */ /* 0x0043e80000000a00 */
[----:B------:R1:W-:Y:S04]  /*02b0*/  @P0 STS [R4], R7 ;  /* 0x0000000704000388 */ /* 0x0003e80000000800 */
[----:B---3--:R1:W-:Y:S01]  /*02c0*/  @P0 STS.64 [R3], R10 ;  /* 0x0000000a03000388 */ /* 0x0083e20000000a00 */
[----:B------:R-:W-:Y:S05]  /*02d0*/  BRA `(.L_x_1118) ;  /* 0x0000000000307947 */ /* 0x000fea0003800000 */
.L_x_1117:
        /* <DEDUP_REMOVED lines=8> */
[----:B------:R-:W2:Y:S04]  /*0360*/  LDG.E R9, desc[UR8][R8.64] ;  /* 0x0000000808097981 */ /* 0x000ea8000c1e1900 */
[----:B------:R-:W3:Y:S04]  /*0370*/  LDG.E.64 R6, desc[UR8][R6.64] ;  /* 0x0000000806067981 */ /* 0x000ee8000c1e1b00 */
[----:B--2---:R0:W-:Y:S04]  /*0380*/  STS [R4], R9 ;  /* 0x0000000904007388 */ /* 0x0041e80000000800 */
[----:B---3--:R0:W-:Y:S02]  /*0390*/  STS.64 [R3], R6 ;  /* 0x0000000603007388 */ /* 0x0081e40000000a00 */
.L_x_1118:
[----:B------:R-:W-:Y:S05]  /*03a0*/  BSYNC.RECONVERGENT B0 ;  /* 0x0000000000007941 */ /* 0x000fea0003800200 */
.L_x_1116:
[----:B------:R-:W-:Y:S01]  /*03b0*/  BAR.SYNC.DEFER_BLOCKING 0x0 ;  /* 0x0000000000007b1d */ /* 0x000fe20000010000 */
[----:B------:R-:W-:-:S13]  /*03c0*/  ISETP.GE.U32.AND P0, PT, R5, 0x42, PT ;  /* 0x000000420500780c */ /* 0x000fda0003f06070 */
[----:B------:R-:W-:Y:S05]  /*03d0*/  @!P0 BRA `(.L_x_1119) ;  /* 0x0000000000488947 */ /* 0x000fea0003800000 */
.L_x_1122:
        /* <DEDUP_REMOVED lines=14> */
.L_x_1121:
[----:B------:R-:W-:Y:S05]  /*04c0*/  BSYNC.RECONVERGENT B0 ;  /* 0x0000000000007941 */ /* 0x000fea0003800200 */
.L_x_1120:
[----:B------:R-:W-:Y:S01]  /*04d0*/  BAR.SYNC.DEFER_BLOCKING 0x0 ;  /* 0x0000000000007b1d */ /* 0x000fe20000010000 */
[----:B------:R-:W-:-:S13]  /*04e0*/  ISETP.GT.U32.AND P0, PT, R9, 0x83, PT ;  /* 0x000000830900780c */ /* 0x000fda0003f04070 */
[----:B------:R-:W-:Y:S05]  /*04f0*/  @P0 BRA `(.L_x_1122) ;  /* 0xfffffffc00b80947 */ /* 0x000fea000383ffff */
.L_x_1119:
[----:B------:R-:W-:-:S13]  /*0500*/  ISETP.GT.U32.AND P0, PT, R2, 0x1f, PT ;  /* 0x0000001f0200780c */ /* 0x000fda0003f04070 */
[----:B------:R-:W-:Y:S05]  /*0510*/  @P0 EXIT ;  /* 0x000000000000094d */ /* 0x000fea0003800000 */
[----:B------:R-:W-:Y:S01]  /*0520*/  LDS R5, [R4] ;  /* 0x0000000004057984 */ /* 0x000fe20000000800 */
[----:B------:R-:W-:-:S03]  /*0530*/  ISETP.NE.AND P1, PT, R2, RZ, PT ;  /* 0x000000ff0200720c */ /* 0x000fc60003f25270 */
[----:B0-----:R-:W0:Y:S04]  /*0540*/  LDS R6, [R4+0x80] ;  /* 0x0000800004067984 */ /* 0x001e280000000800 */
[----:B-1----:R-:W1:Y:S01]  /*0550*/  LDS R8, [R4+0x80] ;  /* 0x0000800004087984 */ /* 0x002e620000000800 */
        /* <DEDUP_REMOVED lines=64> */
.L_x_1123:
        /* <DEDUP_REMOVED lines=10> */
.L_x_3783:


//--------------------- .text.contiguous_reduce_f32 --------------------------
	.section	.text.contiguous_reduce_f32,"ax",@progbits
	.align	128
        .global         contiguous_reduce_f32
        .type           contiguous_reduce_f32,@function
        .size           contiguous_reduce_f32,(.L_x_3784 - contiguous_reduce_f32)
        .other          contiguous_reduce_f32,@"STO_CUDA_ENTRY STV_DEFAULT"
contiguous_reduce_f32:
.text.contiguous_reduce_f32:
[----:B------:R-:W-:Y:S01]  /*0000*/  LDC R1, c[0x0][0x37c] ;  /* 0x0000df00ff017b82 */ /* 0x000fe20000000800 */
[----:B------:R-:W0:Y:S07]  /*0010*/  S2R R0, SR_CTAID.X ;  /* 0x0000000000007919 */ /* 0x000e2e0000002500 */
[----:B------:R-:W1:Y:S01]  /*0020*/  S2UR UR5, SR_CgaCtaId ;  /* 0x00000000000579c3 */ /* 0x000e620000008800 */
[----:B------:R-:W2:Y:S01]  /*0030*/  LDCU UR7, c[0x0][0x360] ;  /* 0x00006c00ff0777ac */ /* 0x000ea20008000800 */
[----:B------:R-:W-:Y:S01]  /*0040*/  IMAD.MOV.U32 R11, RZ, RZ, -0x800000 ;  /* 0xff800000ff0b7424 */ /* 0x000fe200078e00ff */
[----:B------:R-:W3:Y:S01]  /*0050*/  S2R R2, SR_TID.X ;  /* 0x0000000000027919 */ /* 0x000ee20000002100 */
[----:B------:R-:W-:Y:S01]  /*0060*/  BSSY.RECONVERGENT B0, `(.L_x_1124) ;  /* 0x0000028000007945 */ /* 0x000fe20003800200 */
[----:B------:R-:W-:Y:S01]  /*0070*/  UMOV UR4, 0x400 ;  /* 0x0000040000047882 */ /* 0x000fe20000000000 */
[----:B------:R-:W4:Y:S01]  /*0080*/  LDCU.64 UR10, c[0x0][0x398] ;  /* 0x00007300ff0a77ac */ /* 0x000f220008000a00 */
        /* <DEDUP_REMOVED lines=12> */
[----:B------:R0:W-:Y:S02]  /*0150*/  STS [R4], R11 ;  /* 0x0000000b04007388 */ /* 0x0001e40000000800 */
[----:B------:R-:W-:-:S13]  /*0160*/  ISETP.GE.U32.AND.EX P0, PT, RZ, UR11, PT, P0 ;  /* 0x0000000bff007c0c */ /* 0x000fda000bf06100 */
[----:B0-----:R-:W-:Y:S05]  /*0170*/  @P0 BRA `(.L_x_1125) ;  /* 0x0000000000380947 */ /* 0x001fea0003800000 */
[----:B------:R-:W0:Y:S02]  /*0180*/  LDCU.64 UR4, c[0x0][0x390] ;  /* 0x00007200ff0477ac */ /* 0x000e240008000a00 */
[----:B0-----:R-:W-:Y:S02]  /*0190*/  LEA R10, P0, R6, UR4, 0x2 ;  /* 0x00000004060a7c11 */ /* 0x001fe4000f8010ff */
[----:B------:R-:W-:Y:S02]  /*01a0*/  LEA R12, P1, R8, UR4, 0x2 ;  /* 0x00000004080c7c11 */ /* 0x000fe4000f8210ff */
[----:B------:R-:W-:Y:S02]  /*01b0*/  LEA.HI.X R11, R6, UR5, RZ, 0x2, P0 ;  /* 0x00000005060b7c11 */ /* 0x000fe400080f14ff */
[----:B------:R-:W-:-:S04]  /*01c0*/  LEA.HI.X R13, R8, UR5, RZ, 0x2, P1 ;  /* 0x00000005080d7c11 */ /* 0x000fc800088f14ff */
[----:B------:R-:W2:Y:S04]  /*01d0*/  LDG.E R11, desc[UR8][R10.64] ;  /* 0x000000080a0b7981 */ /* 0x000ea8000c1e1900 */
[----:B------:R-:W2:Y:S01]  /*01e0*/  LDG.E R12, desc[UR8][R12.64] ;  /* 0x000000080c0c7981 */ /* 0x000ea2000c1e1900 */
[----:B------:R-:W-:Y:S01]  /*01f0*/  IMAD.MOV.U32 R9, RZ, RZ, RZ ;  /* 0x000000ffff097224 */ /* 0x000fe200078e00ff */
[----:B--2---:R-:W-:-:S04]  /*0200*/  FMNMX R7, R11, R12, !PT ;  /* 0x0000000c0b077209 */ /* 0x004fc80007800000 */
[----:B------:R-:W-:-:S13]  /*0210*/  FSETP.NEU.AND P0, PT, R7, R12, PT ;  /* 0x0000000c0700720b */ /* 0x000fda0003f0d000 */
[----:B------:R1:W-:Y:S04]  /*0220*/  @!P0 STS [R4], R12 ;  /* 0x0000000c04008388 */ /* 0x0003e80000000800 */
[----:B------:R1:W-:Y:S04]  /*0230*/  @!P0 STS.64 [R3], R8 ;  /* 0x0000000803008388 */ /* 0x0003e80000000a00 */
[----:B------:R1:W-:Y:S01]  /*0240*/  @P0 STS [R4], R11 ;  /* 0x0000000b04000388 */ /* 0x0003e20000000800 */
[----:B------:R-:W-:Y:S05]  /*0250*/  BRA `(.L_x_1126) ;  /* 0x0000000000207947 */ /* 0x000fea0003800000 */
.L_x_1125:
[----:B------:R-:W-:-:S04]  /*0260*/  ISETP.GE.U32.AND P0, PT, R6, UR10, PT ;  /* 0x0000000a06007c0c */ /* 0x000fc8000bf06070 */
[----:B------:R-:W-:-:S13]  /*0270*/  ISETP.GE.U32.AND.EX P0, PT, RZ, UR11, PT, P0 ;  /* 0x0000000bff007c0c */ /* 0x000fda000bf06100 */
[----:B------:R-:W-:Y:S05]  /*0280*/  @P0 BRA `(.L_x_1126) ;  /* 0x0000000000140947 */ /* 0x000fea0003800000 */
[----:B------:R-:W0:Y:S02]  /*0290*/  LDCU.64 UR4, c[0x0][0x390] ;  /* 0x00007200ff0477ac */ /* 0x000e240008000a00 */
[----:B0-----:R-:W-:-:S04]  /*02a0*/  LEA R8, P0, R6, UR4, 0x2 ;  /* 0x0000000406087c11 */ /* 0x001fc8000f8010ff */
[----:B------:R-:W-:-:S06]  /*02b0*/  LEA.HI.X R9, R6, UR5, RZ, 0x2, P0 ;  /* 0x0000000506097c11 */ /* 0x000fcc00080f14ff */
[----:B------:R-:W2:Y:S04]  /*02c0*/  LDG.E R9, desc[UR8][R8.64] ;  /* 0x0000000808097981 */ /* 0x000ea8000c1e1900 */
[----:B--2---:R0:W-:Y:S02]  /*02d0*/  STS [R4], R9 ;  /* 0x0000000904007388 */ /* 0x0041e40000000800 */
.L_x_1126:
[----:B------:R-:W-:Y:S05]  /*02e0*/  BSYNC.RECONVERGENT B0 ;  /* 0x0000000000007941 */ /* 0x000fea0003800200 */
.L_x_1124:
[----:B------:R-:W-:Y:S01]  /*02f0*/  BAR.SYNC.DEFER_BLOCKING 0x0 ;  /* 0x0000000000007b1d */ /* 0x000fe20000010000 */
[----:B------:R-:W-:-:S13]  /*0300*/  ISETP.GE.U32.AND P0, PT, R5, 0x42, PT ;  /* 0x000000420500780c */ /* 0x000fda0003f06070 */
[----:B------:R-:W-:Y:S05]  /*0310*/  @!P0 BRA `(.L_x_1127) ;  /* 0x0000000000488947 */ /* 0x000fea0003800000 */
.L_x_1130:
        /* <DEDUP_REMOVED lines=14> */
.L_x_1129:
[----:B------:R-:W-:Y:S05]  /*0400*/  BSYNC.RECONVERGENT B0 ;  /* 0x0000000000007941 */ /* 0x000fea0003800200 */
.L_x_1128:
[----:B------:R-:W-:Y:S01]  /*0410*/  BAR.SYNC.DEFER_BLOCKING 0x0 ;  /* 0x0000000000007b1d */ /* 0x000fe20000010000 */
[----:B------:R-:W-:-:S13]  /*0420*/  ISETP.GT.U32.AND P0, PT, R9, 0x83, PT ;  /* 0x000000830900780c */ /* 0x000fda0003f04070 */
[----:B------:R-:W-:Y:S05]  /*0430*/  @P0 BRA `(.L_x_1130) ;  /* 0xfffffffc00b80947 */ /* 0x000fea000383ffff */
.L_x_1127:
        /* <DEDUP_REMOVED lines=70> */
.L_x_1131:
        /* <DEDUP_REMOVED lines=14> */
.L_x_3784:


//--------------------- .text.contiguous_reduce44_u64 --------------------------
	.section	.text.contiguous_reduce44_u64,"ax",@progbits
	.align	128
        .global         contiguous_reduce44_u64
        .type           contiguous_reduce44_u64,@function
        .size           contiguous_reduce44_u64,(.L_x_3785 - contiguous_reduce44_u64)
        .other          contiguous_reduce44_u64,@"STO_CUDA_ENTRY STV_DEFAULT"
contiguous_reduce44_u64:
.text.contiguous_reduce44_u64:
        /* <DEDUP_REMOVED lines=19> */
[----:B------:R0:W-:Y:S01]  /*0130*/  STS.64 [R9], RZ ;  /* 0x000000ff09007388 */ /* 0x0001e20000000a00 */
        /* <DEDUP_REMOVED lines=25> */
[----:B------:R-:W-:Y:S01]  /*02d0*/  VIADD R3, R2, UR5 ;  /* 0x0000000502037c36 */ /* 0x000fe20008000000 */
        /* <DEDUP_REMOVED lines=29> */
.L_x_1136:
[----:B------:R-:W2:Y:S01]  /*04b0*/  LDS.64 R18, [R4+UR5] ;  /* 0x0000000504127984 */ /* 0x000ea20008000a00 */
[----:B------:R-:W-:Y:S02]  /*04c0*/  UIADD3 UR8, UPT, UPT, UR8, 0x10, URZ ;  /* 0x0000001008087890 */ /* 0x000fe4000fffe0ff */
[----:B------:R-:W-:Y:S02]  /*04d0*/  UIADD3 UR4, UPT, UPT, UR4, 0x10, URZ ;  /* 0x0000001004047890 */ /* 0x000fe4000fffe0ff */
[----:B------:R-:W-:Y:S01]  /*04e0*/  UISETP.GE.AND UP1, UPT, UR8, -0xc, UPT ;  /* 0xfffffff40800788c */ /* 0x000fe2000bf26270 */
[----:B--2---:R-:W-:-:S04]  /*04f0*/  ISETP.GE.U32.AND P0, PT, R18, R12, PT ;  /* 0x0000000c1200720c */ /* 0x004fc80003f06070 */
[----:B------:R-:W-:-:S13]  /*0500*/  ISETP.GE.U32.AND.EX P0, PT, R19, R13, PT, P0 ;  /* 0x0000000d1300720c */ /* 0x000fda0003f06100 */
[----:B------:R-:W-:Y:S01]  /*0510*/  @P0 STS.64 [R3], R18 ;  /* 0x0000001203000388 */ /* 0x000fe20000000a00 */
[----:B------:R-:W-:Y:S02]  /*0520*/  @P0 IMAD.MOV.U32 R12, RZ, RZ, R18 ;  /* 0x000000ffff0c0224 */ /* 0x000fe400078e0012 */
[----:B------:R-:W-:Y:S01]  /*0530*/  @P0 IMAD.MOV.U32 R13, RZ, RZ, R19 ;  /* 0x000000ffff0d0224 */ /* 0x000fe200078e0013 */
[----:B------:R-:W2:Y:S04]  /*0540*/  @P0 LDS.64 R22, [R8+UR5] ;  /* 0x0000000508160984 */ /* 0x000ea80008000a00 */
[----:B--2---:R-:W-:Y:S04]  /*0550*/  @P0 STS.64 [R2+UR9], R22 ;  /* 0x0000001602000988 */ /* 0x004fe80008000a09 */
[----:B---3--:R-:W2:Y:S02]  /*0560*/  LDS.64 R20, [R5+UR5] ;  /* 0x0000000505147984 */ /* 0x008ea40008000a00 */
[----:B--2---:R-:W-:-:S04]  /*0570*/  ISETP.GE.U32.AND P0, PT, R20, R12, PT ;  /* 0x0000000c1400720c */ /* 0x004fc80003f06070 */
[----:B------:R-:W-:-:S13]  /*0580*/  ISETP.GE.U32.AND.EX P0, PT, R21, R13, PT, P0 ;  /* 0x0000000d1500720c */ /* 0x000fda0003f06100 */
[----:B------:R-:W-:Y:S01]  /*0590*/  @P0 STS.64 [R3], R20 ;  /* 0x0000001403000388 */ /* 0x000fe20000000a00 */
[----:B------:R-:W-:Y:S02]  /*05a0*/  @P0 IMAD.MOV.U32 R12, RZ, RZ, R20 ;  /* 0x000000ffff0c0224 */ /* 0x000fe400078e0014 */
[----:B------:R-:W-:Y:S01]  /*05b0*/  @P0 IMAD.MOV.U32 R13, RZ, RZ, R21 ;  /* 0x000000ffff0d0224 */ /* 0x000fe200078e0015 */
[----:B------:R-:W2:Y:S04]  /*05c0*/  @P0 LDS.64 R24, [R9+UR5] ;  /* 0x0000000509180984 */ /* 0x000ea80008000a00 */
[----:B--2---:R-:W-:Y:S04]  /*05d0*/  @P0 STS.64 [R2+UR9], R24 ;  /* 0x0000001802000988 */ /* 0x004fe80008000a09 */
[----:B------:R-:W2:Y:S02]  /*05e0*/  LDS.64 R16, [R6+UR5] ;  /* 0x0000000506107984 */ /* 0x000ea40008000a00 */
[----:B--2---:R-:W-:-:S04]  /*05f0*/  ISETP.GE.U32.AND P0, PT, R16, R12, PT ;  /* 0x0000000c1000720c */ /* 0x004fc80003f06070 */
[----:B------:R-:W-:-:S13]  /*0600*/  ISETP.GE.U32.AND.EX P0, PT, R17, R13, PT, P0 ;  /* 0x0000000d1100720c */ /* 0x000fda0003f06100 */
[----:B------:R-:W-:Y:S01]  /*0610*/  @P0 STS.64 [R3], R16 ;  /* 0x0000001003000388 */ /* 0x000fe20000000a00 */
[----:B------:R-:W-:Y:S01]  /*0620*/  @P0 MOV R12, R16 ;  /* 0x00000010000c0202 */ /* 0x000fe20000000f00 */
[----:B------:R-:W-:Y:S02]  /*0630*/  @P0 IMAD.MOV.U32 R13, RZ, RZ, R17 ;  /* 0x000000ffff0d0224 */ /* 0x000fe400078e0011 */
[----:B------:R-:W2:Y:S04]  /*0640*/  @P0 LDS.64 R22, [R10+UR5] ;  /* 0x000000050a160984 */ /* 0x000ea80008000a00 */
[----:B--2---:R-:W-:Y:S04]  /*0650*/  @P0 STS.64 [R2+UR9], R22 ;  /* 0x0000001602000988 */ /* 0x004fe80008000a09 */
[----:B------:R-:W2:Y:S02]  /*0660*/  LDS.64 R18, [R7+UR5] ;  /* 0x0000000507127984 */ /* 0x000ea40008000a00 */
[----:B--2---:R-:W-:-:S04]  /*0670*/  ISETP.GE.U32.AND P0, PT, R18, R12, PT ;  /* 0x0000000c1200720c */ /* 0x004fc80003f06070 */
[----:B------:R-:W-:-:S13]  /*0680*/  ISETP.GE.U32.AND.EX P0, PT, R19, R13, PT, P0 ;  /* 0x0000000d1300720c */ /* 0x000fda0003f06100 */
[----:B------:R-:W-:Y:S01]  /*0690*/  @P0 STS.64 [R3], R18 ;  /* 0x0000001203000388 */ /* 0x000fe20000000a00 */
[----:B------:R-:W-:Y:S02]  /*06a0*/  @P0 IMAD.MOV.U32 R12, RZ, RZ, R18 ;  /* 0x000000ffff0c0224 */ /* 0x000fe400078e0012 */
[----:B------:R-:W-:Y:S01]  /*06b0*/  @P0 IMAD.MOV.U32 R13, RZ, RZ, R19 ;  /* 0x000000ffff0d0224 */ /* 0x000fe200078e0013 */
[----:B------:R-:W2:Y:S01]  /*06c0*/  @P0 LDS.64 R24, [R11+UR5] ;  /* 0x000000050b180984 */ /* 0x000ea20008000a00 */
[----:B------:R-:W-:-:S03]  /*06d0*/  ULEA UR5, UR13, UR5, 0x5 ;  /* 0x000000050d057291 */ /* 0x000fc6000f8e28ff */
[----:B--2---:R-:W-:Y:S06]  /*06e0*/  @P0 STS.64 [R2+UR9], R24 ;  /* 0x0000001802000988 */ /* 0x004fec0008000a09 */
[----:B------:R-:W2:Y:S02]  /*06f0*/  LDS.64 R16, [R4+UR5] ;  /* 0x0000000504107984 */ /* 0x000ea40008000a00 */
        /* <DEDUP_REMOVED lines=19> */
[----:B------:R-:W-:Y:S01]  /*0830*/  @P0 IMAD.MOV.U32 R12, RZ, RZ, R18 ;  /* 0x000000ffff0c0224 */ /* 0x000fe200078e0012 */
[----:B------:R-:W-:Y:S02]  /*0840*/  @P0 MOV R13, R19 ;  /* 0x00000013000d0202 */ /* 0x000fe40000000f00 */
        /* <DEDUP_REMOVED lines=74> */
[----:B------:R-:W2:Y:S01]  /*0cf0*/  @P0 LDS.64 R20, [R11+UR5] ;  /* 0x000000050b140984 */ /* 0x000ea20008000a00 */
[----:B------:R-:W-:-:S03]  /*0d00*/  ULEA UR5, UR13, UR5, 0x5 ;  /* 0x000000050d057291 */ /* 0x000fc6000f8e28ff */
[----:B--2---:R3:W-:Y:S01]  /*0d10*/  @P0 STS.64 [R2+UR9], R20 ;  /* 0x0000001402000988 */ /* 0x0047e20008000a09 */
[----:B------:R-:W-:Y:S08]  /*0d20*/  BRA.U !UP1, `(.L_x_1136) ;  /* 0xfffffff509e07547 */ /* 0x000ff0000b83ffff */
.L_x_1135:
[----:B------:R-:W-:-:S04]  /*0d30*/  UIADD3 UR7, UPT, UPT, -UR8, URZ, URZ ;  /* 0x000000ff08077290 */ /* 0x000fc8000fffe1ff */
[----:B------:R-:W-:-:S09]  /*0d40*/  UISETP.GT.AND UP1, UPT, UR7, 0x4, UPT ;  /* 0x000000040700788c */ /* 0x000fd2000bf24270 */
[----:B------:R-:W-:Y:S05]  /*0d50*/  BRA.U !UP1, `(.L_x_1137) ;  /* 0x00000005091c7547 */ /* 0x000fea000b800000 */
[----:B------:R-:W2:Y:S01]  /*0d60*/  LDS.64 R16, [R4+UR5] ;  /* 0x0000000504107984 */ /* 0x000ea20008000a00 */
[----:B------:R-:W-:Y:S02]  /*0d70*/  UIADD3 UR8, UPT, UPT, UR8, 0x4, URZ ;  /* 0x0000000408087890 */ /* 0x000fe4000fffe0ff */
[----:B------:R-:W-:Y:S02]  /*0d80*/  UIADD3 UR4, UPT, UPT, UR4, 0x4, URZ ;  /* 0x0000000404047890 */ /* 0x000fe4000fffe0ff */
[----:B------:R-:W-:Y:S02]  /*0d90*/  UIADD3 UR8, UPT, UPT, UR8, 0x4, URZ ;  /* 0x0000000408087890 */ /* 0x000fe4000fffe0ff */
[----:B------:R-:W-:Y:S02]  /*0da0*/  UIADD3 UR4, UPT, UPT, UR4, 0x4, URZ ;  /* 0x0000000404047890 */ /* 0x000fe4000fffe0ff */
[----:B------:R-:W-:Y:S01]  /*0db0*/  UPLOP3.LUT UP0, UPT, UPT, UPT, UPT, 0x40, 0x4 ;  /* 0x000000000004789c */ /* 0x000fe20003f0e870 */
        /* <DEDUP_REMOVED lines=64> */
[----:B--2---:R4:W-:Y:S09]  /*11c0*/  @P0 STS.64 [R2+UR9], R18 ;  /* 0x0000001202000988 */ /* 0x0049f20008000a09 */
.L_x_1137:
[----:B------:R-:W-:-:S09]  /*11d0*/  UISETP.NE.OR UP0, UPT, UR8, URZ, UP0 ;  /* 0x000000ff0800728c */ /* 0x000fd20008705670 */
[----:B------:R-:W-:Y:S05]  /*11e0*/  BRA.U !UP0, `(.L_x_1138) ;  /* 0x0000000108947547 */ /* 0x000fea000b800000 */
.L_x_1134:
[----:B--23--:R-:W2:Y:S01]  /*11f0*/  LDS.64 R20, [R4+UR5] ;  /* 0x0000000504147984 */ /* 0x00cea20008000a00 */
[----:B------:R-:W-:Y:S02]  /*1200*/  UIADD3 UR8, UPT, UPT, UR8, 0x4, URZ ;  /* 0x0000000408087890 */ /* 0x000fe4000fffe0ff */
[----:B------:R-:W-:Y:S02]  /*1210*/  UIADD3 UR4, UPT, UPT, UR4, 0x4, URZ ;  /* 0x0000000404047890 */ /* 0x000fe4000fffe0ff */
[----:B------:R-:W-:Y:S01]  /*1220*/  UISETP.NE.AND UP0, UPT, UR8, URZ, UPT ;  /* 0x000000ff0800728c */ /* 0x000fe2000bf05270 */
        /* <DEDUP_REMOVED lines=15> */
[----:B----4-:R-:W2:Y:S02]  /*1320*/  LDS.64 R18, [R6+UR5] ;  /* 0x0000000506127984 */ /* 0x010ea40008000a00 */
        /* <DEDUP_REMOVED lines=15> */
[----:B--2---:R2:W-:Y:S01]  /*1420*/  @P0 STS.64 [R2+UR9], R16 ;  /* 0x0000001002000988 */ /* 0x0045e20008000a09 */
[----:B------:R-:W-:Y:S08]  /*1430*/  BRA.U UP0, `(.L_x_1134) ;  /* 0xfffffffd006c7547 */ /* 0x000ff0000b83ffff */
.L_x_1138:
[----:B------:R-:W-:-:S12]  /*1440*/  UIADD3 UR7, UPT, UPT, UR4, 0x1, URZ ;  /* 0x0000000104077890 */ /* 0x000fd8000fffe0ff */
.L_x_1133:
        /* <DEDUP_REMOVED lines=8> */
.L_x_1139:
[----:B--2---:R-:W-:Y:S01]  /*14d0*/  MOV R5, UR7 ;  /* 0x0000000700057c02 */ /* 0x004fe20008000f00 */
[----:B------:R-:W5:Y:S01]  /*14e0*/  LDC R9, c[0x0][0x360] ;  /* 0x0000d800ff097b82 */ /* 0x000f620000000800 */
[----:B------:R-:W-:-:S03]  /*14f0*/  UIADD3 UR6, UPT, UPT, UR6, 0x1, URZ ;  /* 0x0000000106067890 */ /* 0x000fc6000fffe0ff */
[----:B------:R-:W-:Y:S01]  /*1500*/  IMAD R6, R5, 0x8, R8 ;  /* 0x0000000805067824 */ /* 0x000fe200078e0208 */
[----:B------:R-:W-:-:S05]  /*1510*/  UISETP.NE.AND UP0, UPT, UR6, URZ, UPT ;  /* 0x000000ff0600728c */ /* 0x000fca000bf05270 */
[----:B------:R-:W2:Y:S02]  /*1520*/  LDS.64 R6, [R6] ;  /* 0x0000000006067984 */ /* 0x000ea40000000a00 */
[----:B--2---:R-:W-:-:S04]  /*1530*/  ISETP.GE.U32.AND P0, PT, R6, R12, PT ;  /* 0x0000000c0600720c */ /* 0x004fc80003f06070 */
[----:B------:R-:W-:-:S13]  /*1540*/  ISETP.GE.U32.AND.EX P0, PT, R7, R13, PT, P0 ;  /* 0x0000000d0700720c */ /* 0x000fda0003f06100 */
[----:B------:R-:W-:Y:S01]  /*1550*/  @P0 STS.64 [R3], R6 ;  /* 0x0000000603000388 */ /* 0x000fe20000000a00 */
[----:B------:R-:W-:Y:S02]  /*1560*/  @P0 IMAD.MOV.U32 R12, RZ, RZ, R6 ;  /* 0x000000ffff0c0224 */ /* 0x000fe400078e0006 */
[----:B------:R-:W-:Y:S01]  /*1570*/  @P0 IMAD.MOV.U32 R13, RZ, RZ, R7 ;  /* 0x000000ffff0d0224 */ /* 0x000fe200078e0007 */
[----:B------:R5:W2:Y:S02]  /*1580*/  @P0 LDS.64 R4, [R8+UR4] ;  /* 0x0000000408040984 */ /* 0x000aa40008000a00 */
[----:B-----5:R-:W-:Y:S02]  /*1590*/  IMAD R8, R9, 0x8, R8 ;  /* 0x0000000809087824 */ /* 0x020fe400078e0208 */
[----:B--2---:R2:W-:Y:S01]  /*15a0*/  @P0 STS.64 [R2+UR9], R4 ;  /* 0x0000000402000988 */ /* 0x0045e20008000a09 */
[----:B------:R-:W-:Y:S05]  /*15b0*/  BRA.U UP0, `(.L_x_1139) ;  /* 0xfffffffd00c47547 */ /* 0x000fea000b83ffff */
.L_x_1132:
[----:B01234-:R-:W0:Y:S01]  /*15c0*/  LDS.64 R2, [R2+UR9] ;  /* 0x0000000902027984 */ /* 0x01fe220008000a00 */
[----:B------:R-:W1:Y:S01]  /*15d0*/  LDCU.64 UR6, c[0x0][0x3a8] ;  /* 0x00007500ff0677ac */ /* 0x000e620008000a00 */
[----:B------:R-:W-:Y:S01]  /*15e0*/  IMAD.MOV.U32 R15, RZ, RZ, RZ ;  /* 0x000000ffff0f7224 */ /* 0x000fe200078e00ff */
[----:B------:R-:W2:Y:S01]  /*15f0*/  LDCU.128 UR20, c[0x0][0x380] ;  /* 0x00007000ff1477ac */ /* 0x000ea20008000c00 */
        /* <DEDUP_REMOVED lines=11> */
.L_x_1140:
        /* <DEDUP_REMOVED lines=13> */
.L_x_3785:


//--------------------- .text.contiguous_reduce4_u64 --------------------------
	.section	.text.contiguous_reduce4_u64,"ax",@progbits
	.align	128
        .global         contiguous_reduce4_u64
        .type           contiguous_reduce4_u64,@function
        .size           contiguous_reduce4_u64,(.L_x_3704 - contiguous_reduce4_u64)
        .other          contiguous_reduce4_u64,@"STO_CUDA_ENTRY STV_DEFAULT"
contiguous_reduce4_u64:
.text.contiguous_reduce4_u64:
[----:B------:R-:W-:Y:S01]  /*0000*/  LDC R1, c[0x0][0x37c] ;  /* 0x0000df00ff017b82 */ /* 0x000fe20000000800 */
[----:B------:R-:W0:Y:S01]  /*0010*/  S2R R6, SR_TID.Y ;  /* 0x0000000000067919 */ /* 0x000e220000002200 */
[----:B------:R-:W1:Y:S06]  /*0020*/  LDCU UR15, c[0x0][0x360] ;  /* 0x00006c00ff0f77ac */ /* 0x000e6c0008000800 */
[----:B------:R-:W2:Y:S01]  /*0030*/  S2UR UR6, SR_CgaCtaId ;  /* 0x00000000000679c3 */ /* 0x000ea20000008800 */
[----:B------:R-:W-:Y:S01]  /*0040*/  HFMA2 R17, -RZ, RZ, 0, 0 ;  /* 0x00000000ff117431 */ /* 0x000fe200000001ff */
[----:B------:R-:W0:Y:S01]  /*0050*/  S2R R5, SR_CTAID.Y ;  /* 0x0000000000057919 */ /* 0x000e220000002600 */
[----:B------:R-:W1:Y:S01]  /*0060*/  LDCU UR16, c[0x0][0x364] ;  /* 0x00006c80ff1077ac */ /* 0x000e620008000800 */
        /* <DEDUP_REMOVED lines=18> */
[----:B------:R0:W-:Y:S04]  /*0190*/  STS.64 [R4], RZ ;  /* 0x000000ff04007388 */ /* 0x0001e80000000a00 */
        /* <DEDUP_REMOVED lines=21> */
.L_x_1159:
[----:B------:R-:W-:-:S04]  /*02f0*/  VIADD R15, R2, 0x3 ;  /* 0x00000003020f7836 */ /* 0x000fc80000000000 */
        /* <DEDUP_REMOVED lines=26> */
.L_x_1143:
[----:B------:R-:W-:Y:S01]  /*04a0*/  IMAD.MOV.U32 R14, RZ, RZ, R30 ;  /* 0x000000ffff0e7224 */ /* 0x000fe200078e001e */
[----:B------:R-:W-:Y:S01]  /*04b0*/  MOV R0, R32 ;  /* 0x0000002000007202 */ /* 0x000fe20000000f00 */
[----:B------:R-:W-:Y:S01]  /*04c0*/  IMAD.MOV.U32 R3, RZ, RZ, R33 ;  /* 0x000000ffff037224 */ /* 0x000fe200078e0021 */
[----:B------:R-:W-:-:S07]  /*04d0*/  MOV R8, 0x4f0 ;  /* 0x000004f000087802 */ /* 0x000fce0000000f00 */
[----:B-1----:R-:W-:Y:S05]  /*04e0*/  CALL.REL.NOINC `($__internal_24_$__cuda_sm20_div_s64) ;  /* 0x0000004000447944 */ /* 0x002fea0003c00000 */
        /* <DEDUP_REMOVED lines=9> */
.L_x_1144:
        /* <DEDUP_REMOVED lines=33> */
.L_x_1145:
[----:B------:R-:W-:Y:S01]  /*0790*/  MOV R0, R30 ;  /* 0x0000001e00007202 */ /* 0x000fe20000000f00 */
[----:B------:R-:W-:Y:S01]  /*07a0*/  IMAD.MOV.U32 R3, RZ, RZ, R31 ;  /* 0x000000ffff037224 */ /* 0x000fe200078e001f */
[----:B------:R-:W-:-:S07]  /*07b0*/  MOV R8, 0x7d0 ;  /* 0x000007d000087802 */ /* 0x000fce0000000f00 */
[----:B------:R-:W-:Y:S05]  /*07c0*/  CALL.REL.NOINC `($__internal_24_$__cuda_sm20_div_s64) ;  /* 0x0000003c008c7944 */ /* 0x000fea0003c00000 */
        /* <DEDUP_REMOVED lines=10> */
.L_x_1146:
[----:B------:R-:W-:Y:S01]  /*0870*/  IADD3 R25, PT, PT, R2, 0x1, RZ ;  /* 0x0000000102197810 */ /* 0x000fe20007ffe0ff */
        /* <DEDUP_REMOVED lines=33> */
.L_x_1147:
[----:B------:R-:W-:Y:S01]  /*0a90*/  MOV R14, R26 ;  /* 0x0000001a000e7202 */ /* 0x000fe20000000f00 */
[----:B------:R-:W-:Y:S01]  /*0aa0*/  IMAD.MOV.U32 R0, RZ, RZ, R30 ;  /* 0x000000ffff007224 */ /* 0x000fe200078e001e */
[----:B------:R-:W-:Y:S02]  /*0ab0*/  MOV R3, R31 ;  /* 0x0000001f00037202 */ /* 0x000fe40000000f00 */
[----:B------:R-:W-:-:S07]  /*0ac0*/  MOV R8, 0xae0 ;  /* 0x00000ae000087802 */ /* 0x000fce0000000f00 */
[----:B------:R-:W-:Y:S05]  /*0ad0*/  CALL.REL.NOINC `($__internal_24_$__cuda_sm20_div_s64) ;  /* 0x0000003800c87944 */ /* 0x000fea0003c00000 */
        /* <DEDUP_REMOVED lines=9> */
.L_x_1148:
        /* <DEDUP_REMOVED lines=9> */
[----:B------:R-:W-:-:S03]  /*0c00*/  VIADD R13, R2, 0xfffffffc ;  /* 0xfffffffc020d7836 */ /* 0x000fc60000000000 */
        /* <DEDUP_REMOVED lines=24> */
.L_x_1149:
        /* <DEDUP_REMOVED lines=14> */
.L_x_1150:
[C---:B------:R-:W-:Y:S01]  /*0e70*/  IADD3 R25, PT, PT, R2.reuse, -0x1, RZ ;  /* 0xffffffff02197810 */ /* 0x040fe20007ffe0ff */
        /* <DEDUP_REMOVED lines=33> */
.L_x_1151:
[----:B------:R-:W-:Y:S01]  /*1090*/  MOV R14, R26 ;  /* 0x0000001a000e7202 */ /* 0x000fe20000000f00 */
[----:B------:R-:W-:Y:S01]  /*10a0*/  IMAD.MOV.U32 R0, RZ, RZ, R30 ;  /* 0x000000ffff007224 */ /* 0x000fe200078e001e */
[----:B------:R-:W-:Y:S02]  /*10b0*/  MOV R3, R31 ;  /* 0x0000001f00037202 */ /* 0x000fe40000000f00 */
[----:B------:R-:W-:-:S07]  /*10c0*/  MOV R8, 0x10e0 ;  /* 0x000010e000087802 */ /* 0x000fce0000000f00 */
[----:B------:R-:W-:Y:S05]  /*10d0*/  CALL.REL.NOINC `($__internal_24_$__cuda_sm20_div_s64) ;  /* 0x0000003400487944 */ /* 0x000fea0003c00000 */
        /* <DEDUP_REMOVED lines=10> */
.L_x_1152:
        /* <DEDUP_REMOVED lines=34> */
.L_x_1153:
        /* <DEDUP_REMOVED lines=14> */
.L_x_1154:
        /* <DEDUP_REMOVED lines=34> */
.L_x_1155:
[----:B------:R-:W-:Y:S01]  /*16a0*/  IMAD.MOV.U32 R14, RZ, RZ, R26 ;  /* 0x000000ffff0e7224 */ /* 0x000fe200078e001a */
        /* <DEDUP_REMOVED lines=14> */
.L_x_1156:
        /* <DEDUP_REMOVED lines=35> */
.L_x_1157:
[----:B------:R-:W-:Y:S01]  /*19c0*/  IMAD.MOV.U32 R0, RZ, RZ, R26 ;  /* 0x000000ffff007224 */ /* 0x000fe200078e001a */
[----:B------:R-:W-:Y:S02]  /*19d0*/  MOV R3, R27 ;  /* 0x0000001b00037202 */ /* 0x000fe40000000f00 */
[----:B------:R-:W-:-:S07]  /*19e0*/  MOV R8, 0x1a00 ;  /* 0x00001a0000087802 */ /* 0x000fce0000000f00 */
[----:B------:R-:W-:Y:S05]  /*19f0*/  CALL.REL.NOINC `($__internal_24_$__cuda_sm20_div_s64) ;  /* 0x0000002c00007944 */ /* 0x000fea0003c00000 */
[----:B------:R-:W-:Y:S01]  /*1a00*/  IADD3 R11, P0, PT, RZ, -R12, RZ ;  /* 0x8000000cff0b7210 */ /* 0x000fe20007f1e0ff */
[----:B------:R-:W-:Y:S01]  /*1a10*/  IMAD.MOV.U32 R9, RZ, RZ, RZ ;  /* 0x000000ffff097224 */ /* 0x000fe200078e00ff */
[----:B------:R-:W-:-:S03]  /*1a20*/  MOV R8, R14 ;  /* 0x0000000e00087202 */ /* 0x000fc60000000f00 */
[----:B------:R-:W-:Y:S02]  /*1a30*/  IMAD.X R3, RZ, RZ, ~R0, P0 ;  /* 0x000000ffff037224 */ /* 0x000fe400000e0e00 */
[----:B------:R-:W-:-:S04]  /*1a40*/  IMAD.WIDE.U32 R8, R26, R11, R8 ;  /* 0x0000000b1a087225 */ /* 0x000fc800078e0008 */
[----:B------:R-:W-:-:S04]  /*1a50*/  IMAD R3, R3, R26, RZ ;  /* 0x0000001a03037224 */ /* 0x000fc800078e02ff */
[----:B------:R-:W-:Y:S01]  /*1a60*/  IMAD R3, R27, R11, R3 ;  /* 0x0000000b1b037224 */ /* 0x000fe200078e0203 */
[----:B------:R-:W-:-:S03]  /*1a70*/  MOV R27, R8 ;  /* 0x00000008001b7202 */ /* 0x000fc60000000f00 */
[----:B------:R-:W-:-:S07]  /*1a80*/  IMAD.IADD R3, R9, 0x1, R3 ;  /* 0x0000000109037824 */ /* 0x000fce00078e0203 */
.L_x_1158:
[----:B------:R-:W-:-:S06]  /*1a90*/  IMAD.WIDE.U32 R8, R13, 0x8, R20 ;  /* 0x000000080d087825 */ /* 0x000fcc00078e0014 */
[----:B------:R-:W2:Y:S01]  /*1aa0*/  LDG.E.64 R8, desc[UR10][R8.64] ;  /* 0x0000000a08087981 */ /* 0x000ea2000c1e1b00 */
[----:B------:R-:W-:Y:S01]  /*1ab0*/  UIADD3 UR8, UPT, UPT, UR8, 0x8, URZ ;  /* 0x0000000808087890 */ /* 0x000fe2000fffe0ff */
[----:B------:R-:W-:Y:S01]  /*1ac0*/  MOV R14, R30 ;  /* 0x0000001e000e7202 */ /* 0x000fe20000000f00 */
[----:B------:R-:W-:Y:S01]  /*1ad0*/  IMAD.MOV.U32 R30, RZ, RZ, R12 ;  /* 0x000000ffff1e7224 */ /* 0x000fe200078e000c */
[----:B------:R-:W-:Y:S01]  /*1ae0*/  IADD3 R2, PT, PT, R2, -0x8, RZ ;  /* 0xfffffff802027810 */ /* 0x000fe20007ffe0ff */
[----:B------:R-:W-:Y:S01]  /*1af0*/  UISETP.NE.AND UP0, UPT, UR8, URZ, UPT ;  /* 0x000000ff0800728c */ /* 0x000fe2000bf05270 */
[-C--:B--2---:R-:W-:Y:S02]  /*1b00*/  IMAD R0, R9, R27.reuse, RZ ;  /* 0x0000001b09007224 */ /* 0x084fe400078e02ff */
[----:B------:R-:W-:-:S04]  /*1b10*/  IMAD.WIDE.U32 R26, R8, R27, R14 ;  /* 0x0000001b081a7225 */ /* 0x000fc800078e000e */
[----:B------:R-:W-:-:S04]  /*1b20*/  IMAD R3, R8, R3, R0 ;  /* 0x0000000308037224 */ /* 0x000fc800078e0200 */
[----:B------:R-:W-:Y:S01]  /*1b30*/  IMAD.IADD R27, R27, 0x1, R3 ;  /* 0x000000011b1b7824 */ /* 0x000fe200078e0203 */
[----:B------:R-:W-:Y:S06]  /*1b40*/  BRA.U UP0, `(.L_x_1159) ;  /* 0xffffffe500e87547 */ /* 0x000fec000b83ffff */
[----:B------:R-:W-:-:S07]  /*1b50*/  IADD3 R2, PT, PT, R2, 0x3, RZ ;  /* 0x0000000302027810 */ /* 0x000fce0007ffe0ff */
.L_x_1142:
        /* <DEDUP_REMOVED lines=32> */
.L_x_1161:
        /* <DEDUP_REMOVED lines=14> */
.L_x_1162:
        /* <DEDUP_REMOVED lines=35> */
.L_x_1163:
        /* <DEDUP_REMOVED lines=13> */
.L_x_1164:
        /* <DEDUP_REMOVED lines=36> */
.L_x_1165:
        /* <DEDUP_REMOVED lines=15> */
.L_x_1166:
        /* <DEDUP_REMOVED lines=37> */
.L_x_1167:
[----:B------:R-:W-:Y:S01]  /*26c0*/  MOV R0, R18 ;  /* 0x0000001200007202 */ /* 0x000fe20000000f00 */
[----:B------:R-:W-:Y:S01]  /*26d0*/  IMAD.MOV.U32 R3, RZ, RZ, R19 ;  /* 0x000000ffff037224 */ /* 0x000fe200078e0013 */
[----:B------:R-:W-:-:S07]  /*26e0*/  MOV R8, 0x2700 ;  /* 0x0000270000087802 */ /* 0x000fce0000000f00 */
[----:B------:R-:W-:Y:S05]  /*26f0*/  CALL.REL.NOINC `($__internal_24_$__cuda_sm20_div_s64) ;  /* 0x0000001c00c07944 */ /* 0x000fea0003c00000 */
        /* <DEDUP_REMOVED lines=8> */
.L_x_1168:
        /* <DEDUP_REMOVED lines=10> */
.L_x_1160:
        /* <DEDUP_REMOVED lines=32> */
.L_x_1170:
[----:B------:R-:W-:Y:S01]  /*2a20*/  IMAD.MOV.U32 R14, RZ, RZ, R30 ;  /* 0x000000ffff0e7224 */ /* 0x000fe200078e001e */
[----:B------:R-:W-:Y:S01]  /*2a30*/  MOV R0, R18 ;  /* 0x0000001200007202 */ /* 0x000fe20000000f00 */
[----:B------:R-:W-:Y:S01]  /*2a40*/  IMAD.MOV.U32 R3, RZ, RZ, R19 ;  /* 0x000000ffff037224 */ /* 0x000fe200078e0013 */
[----:B------:R-:W-:-:S07]  /*2a50*/  MOV R8, 0x2a70 ;  /* 0x00002a7000087802 */ /* 0x000fce0000000f00 */
[----:B------:R-:W-:Y:S05]  /*2a60*/  CALL.REL.NOINC `($__internal_24_$__cuda_sm20_div_s64) ;  /* 0x0000001800e47944 */ /* 0x000fea0003c00000 */
[-C--:B------:R-:W-:Y:S01]  /*2a70*/  IADD3 R11, P0, PT, RZ, -R12.reuse, RZ ;  /* 0x8000000cff0b7210 */ /* 0x080fe20007f1e0ff */
[----:B------:R-:W-:Y:S01]  /*2a80*/  IMAD.MOV.U32 R31, RZ, RZ, RZ ;  /* 0x000000ffff1f7224 */ /* 0x000fe200078e00ff */
[----:B------:R-:W-:Y:S02]  /*2a90*/  MOV R14, R12 ;  /* 0x0000000c000e7202 */ /* 0x000fe40000000f00 */
[----:B------:R-:W-:Y:S01]  /*2aa0*/  IADD3.X R3, PT, PT, RZ, ~R0, RZ, P0, !PT ;  /* 0x80000000ff037210 */ /* 0x000fe200007fe4ff */
[----:B------:R-:W-:-:S04]  /*2ab0*/  IMAD.WIDE.U32 R8, R18, R11, R30 ;  /* 0x0000000b12087225 */ /* 0x000fc800078e001e */
[----:B------:R-:W-:Y:S02]  /*2ac0*/  IMAD R3, R3, R18, RZ ;  /* 0x0000001203037224 */ /* 0x000fe400078e02ff */
[----:B------:R-:W-:Y:S02]  /*2ad0*/  IMAD.MOV.U32 R21, RZ, RZ, R8 ;  /* 0x000000ffff157224 */ /* 0x000fe400078e0008 */
[----:B------:R-:W-:-:S05]  /*2ae0*/  IMAD R3, R19, R11, R3 ;  /* 0x0000000b13037224 */ /* 0x000fca00078e0203 */
[----:B------:R-:W-:-:S07]  /*2af0*/  IADD3 R3, PT, PT, R9, R3, RZ ;  /* 0x0000000309037210 */ /* 0x000fce0007ffe0ff */
.L_x_1171:
        /* <DEDUP_REMOVED lines=36> */
.L_x_1172:
[----:B------:R-:W-:Y:S01]  /*2d40*/  IMAD.MOV.U32 R0, RZ, RZ, R18 ;  /* 0x000000ffff007224 */ /* 0x000fe200078e0012 */
[----:B------:R-:W-:Y:S02]  /*2d50*/  MOV R3, R19 ;  /* 0x0000001300037202 */ /* 0x000fe40000000f00 */
[----:B------:R-:W-:-:S07]  /*2d60*/  MOV R8, 0x2d80 ;  /* 0x00002d8000087802 */ /* 0x000fce0000000f00 */
[----:B------:R-:W-:Y:S05]  /*2d70*/  CALL.REL.NOINC `($__internal_24_$__cuda_sm20_div_s64) ;  /* 0x0000001800207944 */ /* 0x000fea0003c00000 */
        /* <DEDUP_REMOVED lines=8> */
.L_x_1173:
        /* <DEDUP_REMOVED lines=10> */
.L_x_1169:
        /* <DEDUP_REMOVED lines=29> */
.L_x_1174:
[----:B------:R-:W-:-:S07]  /*3070*/  MOV R0, 0x3090 ;  /* 0x0000309000007802 */ /* 0x000fce0000000f00 */
[----:B------:R-:W-:Y:S05]  /*3080*/  CALL.REL.NOINC `($__internal_25_$__cuda_sm20_rem_s64) ;  /* 0x0000001800a87944 */ /* 0x000fea0003c00000 */
[----:B------:R-:W-:Y:S01]  /*3090*/  IMAD.MOV.U32 R8, RZ, RZ, R3 ;  /* 0x000000ffff087224 */ /* 0x000fe200078e0003 */
[----:B------:R-:W-:-:S07]  /*30a0*/  MOV R9, R10 ;  /* 0x0000000a00097202 */ /* 0x000fce0000000f00 */
.L_x_1175:
[----:B------:R-:W0:Y:S02]  /*30b0*/  LDC.64 R10, c[0x0][0x3a0] ;  /* 0x0000e800ff0a7b82 */ /* 0x000e240000000a00 */
[----:B0-----:R-:W-:-:S06]  /*30c0*/  IMAD.WIDE.U32 R2, R2, 0x8, R10 ;  /* 0x0000000802027825 */ /* 0x001fcc00078e000a */
[----:B------:R-:W2:Y:S02]  /*30d0*/  LDG.E.64 R2, desc[UR10][R2.64] ;  /* 0x0000000a02027981 */ /* 0x000ea4000c1e1b00 */
[-C--:B--2---:R-:W-:Y:S02]  /*30e0*/  IMAD R11, R3, R8.reuse, RZ ;  /* 0x00000008030b7224 */ /* 0x084fe400078e02ff */
[----:B------:R-:W-:-:S04]  /*30f0*/  IMAD.WIDE.U32 R26, R2, R8, R26 ;  /* 0x00000008021a7225 */ /* 0x000fc800078e001a */
[----:B------:R-:W-:-:S04]  /*3100*/  IMAD R11, R2, R9, R11 ;  /* 0x00000009020b7224 */ /* 0x000fc800078e020b */
[----:B------:R-:W-:-:S07]  /*3110*/  IMAD.IADD R27, R27, 0x1, R11 ;  /* 0x000000011b1b7824 */ /* 0x000fce00078e020b */
.L_x_1141:
        /* <DEDUP_REMOVED lines=9> */
[----:B------:R-:W-:-:S05]  /*31b0*/  SHF.L.U32 R7, R7, 0x3, RZ ;  /* 0x0000000307077819 */ /* 0x000fca00000006ff */
[----:B------:R-:W-:-:S13]  /*31c0*/  PLOP3.LUT P0, PT, PT, PT, UP0, 0x80, 0x8 ;  /* 0x000000000008781c */ /* 0x000fda0003f0f008 */
[----:B0-----:R0:W1:Y:S01]  /*31d0*/  @!P0 LDS.64 R2, [R7+UR6] ;  /* 0x0000000607028984 */ /* 0x0010620008000a00 */
        /* <DEDUP_REMOVED lines=19> */
[CC--:B---3--:R-:W-:Y:S01]  /*3310*/  LEA R4, R14.reuse, R7.reuse, 0x3 ;  /* 0x000000070e047211 */ /* 0x0c8fe200078e18ff */
[C-C-:B------:R-:W-:Y:S01]  /*3320*/  IMAD R6, R14.reuse, 0x10, R7.reuse ;  /* 0x000000100e067824 */ /* 0x140fe200078e0207 */
[C---:B------:R-:W-:Y:S01]  /*3330*/  LEA R9, R14.reuse, R7, 0x5 ;  /* 0x000000070e097211 */ /* 0x040fe200078e28ff */
[C-C-:B------:R-:W-:Y:S02]  /*3340*/  IMAD R8, R14.reuse, 0x18, R7.reuse ;  /* 0x000000180e087824 */ /* 0x140fe400078e0207 */
[C-C-:B------:R-:W-:Y:S02]  /*3350*/  IMAD R10, R14.reuse, UR12, R7.reuse ;  /* 0x0000000c0e0a7c24 */ /* 0x140fe4000f8e0207 */
[----:B------:R-:W-:-:S02]  /*3360*/  IMAD R11, R14, UR13, R7 ;  /* 0x0000000d0e0b7c24 */ /* 0x000fc4000f8e0207 */
        /* <DEDUP_REMOVED lines=8> */
.L_x_1180:
[----:B------:R-:W2:Y:S01]  /*33f0*/  LDS.64 R20, [R4+UR6] ;  /* 0x0000000604147984 */ /* 0x000ea20008000a00 */
[----:B------:R-:W-:Y:S02]  /*3400*/  UIADD3 UR9, UPT, UPT, UR9, 0x10, URZ ;  /* 0x0000001009097890 */ /* 0x000fe4000fffe0ff */
[----:B------:R-:W-:Y:S02]  /*3410*/  UIADD3 UR4, UPT, UPT, UR4, 0x10, URZ ;  /* 0x0000001004047890 */ /* 0x000fe4000fffe0ff */
[----:B------:R-:W-:Y:S01]  /*3420*/  UISETP.GE.AND UP1, UPT, UR9, -0xc, UPT ;  /* 0xfffffff40900788c */ /* 0x000fe2000bf26270 */
        /* <DEDUP_REMOVED lines=13> */
[----:B---3--:R-:W2:Y:S04]  /*3500*/  @P0 LDS.64 R18, [R11+UR6] ;  /* 0x000000060b120984 */ /* 0x008ea80008000a00 */
        /* <DEDUP_REMOVED lines=17> */
[----:B--2---:R-:W-:Y:S06]  /*3620*/  @P0 STS.64 [R7+UR5], R18 ;  /* 0x0000001207000988 */ /* 0x004fec0008000a05 */
        /* <DEDUP_REMOVED lines=100> */
.L_x_1179:
        /* <DEDUP_REMOVED lines=73> */
[----:B--2---:R4:W-:Y:S09]  /*4100*/  @P0 STS.64 [R7+UR5], R18 ;  /* 0x0000001207000988 */ /* 0x0049f20008000a05 */
.L_x_1181:
[----:B------:R-:W-:-:S09]  /*4110*/  UISETP.NE.OR UP0, UPT, UR9, URZ, UP0 ;  /* 0x000000ff0900728c */ /* 0x000fd20008705670 */
[----:B------:R-:W-:Y:S05]  /*4120*/  BRA.U !UP0, `(.L_x_1182) ;  /* 0x0000000108947547 */ /* 0x000fea000b800000 */
.L_x_1178:
[----:B--2---:R-:W2:Y:S01]  /*4130*/  LDS.64 R20, [R4+UR6] ;  /* 0x0000000604147984 */ /* 0x004ea20008000a00 */
        /* <DEDUP_REMOVED lines=16> */
[----:B---34-:R-:W2:Y:S04]  /*4240*/  @P0 LDS.64 R18, [R11+UR6] ;  /* 0x000000060b120984 */ /* 0x018ea80008000a00 */
        /* <DEDUP_REMOVED lines=18> */
[----:B------:R-:W-:Y:S08]  /*4370*/  BRA.U UP0, `(.L_x_1178) ;  /* 0xfffffffd006c7547 */ /* 0x000ff0000b83ffff */
.L_x_1182:
[----:B------:R-:W-:-:S12]  /*4380*/  UIADD3 UR8, UPT, UPT, UR4, 0x1, URZ ;  /* 0x0000000104087890 */ /* 0x000fd8000fffe0ff */
.L_x_1177:
        /* <DEDUP_REMOVED lines=8> */
.L_x_1183:
        /* <DEDUP_REMOVED lines=9> */
[----:B------:R-:W-:Y:S01]  /*44a0*/  @P0 MOV R2, R10 ;  /* 0x0000000a00020202 */ /* 0x000fe20000000f00 */
[----:B------:R-:W-:Y:S02]  /*44b0*/  @P0 IMAD.MOV.U32 R3, RZ, RZ, R11 ;  /* 0x000000ffff030224 */ /* 0x000fe400078e000b */
[----:B------:R5:W2:Y:S02]  /*44c0*/  @P0 LDS.64 R8, [R4+UR4] ;  /* 0x0000000404080984 */ /* 0x000aa40008000a00 */
[----:B-----5:R-:W-:Y:S02]  /*44d0*/  LEA R4, R13, R4, 0x3 ;  /* 0x000000040d047211 */ /* 0x020fe400078e18ff */
[----:B--2---:R2:W-:Y:S01]  /*44e0*/  @P0 STS.64 [R7+UR5], R8 ;  /* 0x0000000807000988 */ /* 0x0045e20008000a05 */
[----:B------:R-:W-:Y:S05]  /*44f0*/  BRA.U UP0, `(.L_x_1183) ;  /* 0xfffffffd00c47547 */ /* 0x000fea000b83ffff */
.L_x_1176:
[----:B01234-:R-:W0:Y:S01]  /*4500*/  LDS.64 R6, [R7+UR5] ;  /* 0x0000000507067984 */ /* 0x01fe220008000a00 */
[----:B------:R-:W1:Y:S01]  /*4510*/  LDCU.64 UR8, c[0x0][0x3b0] ;  /* 0x00007600ff0877ac */ /* 0x000e620008000a00 */
[----:B------:R-:W-:Y:S02]  /*4520*/  HFMA2 R9, -RZ, RZ, 0, 0 ;  /* 0x00000000ff097431 */ /* 0x000fe400000001ff */
[----:B------:R-:W-:Y:S01]  /*4530*/  IMAD.MOV.U32 R8, RZ, RZ, R16 ;  /* 0x000000ffff087224 */ /* 0x000fe200078e0010 */
[----:B------:R-:W2:Y:S03]  /*4540*/  LDCU.128 UR20, c[0x0][0x380] ;  /* 0x00007000ff1477ac */ /* 0x000ea60008000c00 */
        /* <DEDUP_REMOVED lines=11> */
        .weak           $__internal_24_$__cuda_sm20_div_s64
        .type           $__internal_24_$__cuda_sm20_div_s64,@function
        .size           $__internal_24_$__cuda_sm20_div_s64,($__internal_25_$__cuda_sm20_rem_s64 - $__internal_24_$__cuda_sm20_div_s64)
$__internal_24_$__cuda_sm20_div_s64:
        /* <DEDUP_REMOVED lines=8> */
[----:B0-----:R-:W-:-:S06]  /*4680*/  VIADD R11, R11, 0x1ffffffe ;  /* 0x1ffffffe0b0b7836 */ /* 0x001fcc0000000000 */
[----:B------:R-:W0:Y:S02]  /*4690*/  F2I.U64.TRUNC R28, R11 ;  /* 0x0000000b001c7311 */ /* 0x000e24000020d800 */
[----:B0-----:R-:W-:-:S04]  /*46a0*/  IMAD.WIDE.U32 R34, R28, R22, RZ ;  /* 0x000000161c227225 */ /* 0x001fc800078e00ff */
[C---:B------:R-:W-:Y:S01]  /*46b0*/  IMAD R9, R28.reuse, R23, R35 ;  /* 0x000000171c097224 */ /* 0x040fe200078e0223 */
[----:B------:R-:W-:Y:S01]  /*46c0*/  IADD3 R10, P0, PT, RZ, -R34, RZ ;  /* 0x80000022ff0a7210 */ /* 0x000fe20007f1e0ff */
[----:B------:R-:W-:Y:S02]  /*46d0*/  IMAD.MOV.U32 R35, RZ, RZ, R28 ;  /* 0x000000ffff237224 */ /* 0x000fe400078e001c */
[----:B------:R-:W-:Y:S02]  /*46e0*/  IMAD R9, R29, R22, R9 ;  /* 0x000000161d097224 */ /* 0x000fe400078e0209 */
[----:B------:R-:W-:-:S03]  /*46f0*/  IMAD.HI.U32 R34, R28, R10, RZ ;  /* 0x0000000a1c227227 */ /* 0x000fc600078e00ff */
[----:B------:R-:W-:-:S05]  /*4700*/  IADD3.X R9, PT, PT, RZ, ~R9, RZ, P0, !PT ;  /* 0x80000009ff097210 */ /* 0x000fca00007fe4ff */
[----:B------:R-:W-:-:S04]  /*4710*/  IMAD.WIDE.U32 R34, P0, R28, R9, R34 ;  /* 0x000000091c227225 */ /* 0x000fc80007800022 */
[----:B------:R-:W-:-:S04]  /*4720*/  IMAD.HI.U32 R12, R29, R9, RZ ;  /* 0x000000091d0c7227 */ /* 0x000fc800078e00ff */
[C---:B------:R-:W-:Y:S01]  /*4730*/  IMAD.HI.U32 R10, P1, R29.reuse, R10, R34 ;  /* 0x0000000a1d0a7227 */ /* 0x040fe20007820022 */
[----:B------:R-:W-:Y:S02]  /*4740*/  IADD3.X R12, PT, PT, R12, R29, RZ, P0, !PT ;  /* 0x0000001d0c0c7210 */ /* 0x000fe400007fe4ff */
[----:B------:R-:W-:Y:S01]  /*4750*/  MOV R35, RZ ;  /* 0x000000ff00237202 */ /* 0x000fe20000000f00 */
[----:B------:R-:W-:-:S05]  /*4760*/  IMAD R9, R29, R9, RZ ;  /* 0x000000091d097224 */ /* 0x000fca00078e02ff */
        /* <DEDUP_REMOVED lines=15> */
[----:B------:R-:W-:Y:S01]  /*4860*/  IADD3 R10, P1, PT, R9, R10, RZ ;  /* 0x0000000a090a7210 */ /* 0x000fe20007f3e0ff */
[----:B------:R-:W-:-:S03]  /*4870*/  IMAD.X R9, RZ, RZ, ~UR4, P3 ;  /* 0x80000004ff097e24 */ /* 0x000fc600098e06ff */
[----:B------:R-:W-:Y:S01]  /*4880*/  IADD3.X R24, PT, PT, RZ, RZ, R24, P1, P0 ;  /* 0x000000ffff187210 */ /* 0x000fe20000fe0418 */
[----:B------:R-:W-:Y:S01]  /*4890*/  IMAD.HI.U32 R34, R10, R29, RZ ;  /* 0x0000001d0a227227 */ /* 0x000fe200078e00ff */
[----:B------:R-:W-:-:S05]  /*48a0*/  SEL R9, R9, UR4, !P2 ;  /* 0x0000000409097c07 */ /* 0x000fca000d000000 */
[----:B------:R-:W-:-:S04]  /*48b0*/  IMAD.WIDE.U32 R10, R10, R9, R34 ;  /* 0x000000090a0a7225 */ /* 0x000fc800078e0022 */
[----:B------:R-:W-:-:S04]  /*48c0*/  IMAD.HI.U32 R10, P0, R24, R29, R10 ;  /* 0x0000001d180a7227 */ /* 0x000fc8000780000a */
[CC--:B------:R-:W-:Y:S02]  /*48d0*/  IMAD R11, R24.reuse, R9.reuse, RZ ;  /* 0x00000009180b7224 */ /* 0x0c0fe400078e02ff */
[----:B------:R-:W-:-:S03]  /*48e0*/  IMAD.HI.U32 R24, R24, R9, RZ ;  /* 0x0000000918187227 */ /* 0x000fc600078e00ff */
[----:B------:R-:W-:Y:S01]  /*48f0*/  IADD3 R10, P1, PT, R11, R10, RZ ;  /* 0x0000000a0b0a7210 */ /* 0x000fe20007f3e0ff */
[----:B------:R-:W-:-:S04]  /*4900*/  IMAD.X R24, RZ, RZ, R24, P0 ;  /* 0x000000ffff187224 */ /* 0x000fc800000e0618 */
        /* <DEDUP_REMOVED lines=21> */
[----:B------:R-:W-:Y:S02]  /*4a60*/  LOP3.LUT R10, R3, UR4, RZ, 0x3c, !PT ;  /* 0x00000004030a7c12 */ /* 0x000fe4000f8e3cff */
[----:B------:R-:W-:Y:S02]  /*4a70*/  SEL R11, R12, R11, P0 ;  /* 0x0000000b0c0b7207 */ /* 0x000fe40000000000 */
[----:B------:R-:W-:Y:S02]  /*4a80*/  IADD3 R12, P2, PT, RZ, -R9, RZ ;  /* 0x80000009ff0c7210 */ /* 0x000fe40007f5e0ff */
[----:B------:R-:W-:-:S02]  /*4a90*/  ISETP.GE.AND P1, PT, R10, RZ, PT ;  /* 0x000000ff0a00720c */ /* 0x000fc40003f26270 */
[----:B------:R-:W-:Y:S01]  /*4aa0*/  ISETP.NE.U32.AND P0, PT, R0, RZ, PT ;  /* 0x000000ff0000720c */ /* 0x000fe20003f05070 */
[----:B------:R-:W-:Y:S01]  /*4ab0*/  IMAD.X R0, RZ, RZ, ~R11, P2 ;  /* 0x000000ffff007224 */ /* 0x000fe200010e0e0b */
[----:B------:R-:W-:Y:S01]  /*4ac0*/  SEL R12, R12, R9, !P1 ;  /* 0x000000090c0c7207 */ /* 0x000fe20004800000 */
[----:B------:R-:W-:Y:S01]  /*4ad0*/  HFMA2 R9, -RZ, RZ, 0, 0 ;  /* 0x00000000ff097431 */ /* 0x000fe200000001ff */
[----:B------:R-:W-:Y:S02]  /*4ae0*/  ISETP.NE.AND.EX P0, PT, R3, RZ, PT, P0 ;  /* 0x000000ff0300720c */ /* 0x000fe40003f05300 */
[----:B------:R-:W-:Y:S02]  /*4af0*/  SEL R0, R0, R11, !P1 ;  /* 0x0000000b00007207 */ /* 0x000fe40004800000 */
[----:B------:R-:W-:Y:S02]  /*4b00*/  SEL R12, R12, 0xffffffff, P0 ;  /* 0xffffffff0c0c7807 */ /* 0x000fe40000000000 */
[----:B------:R-:W-:Y:S01]  /*4b10*/  SEL R0, R0, 0xffffffff, P0 ;  /* 0xffffffff00007807 */ /* 0x000fe20000000000 */
[----:B------:R-:W-:Y:S06]  /*4b20*/  RET.REL.NODEC R8 `(contiguous_reduce4_u64) ;  /* 0xffffffb408347950 */ /* 0x000fec0003c3ffff */
        .weak           $__internal_25_$__cuda_sm20_rem_s64
        .type           $__internal_25_$__cuda_sm20_rem_s64,@function
        .size           $__internal_25_$__cuda_sm20_rem_s64,(.L_x_3704 - $__internal_25_$__cuda_sm20_rem_s64)
$__internal_25_$__cuda_sm20_rem_s64:
        /* <DEDUP_REMOVED lines=66> */
[----:B------:R-:W-:Y:S06]  /*4f50*/  RET.REL.NODEC R8 `(contiguous_reduce4_u64) ;  /* 0xffffffb008287950 */ /* 0x000fec0003c3ffff */
.L_x_1184:
        /* <DEDUP_REMOVED lines=10> */
.L_x_3704:


//--------------------- .text.contiguous_reduce33_u64 --------------------------
	.section	.text.contiguous_reduce33_u64,"ax",@progbits
	.align	128
        .global         contiguous_reduce33_u64
        .type           contiguous_reduce33_u64,@function
        .size           contiguous_reduce33_u64,(.L_x_3787 - contiguous_reduce33_u64)
        .other          contiguous_reduce33_u64,@"STO_CUDA_ENTRY STV_DEFAULT"
contiguous_reduce33_u64:
.text.contiguous_reduce33_u64:
        /* <DEDUP_REMOVED lines=19> */
[----:B------:R0:W-:Y:S03]  /*0130*/  STS.64 [R4], RZ ;  /* 0x000000ff04007388 */ /* 0x0001e60000000a00 */
        /* <DEDUP_REMOVED lines=23> */
[----:B------:R-:W2:Y:S02]  /*02b0*/  LDG.E.64 R10, desc[UR8][R10.64] ;  /* 0x000000080a0a7981 */ /* 0x000ea4000c1e1b00 */
[----:B--2---:R-:W-:-:S04]  /*02c0*/  ISETP.GE.U32.AND P0, PT, R10, R8, PT ;  /* 0x000000080a00720c */ /* 0x004fc80003f06070 */
[----:B------:R-:W-:-:S13]  /*02d0*/  ISETP.GE.U32.AND.EX P0, PT, R11, R9, PT, P0 ;  /* 0x000000090b00720c */ /* 0x000fda0003f06100 */
[----:B0-----:R-:W-:Y:S02]  /*02e0*/  @P0 IADD3 R12, P1, PT, R12, UR4, RZ ;  /* 0x000000040c0c0c10 */ /* 0x001fe4000ff3e0ff */
[----:B------:R-:W-:Y:S02]  /*02f0*/  @!P0 IADD3 R14, P2, PT, R14, UR4, RZ ;  /* 0x000000040e0e8c10 */ /* 0x000fe4000ff5e0ff */
[----:B------:R-:W-:Y:S02]  /*0300*/  @P0 IADD3.X R13, PT, PT, R13, UR5, RZ, P1, !PT ;  /* 0x000000050d0d0c10 */ /* 0x000fe40008ffe4ff */
[----:B------:R-:W-:-:S04]  /*0310*/  @!P0 IADD3.X R15, PT, PT, R6, UR5, RZ, P2, !PT ;  /* 0x00000005060f8c10 */ /* 0x000fc800097fe4ff */
[----:B------:R-:W2:Y:S04]  /*0320*/  @P0 LDG.E.64 R12, desc[UR8][R12.64] ;  /* 0x000000080c0c0981 */ /* 0x000ea8000c1e1b00 */
[----:B------:R-:W3:Y:S04]  /*0330*/  @!P0 LDG.E.64 R14, desc[UR8][R14.64] ;  /* 0x000000080e0e8981 */ /* 0x000ee8000c1e1b00 */
[----:B------:R1:W-:Y:S04]  /*0340*/  @P0 STS.64 [R4], R8 ;  /* 0x0000000804000388 */ /* 0x0003e80000000a00 */
[----:B--2---:R1:W-:Y:S04]  /*0350*/  @P0 STS.64 [R5], R12 ;  /* 0x0000000c05000388 */ /* 0x0043e80000000a00 */
[----:B------:R1:W-:Y:S04]  /*0360*/  @!P0 STS.64 [R4], R10 ;  /* 0x0000000a04008388 */ /* 0x0003e80000000a00 */
[----:B---3--:R1:W-:Y:S01]  /*0370*/  @!P0 STS.64 [R5], R14 ;  /* 0x0000000e05008388 */ /* 0x0083e20000000a00 */
[----:B------:R-:W-:Y:S05]  /*0380*/  BRA `(.L_x_1187) ;  /* 0x0000000000487947 */ /* 0x000fea0003800000 */
.L_x_1186:
        /* <DEDUP_REMOVED lines=18> */
.L_x_1187:
[----:B------:R-:W-:Y:S05]  /*04b0*/  BSYNC.RECONVERGENT B0 ;  /* 0x0000000000007941 */ /* 0x000fea0003800200 */
.L_x_1185:
[----:B------:R-:W-:Y:S01]  /*04c0*/  BAR.SYNC.DEFER_BLOCKING 0x0 ;  /* 0x0000000000007b1d */ /* 0x000fe20000010000 */
[----:B------:R-:W-:-:S13]  /*04d0*/  ISETP.GE.U32.AND P0, PT, R7, 0x42, PT ;  /* 0x000000420700780c */ /* 0x000fda0003f06070 */
[----:B------:R-:W-:Y:S05]  /*04e0*/  @!P0 BRA `(.L_x_1188) ;  /* 0x0000000000488947 */ /* 0x000fea0003800000 */
.L_x_1191:
[--C-:B------:R-:W-:Y:S01]  /*04f0*/  IMAD.MOV.U32 R6, RZ, RZ, R7.reuse ;  /* 0x000000ffff067224 */ /* 0x100fe200078e0007 */
[----:B------:R-:W-:Y:S01]  /*0500*/  SHF.R.U32.HI R7, RZ, 0x1, R7 ;  /* 0x00000001ff077819 */ /* 0x000fe20000011607 */
[----:B------:R-:W-:Y:S03]  /*0510*/  BSSY.RECONVERGENT B0, `(.L_x_1189) ;  /* 0x000000c000007945 */ /* 0x000fe60003800200 */
[----:B------:R-:W-:-:S13]  /*0520*/  ISETP.GE.U32.AND P0, PT, R0, R7, PT ;  /* 0x000000070000720c */ /* 0x000fda0003f06070 */
[----:B--2---:R-:W-:Y:S05]  /*0530*/  @P0 BRA `(.L_x_1190) ;  /* 0x0000000000240947 */ /* 0x004fea0003800000 */
[----:B01----:R-:W-:Y:S01]  /*0540*/  IMAD R10, R7, 0x8, R4 ;  /* 0x00000008070a7824 */ /* 0x003fe200078e0204 */
[----:B------:R-:W-:Y:S05]  /*0550*/  LDS.64 R8, [R4] ;  /* 0x0000000004087984 */ /* 0x000fea0000000a00 */
[----:B------:R-:W0:Y:S02]  /*0560*/  LDS.64 R10, [R10] ;  /* 0x000000000a0a7984 */ /* 0x000e240000000a00 */
[----:B0-----:R-:W-:-:S04]  /*0570*/  ISETP.GE.U32.AND P0, PT, R10, R8, PT ;  /* 0x000000080a00720c */ /* 0x001fc80003f06070 */
[----:B------:R-:W-:-:S13]  /*0580*/  ISETP.GE.U32.AND.EX P0, PT, R11, R9, PT, P0 ;  /* 0x000000090b00720c */ /* 0x000fda0003f06100 */
[----:B------:R-:W-:Y:S01]  /*0590*/  @P0 IMAD R8, R7, 0x8, R5 ;  /* 0x0000000807080824 */ /* 0x000fe200078e0205 */
[----:B------:R-:W-:Y:S05]  /*05a0*/  @P0 STS.64 [R4], R10 ;  /* 0x0000000a04000388 */ /* 0x000fea0000000a00 */
[----:B------:R-:W0:Y:S04]  /*05b0*/  @P0 LDS.64 R8, [R8] ;  /* 0x0000000008080984 */ /* 0x000e280000000a00 */
[----:B0-----:R2:W-:Y:S02]  /*05c0*/  @P0 STS.64 [R5], R8 ;  /* 0x0000000805000388 */ /* 0x0015e40000000a00 */
.L_x_1190:
[----:B------:R-:W-:Y:S05]  /*05d0*/  BSYNC.RECONVERGENT B0 ;  /* 0x0000000000007941 */ /* 0x000fea0003800200 */
.L_x_1189:
[----:B------:R-:W-:Y:S01]  /*05e0*/  BAR.SYNC.DEFER_BLOCKING 0x0 ;  /* 0x0000000000007b1d */ /* 0x000fe20000010000 */
[----:B------:R-:W-:-:S13]  /*05f0*/  ISETP.GT.U32.AND P0, PT, R6, 0x83, PT ;  /* 0x000000830600780c */ /* 0x000fda0003f04070 */
[----:B------:R-:W-:Y:S05]  /*0600*/  @P0 BRA `(.L_x_1191) ;  /* 0xfffffffc00b80947 */ /* 0x000fea000383ffff */
.L_x_1188:
[----:B------:R-:W-:-:S13]  /*0610*/  ISETP.GT.U32.AND P0, PT, R0, 0x1f, PT ;  /* 0x0000001f0000780c */ /* 0x000fda0003f04070 */
[----:B------:R-:W-:Y:S05]  /*0620*/  @P0 EXIT ;  /* 0x000000000000094d */ /* 0x000fea0003800000 */
[----:B------:R-:W-:Y:S01]  /*0630*/  LDS.64 R6, [R4] ;  /* 0x0000000004067984 */ /* 0x000fe20000000a00 */
[----:B------:R-:W-:-:S03]  /*0640*/  ISETP.NE.AND P1, PT, R0, RZ, PT ;  /* 0x000000ff0000720c */ /* 0x000fc60003f25270 */
[----:B012---:R-:W0:Y:S04]  /*0650*/  LDS.64 R8, [R4+0x100] ;  /* 0x0001000004087984 */ /* 0x007e280000000a00 */
[----:B------:R-:W1:Y:S01]  /*0660*/  LDS.64 R10, [R4+0x100] ;  /* 0x00010000040a7984 */ /* 0x000e620000000a00 */
[----:B0-----:R-:W-:-:S04]  /*0670*/  ISETP.GT.U32.AND P0, PT, R6, R8, PT ;  /* 0x000000080600720c */ /* 0x001fc80003f04070 */
[----:B------:R-:W-:-:S04]  /*0680*/  ISETP.GT.U32.AND.EX P0, PT, R7, R9, PT, P0 ;  /* 0x000000090700720c */ /* 0x000fc80003f04100 */
[----:B------:R-:W-:Y:S02]  /*0690*/  SEL R13, R6, R8, P0 ;  /* 0x00000008060d7207 */ /* 0x000fe40000000000 */
[----:B------:R-:W-:Y:S02]  /*06a0*/  SEL R7, R7, R9, P0 ;  /* 0x0000000907077207 */ /* 0x000fe40000000000 */
[----:B-1----:R-:W-:-:S04]  /*06b0*/  ISETP.NE.U32.AND P0, PT, R13, R10, PT ;  /* 0x0000000a0d00720c */ /* 0x002fc80003f05070 */
[----:B------:R-:W-:-:S13]  /*06c0*/  ISETP.NE.AND.EX P0, PT, R7, R11, PT, P0 ;  /* 0x0000000b0700720c */ /* 0x000fda0003f05300 */
[----:B------:R-:W0:Y:S04]  /*06d0*/  @!P0 LDS.64 R6, [R5+0x100] ;  /* 0x0001000005068984 */ /* 0x000e280000000a00 */
[----:B0-----:R-:W-:Y:S04]  /*06e0*/  @!P0 STS.64 [R5], R6 ;  /* 0x0000000605008388 */ /* 0x001fe80000000a00 */
[----:B------:R-:W0:Y:S04]  /*06f0*/  @!P0 LDS.64 R8, [R4+0x100] ;  /* 0x0001000004088984 */ /* 0x000e280000000a00 */
[----:B0-----:R-:W-:Y:S04]  /*0700*/  @!P0 STS.64 [R4], R8 ;  /* 0x0000000804008388 */ /* 0x001fe80000000a00 */
[----:B------:R-:W-:Y:S04]  /*0710*/  LDS.64 R10, [R4] ;  /* 0x00000000040a7984 */ /* 0x000fe80000000a00 */
[----:B------:R-:W0:Y:S04]  /*0720*/  LDS.64 R12, [R4+0x80] ;  /* 0x00008000040c7984 */ /* 0x000e280000000a00 */
        /* <DEDUP_REMOVED lines=84> */
.L_x_1192:
        /* <DEDUP_REMOVED lines=9> */
.L_x_3787:


//--------------------- .text.contiguous_reduce3_u64 --------------------------
	.section	.text.contiguous_reduce3_u64,"ax",@progbits
	.align	128
        .global         contiguous_reduce3_u64
        .type           contiguous_reduce3_u64,@function
        .size           contiguous_reduce3_u64,(.L_x_3706 - contiguous_reduce3_u64)
        .other          contiguous_reduce3_u64,@"STO_CUDA_ENTRY STV_DEFAULT"
contiguous_reduce3_u64:
.text.contiguous_reduce3_u64:
[----:B------:R-:W-:Y:S01]  /*0000*/  LDC R1, c[0x0][0x37c] ;  /* 0x0000df00ff017b82 */ /* 0x000fe20000000800 */
[----:B------:R-:W0:Y:S07]  /*0010*/  S2R R3, SR_CTAID.X ;  /* 0x0000000000037919 */ /* 0x000e2e0000002500 */
[----:B------:R-:W1:Y:S01]  /*0020*/  S2UR UR5, SR_CgaCtaId ;  /* 0x00000000000579c3 */ /* 0x000e620000008800 */
[----:B------:R-:W2:Y:S01]  /*0030*/  LDCU UR6, c[0x0][0x360] ;  /* 0x00006c00ff0677ac */ /* 0x000ea20008000800 */
[----:B------:R-:W-:Y:S01]  /*0040*/  BSSY.RECONVERGENT B0, `(.L_x_1193) ;  /* 0x0000685000007945 */ /* 0x000fe20003800200 */
[----:B------:R-:W3:Y:S01]  /*0050*/  S2R R26, SR_TID.X ;  /* 0x00000000001a7919 */ /* 0x000ee20000002100 */
[----:B------:R-:W-:Y:S01]  /*0060*/  UMOV UR4, 0x400 ;  /* 0x0000040000047882 */ /* 0x000fe20000000000 */
[----:B------:R-:W4:Y:S01]  /*0070*/  LDCU.64 UR8, c[0x0][0x3b0] ;  /* 0x00007600ff0877ac */ /* 0x000f220008000a00 */
        /* <DEDUP_REMOVED lines=14> */
[----:B------:R0:W-:Y:S01]  /*0160*/  STS.64 [R13], RZ ;  /* 0x000000ff0d007388 */ /* 0x0001e20000000a00 */
[----:B------:R-:W-:-:S03]  /*0170*/  IADD3 R14, PT, PT, R2, UR6, RZ ;  /* 0x00000006020e7c10 */ /* 0x000fc6000fffe0ff */
[----:B------:R0:W-:Y:S01]  /*0180*/  STS.64 [R12], R2 ;  /* 0x000000020c007388 */ /* 0x0001e20000000a00 */
[----:B------:R-:W-:-:S04]  /*0190*/  ISETP.GE.U32.AND P0, PT, R14, UR8, PT ;  /* 0x000000080e007c0c */ /* 0x000fc8000bf06070 */
[----:B------:R-:W-:-:S13]  /*01a0*/  ISETP.GE.U32.AND.EX P0, PT, RZ, UR9, PT, P0 ;  /* 0x00000009ff007c0c */ /* 0x000fda000bf06100 */
[----:B0-----:R-:W-:Y:S05]  /*01b0*/  @P0 BRA `(.L_x_1194) ;  /* 0x0000003000040947 */ /* 0x001fea0003800000 */
[----:B------:R-:W0:Y:S01]  /*01c0*/  S2R R7, SR_CTAID.Y ;  /* 0x0000000000077919 */ /* 0x000e220000002600 */
[----:B------:R-:W-:Y:S01]  /*01d0*/  UISETP.GE.AND UP0, UPT, UR5, URZ, UPT ;  /* 0x000000ff0500728c */ /* 0x000fe2000bf06270 */
[----:B------:R-:W-:Y:S01]  /*01e0*/  MOV R15, RZ ;  /* 0x000000ff000f7202 */ /* 0x000fe20000000f00 */
[----:B------:R-:W-:Y:S01]  /*01f0*/  HFMA2 R10, -RZ, RZ, 0, 0 ;  /* 0x00000000ff0a7431 */ /* 0x000fe200000001ff */
[----:B------:R-:W-:Y:S01]  /*0200*/  CS2R R30, SRZ ;  /* 0x00000000001e7805 */ /* 0x000fe2000001ff00 */
        /* <DEDUP_REMOVED lines=23> */
.L_x_1221:
        /* <DEDUP_REMOVED lines=32> */
.L_x_1198:
[----:B------:R-:W-:Y:S01]  /*0580*/  MOV R4, R21 ;  /* 0x0000001500047202 */ /* 0x000fe20000000f00 */
[----:B------:R-:W-:Y:S01]  /*0590*/  IMAD.MOV.U32 R3, RZ, RZ, R20 ;  /* 0x000000ffff037224 */ /* 0x000fe200078e0014 */
[----:B------:R-:W-:Y:S01]  /*05a0*/  MOV R2, R18 ;  /* 0x0000001200027202 */ /* 0x000fe20000000f00 */
[----:B------:R-:W-:Y:S01]  /*05b0*/  IMAD.MOV.U32 R0, RZ, RZ, R19 ;  /* 0x000000ffff007224 */ /* 0x000fe200078e0013 */
[----:B------:R-:W-:-:S07]  /*05c0*/  MOV R27, 0x5e0 ;  /* 0x000005e0001b7802 */ /* 0x000fce0000000f00 */
[----:B------:R-:W-:Y:S05]  /*05d0*/  CALL.REL.NOINC `($__internal_26_$__cuda_sm20_div_s64) ;  /* 0x0000006800b07944 */ /* 0x000fea0003c00000 */
        /* <DEDUP_REMOVED lines=11> */
.L_x_1199:
[----:B------:R-:W-:Y:S05]  /*0690*/  BSYNC.RECONVERGENT B1 ;  /* 0x0000000000017941 */ /* 0x000fea0003800200 */
.L_x_1197:
        /* <DEDUP_REMOVED lines=34> */
.L_x_1201:
[----:B------:R-:W-:Y:S01]  /*08c0*/  MOV R4, R7 ;  /* 0x0000000700047202 */ /* 0x000fe20000000f00 */
[----:B------:R-:W-:Y:S01]  /*08d0*/  IMAD.MOV.U32 R3, RZ, RZ, R8 ;  /* 0x000000ffff037224 */ /* 0x000fe200078e0008 */
[----:B------:R-:W-:Y:S01]  /*08e0*/  MOV R2, R18 ;  /* 0x0000001200027202 */ /* 0x000fe20000000f00 */
[----:B------:R-:W-:Y:S01]  /*08f0*/  IMAD.MOV.U32 R0, RZ, RZ, R19 ;  /* 0x000000ffff007224 */ /* 0x000fe200078e0013 */
[----:B------:R-:W-:-:S07]  /*0900*/  MOV R27, 0x920 ;  /* 0x00000920001b7802 */ /* 0x000fce0000000f00 */
[----:B------:R-:W-:Y:S05]  /*0910*/  CALL.REL.NOINC `($__internal_26_$__cuda_sm20_div_s64) ;  /* 0x0000006400e07944 */ /* 0x000fea0003c00000 */
        /* <DEDUP_REMOVED lines=10> */
.L_x_1202:
[----:B------:R-:W-:Y:S05]  /*09c0*/  BSYNC.RECONVERGENT B1 ;  /* 0x0000000000017941 */ /* 0x000fea0003800200 */
.L_x_1200:
        /* <DEDUP_REMOVED lines=34> */
.L_x_1204:
        /* <DEDUP_REMOVED lines=17> */
.L_x_1205:
[----:B------:R-:W-:Y:S05]  /*0d00*/  BSYNC.RECONVERGENT B1 ;  /* 0x0000000000017941 */ /* 0x000fea0003800200 */
.L_x_1203:
        /* <DEDUP_REMOVED lines=35> */
.L_x_1207:
[----:B------:R-:W-:Y:S01]  /*0f40*/  IMAD.MOV.U32 R4, RZ, RZ, R36 ;  /* 0x000000ffff047224 */ /* 0x000fe200078e0024 */
[----:B------:R-:W-:Y:S01]  /*0f50*/  MOV R3, R37 ;  /* 0x0000002500037202 */ /* 0x000fe20000000f00 */
[----:B------:R-:W-:Y:S01]  /*0f60*/  IMAD.MOV.U32 R2, RZ, RZ, R18 ;  /* 0x000000ffff027224 */ /* 0x000fe200078e0012 */
[----:B------:R-:W-:Y:S02]  /*0f70*/  MOV R0, R19 ;  /* 0x0000001300007202 */ /* 0x000fe40000000f00 */
[----:B------:R-:W-:-:S07]  /*0f80*/  MOV R27, 0xfa0 ;  /* 0x00000fa0001b7802 */ /* 0x000fce0000000f00 */
[----:B------:R-:W-:Y:S05]  /*0f90*/  CALL.REL.NOINC `($__internal_26_$__cuda_sm20_div_s64) ;  /* 0x0000006000407944 */ /* 0x000fea0003c00000 */
        /* <DEDUP_REMOVED lines=10> */
.L_x_1208:
[----:B------:R-:W-:Y:S05]  /*1040*/  BSYNC.RECONVERGENT B1 ;  /* 0x0000000000017941 */ /* 0x000fea0003800200 */
.L_x_1206:
        /* <DEDUP_REMOVED lines=37> */
.L_x_1210:
        /* <DEDUP_REMOVED lines=17> */
.L_x_1211:
[----:B------:R-:W-:Y:S05]  /*13b0*/  BSYNC.RECONVERGENT B1 ;  /* 0x0000000000017941 */ /* 0x000fea0003800200 */
.L_x_1209:
        /* <DEDUP_REMOVED lines=36> */
.L_x_1213:
        /* <DEDUP_REMOVED lines=16> */
.L_x_1214:
[----:B------:R-:W-:Y:S05]  /*1700*/  BSYNC.RECONVERGENT B1 ;  /* 0x0000000000017941 */ /* 0x000fea0003800200 */
.L_x_1212:
        /* <DEDUP_REMOVED lines=35> */
.L_x_1216:
        /* <DEDUP_REMOVED lines=17> */
.L_x_1217:
[----:B------:R-:W-:Y:S05]  /*1a50*/  BSYNC.RECONVERGENT B1 ;  /* 0x0000000000017941 */ /* 0x000fea0003800200 */
.L_x_1215:
        /* <DEDUP_REMOVED lines=36> */
.L_x_1219:
        /* <DEDUP_REMOVED lines=17> */
.L_x_1220:
[----:B------:R-:W-:Y:S05]  /*1db0*/  BSYNC.RECONVERGENT B1 ;  /* 0x0000000000017941 */ /* 0x000fea0003800200 */
.L_x_1218:
        /* <DEDUP_REMOVED lines=10> */
.L_x_1196:
        /* <DEDUP_REMOVED lines=35> */
.L_x_1224:
        /* <DEDUP_REMOVED lines=16> */
.L_x_1225:
[----:B------:R-:W-:Y:S05]  /*2190*/  BSYNC.RECONVERGENT B1 ;  /* 0x0000000000017941 */ /* 0x000fea0003800200 */
.L_x_1223:
        /* <DEDUP_REMOVED lines=34> */
.L_x_1227:
[----:B------:R-:W-:Y:S01]  /*23c0*/  IMAD.MOV.U32 R4, RZ, RZ, R7 ;  /* 0x000000ffff047224 */ /* 0x000fe200078e0007 */
[----:B------:R-:W-:Y:S01]  /*23d0*/  MOV R3, R8 ;  /* 0x0000000800037202 */ /* 0x000fe20000000f00 */
[----:B------:R-:W-:Y:S01]  /*23e0*/  IMAD.MOV.U32 R2, RZ, RZ, R16 ;  /* 0x000000ffff027224 */ /* 0x000fe200078e0010 */
[----:B------:R-:W-:Y:S02]  /*23f0*/  MOV R0, R17 ;  /* 0x0000001100007202 */ /* 0x000fe40000000f00 */
[----:B------:R-:W-:-:S07]  /*2400*/  MOV R27, 0x2420 ;  /* 0x00002420001b7802 */ /* 0x000fce0000000f00 */
[----:B------:R-:W-:Y:S05]  /*2410*/  CALL.REL.NOINC `($__internal_26_$__cuda_sm20_div_s64) ;  /* 0x0000004c00207944 */ /* 0x000fea0003c00000 */
        /* <DEDUP_REMOVED lines=11> */
.L_x_1228:
[----:B------:R-:W-:Y:S05]  /*24d0*/  BSYNC.RECONVERGENT B1 ;  /* 0x0000000000017941 */ /* 0x000fea0003800200 */
.L_x_1226:
        /* <DEDUP_REMOVED lines=36> */
.L_x_1230:
        /* <DEDUP_REMOVED lines=16> */
.L_x_1231:
[----:B------:R-:W-:Y:S05]  /*2820*/  BSYNC.RECONVERGENT B1 ;  /* 0x0000000000017941 */ /* 0x000fea0003800200 */
.L_x_1229:
        /* <DEDUP_REMOVED lines=35> */
.L_x_1233:
[----:B------:R-:W-:Y:S01]  /*2a60*/  IMAD.MOV.U32 R4, RZ, RZ, R18 ;  /* 0x000000ffff047224 */ /* 0x000fe200078e0012 */
[----:B------:R-:W-:Y:S01]  /*2a70*/  MOV R3, R19 ;  /* 0x0000001300037202 */ /* 0x000fe20000000f00 */
[----:B------:R-:W-:Y:S01]  /*2a80*/  IMAD.MOV.U32 R2, RZ, RZ, R16 ;  /* 0x000000ffff027224 */ /* 0x000fe200078e0010 */
[----:B------:R-:W-:Y:S02]  /*2a90*/  MOV R0, R17 ;  /* 0x0000001100007202 */ /* 0x000fe40000000f00 */
[----:B------:R-:W-:-:S07]  /*2aa0*/  MOV R27, 0x2ac0 ;  /* 0x00002ac0001b7802 */ /* 0x000fce0000000f00 */
[----:B------:R-:W-:Y:S05]  /*2ab0*/  CALL.REL.NOINC `($__internal_26_$__cuda_sm20_div_s64) ;  /* 0x0000004400787944 */ /* 0x000fea0003c00000 */
        /* <DEDUP_REMOVED lines=10> */
.L_x_1234:
[----:B------:R-:W-:Y:S05]  /*2b60*/  BSYNC.RECONVERGENT B1 ;  /* 0x0000000000017941 */ /* 0x000fea0003800200 */
.L_x_1232:
[----:B------:R-:W-:Y:S01]  /*2b70*/  IMAD.MOV.U32 R38, RZ, RZ, R34 ;  /* 0x000000ffff267224 */ /* 0x000fe200078e0022 */
[----:B------:R-:W-:Y:S01]  /*2b80*/  IADD3 R6, PT, PT, R6, -0x2, RZ ;  /* 0xfffffffe06067810 */ /* 0x000fe20007ffe0ff */
[----:B------:R-:W-:Y:S02]  /*2b90*/  IMAD R3, R3, R22, RZ ;  /* 0x0000001603037224 */ /* 0x000fe400078e02ff */
[----:B------:R-:W-:-:S04]  /*2ba0*/  IMAD.WIDE.U32 R38, R22, R2, R38 ;  /* 0x0000000216267225 */ /* 0x000fc800078e0026 */
[----:B------:R-:W-:Y:S01]  /*2bb0*/  IMAD R3, R23, R2, R3 ;  /* 0x0000000217037224 */ /* 0x000fe200078e0203 */
[----:B------:R-:W-:-:S03]  /*2bc0*/  MOV R10, R38 ;  /* 0x00000026000a7202 */ /* 0x000fc60000000f00 */
[----:B------:R-:W-:-:S07]  /*2bd0*/  IMAD.IADD R9, R39, 0x1, R3 ;  /* 0x0000000127097824 */ /* 0x000fce00078e0203 */
.L_x_1222:
        /* <DEDUP_REMOVED lines=31> */
.L_x_1236:
[----:B------:R-:W-:Y:S01]  /*2dd0*/  IMAD.MOV.U32 R0, RZ, RZ, R21 ;  /* 0x000000ffff007224 */ /* 0x000fe200078e0015 */
[----:B------:R-:W-:Y:S01]  /*2de0*/  MOV R25, R20 ;  /* 0x0000001400197202 */ /* 0x000fe20000000f00 */
[----:B------:R-:W-:Y:S01]  /*2df0*/  IMAD.MOV.U32 R22, RZ, RZ, R4 ;  /* 0x000000ffff167224 */ /* 0x000fe200078e0004 */
[----:B------:R-:W-:Y:S02]  /*2e00*/  MOV R23, R5 ;  /* 0x0000000500177202 */ /* 0x000fe40000000f00 */
[----:B------:R-:W-:-:S07]  /*2e10*/  MOV R24, 0x2e30 ;  /* 0x00002e3000187802 */ /* 0x000fce0000000f00 */
[----:B------:R-:W-:Y:S05]  /*2e20*/  CALL.REL.NOINC `($__internal_27_$__cuda_sm20_rem_s64) ;  /* 0x0000004400ec7944 */ /* 0x000fea0003c00000 */
.L_x_1237:
[----:B------:R-:W-:Y:S05]  /*2e30*/  BSYNC.RECONVERGENT B1 ;  /* 0x0000000000017941 */ /* 0x000fea0003800200 */
.L_x_1235:
        /* <DEDUP_REMOVED lines=30> */
.L_x_1239:
[----:B------:R-:W-:Y:S01]  /*3020*/  IMAD.MOV.U32 R22, RZ, RZ, R4 ;  /* 0x000000ffff167224 */ /* 0x000fe200078e0004 */
[----:B------:R-:W-:Y:S01]  /*3030*/  MOV R23, R5 ;  /* 0x0000000500177202 */ /* 0x000fe20000000f00 */
[----:B------:R-:W-:Y:S01]  /*3040*/  IMAD.MOV.U32 R0, RZ, RZ, R7 ;  /* 0x000000ffff007224 */ /* 0x000fe200078e0007 */
[----:B------:R-:W-:Y:S02]  /*3050*/  MOV R25, R8 ;  /* 0x0000000800197202 */ /* 0x000fe40000000f00 */
[----:B------:R-:W-:-:S07]  /*3060*/  MOV R24, 0x3080 ;  /* 0x0000308000187802 */ /* 0x000fce0000000f00 */
[----:B------:R-:W-:Y:S05]  /*3070*/  CALL.REL.NOINC `($__internal_27_$__cuda_sm20_rem_s64) ;  /* 0x0000004400587944 */ /* 0x000fea0003c00000 */
.L_x_1240:
[----:B------:R-:W-:Y:S05]  /*3080*/  BSYNC.RECONVERGENT B1 ;  /* 0x0000000000017941 */ /* 0x000fea0003800200 */
.L_x_1238:
[----:B------:R-:W-:Y:S02]  /*3090*/  IMAD R3, R3, R20, RZ ;  /* 0x0000001403037224 */ /* 0x000fe400078e02ff */
[----:B------:R-:W-:Y:S02]  /*30a0*/  IMAD.MOV.U32 R8, RZ, RZ, R10 ;  /* 0x000000ffff087224 */ /* 0x000fe400078e000a */
[-C--:B------:R-:W-:Y:S02]  /*30b0*/  IMAD R3, R21, R2.reuse, R3 ;  /* 0x0000000215037224 */ /* 0x080fe400078e0203 */
[----:B------:R-:W-:-:S04]  /*30c0*/  IMAD.WIDE.U32 R4, R20, R2, R8 ;  /* 0x0000000214047225 */ /* 0x000fc800078e0008 */
[----:B------:R-:W-:Y:S01]  /*30d0*/  IMAD.MOV.U32 R10, RZ, RZ, R4 ;  /* 0x000000ffff0a7224 */ /* 0x000fe200078e0004 */
[----:B------:R-:W-:-:S07]  /*30e0*/  IADD3 R9, PT, PT, R5, R3, RZ ;  /* 0x0000000305097210 */ /* 0x000fce0007ffe0ff */
.L_x_1195:
[----:B------:R-:W0:Y:S02]  /*30f0*/  LDCU.64 UR12, c[0x0][0x390] ;  /* 0x00007200ff0c77ac */ /* 0x000e240008000a00 */
[----:B0-----:R-:W-:Y:S02]  /*3100*/  LEA R2, P0, R30, UR12, 0x3 ;  /* 0x0000000c1e027c11 */ /* 0x001fe4000f8018ff */
[----:B------:R-:W-:Y:S02]  /*3110*/  LEA R4, P1, R10, UR12, 0x3 ;  /* 0x0000000c0a047c11 */ /* 0x000fe4000f8218ff */
[----:B------:R-:W-:Y:S02]  /*3120*/  LEA.HI.X R3, R30, UR13, R31, 0x3, P0 ;  /* 0x0000000d1e037c11 */ /* 0x000fe400080f1c1f */
[----:B------:R-:W-:-:S04]  /*3130*/  LEA.HI.X R5, R10, UR13, R9, 0x3, P1 ;  /* 0x0000000d0a057c11 */ /* 0x000fc800088f1c09 */
[----:B------:R-:W2:Y:S04]  /*3140*/  LDG.E.64 R2, desc[UR16][R2.64] ;  /* 0x0000001002027981 */ /* 0x000ea8000c1e1b00 */
[----:B------:R-:W2:Y:S02]  /*3150*/  LDG.E.64 R4, desc[UR16][R4.64] ;  /* 0x0000001004047981 */ /* 0x000ea4000c1e1b00 */
[----:B--2---:R-:W-:-:S04]  /*3160*/  ISETP.GE.U32.AND P0, PT, R4, R2, PT ;  /* 0x000000020400720c */ /* 0x004fc80003f06070 */
[----:B------:R-:W-:-:S13]  /*3170*/  ISETP.GE.U32.AND.EX P0, PT, R5, R3, PT, P0 ;  /* 0x000000030500720c */ /* 0x000fda0003f06100 */
[----:B------:R-:W-:Y:S01]  /*3180*/  @P0 MOV R15, RZ ;  /* 0x000000ff000f0202 */ /* 0x000fe20000000f00 */
[----:B------:R0:W-:Y:S04]  /*3190*/  @P0 STS.64 [R13], R4 ;  /* 0x000000040d000388 */ /* 0x0001e80000000a00 */
[----:B------:R0:W-:Y:S04]  /*31a0*/  @P0 STS.64 [R12], R14 ;  /* 0x0000000e0c000388 */ /* 0x0001e80000000a00 */
[----:B------:R0:W-:Y:S01]  /*31b0*/  @!P0 STS.64 [R13], R2 ;  /* 0x000000020d008388 */ /* 0x0001e20000000a00 */
[----:B------:R-:W-:Y:S05]  /*31c0*/  BRA `(.L_x_1241) ;  /* 0x0000003400b07947 */ /* 0x000fea0003800000 */
.L_x_1194:
        /* <DEDUP_REMOVED lines=8> */
[----:B------:R-:W-:Y:S01]  /*3250*/  IMAD.U32 R15, RZ, RZ, UR5 ;  /* 0x00000005ff0f7e24 */ /* 0x000fe2000f8e00ff */
[----:B------:R-:W-:-:S04]  /*3260*/  MOV R9, R2 ;  /* 0x0000000200097202 */ /* 0x000fc80000000f00 */
[----:B------:R-:W-:-:S13]  /*3270*/  ISETP.GE.U32.AND P0, PT, R15, 0x7, PT ;  /* 0x000000070f00780c */ /* 0x000fda0003f06070 */
[----:B------:R-:W-:Y:S05]  /*3280*/  @!P0 BRA `(.L_x_1243) ;  /* 0x0000001c00308947 */ /* 0x000fea0003800000 */
[----:B------:R-:W0:Y:S01]  /*3290*/  LDC.64 R18, c[0x0][0x398] ;  /* 0x0000e600ff127b82 */ /* 0x000e220000000a00 */
[----:B------:R-:W-:Y:S02]  /*32a0*/  ULOP3.LUT UR4, UR7, 0xfffffff8, URZ, 0xc0, !UPT ;  /* 0xfffffff807047892 */ /* 0x000fe4000f8ec0ff */
[----:B------:R-:W-:Y:S02]  /*32b0*/  UIADD3 UR6, UPT, UPT, UR7, -0x4, URZ ;  /* 0xfffffffc07067890 */ /* 0x000fe4000fffe0ff */
[----:B------:R-:W-:-:S03]  /*32c0*/  UIADD3 UR4, UPT, UPT, -UR4, URZ, URZ ;  /* 0x000000ff04047290 */ /* 0x000fc6000fffe1ff */
[----:B------:R-:W1:Y:S01]  /*32d0*/  LDC.64 R16, c[0x0][0x3a0] ;  /* 0x0000e800ff107b82 */ /* 0x000e620000000a00 */
[----:B------:R-:W-:Y:S02]  /*32e0*/  IMAD.U32 R15, RZ, RZ, UR6 ;  /* 0x00000006ff0f7e24 */ /* 0x000fe4000f8e00ff */
[----:B------:R-:W-:-:S07]  /*32f0*/  MOV R14, UR4 ;  /* 0x00000004000e7c02 */ /* 0x000fce0008000f00 */
.L_x_1268:
[----:B------:R-:W-:-:S04]  /*3300*/  VIADD R7, R15, 0x3 ;  /* 0x000000030f077836 */ /* 0x000fc80000000000 */
        /* <DEDUP_REMOVED lines=12> */
[----:B------:R0:W2:Y:S02]  /*33d0*/  F2I.FTZ.U32.TRUNC.NTZ R3, R2 ;  /* 0x0000000200037305 */ /* 0x0000a4000021f000 */
[----:B0-----:R-:W-:Y:S02]  /*33e0*/  HFMA2 R2, -RZ, RZ, 0, 0 ;  /* 0x00000000ff027431 */ /* 0x001fe400000001ff */
[----:B--2---:R-:W-:-:S04]  /*33f0*/  IMAD R21, R21, R3, RZ ;  /* 0x0000000315157224 */ /* 0x004fc800078e02ff */
[----:B------:R-:W-:-:S04]  /*3400*/  IMAD.HI.U32 R4, R3, R21, R2 ;  /* 0x0000001503047227 */ /* 0x000fc800078e0002 */
[----:B------:R-:W-:Y:S02]  /*3410*/  HFMA2 R21, -RZ, RZ, 0, 0 ;  /* 0x00000000ff157431 */ /* 0x000fe400000001ff */
        /* <DEDUP_REMOVED lines=13> */
.L_x_1245:
[----:B------:R-:W-:Y:S01]  /*34f0*/  IMAD.MOV.U32 R4, RZ, RZ, R9 ;  /* 0x000000ffff047224 */ /* 0x000fe200078e0009 */
[----:B------:R-:W-:Y:S01]  /*3500*/  MOV R3, R8 ;  /* 0x0000000800037202 */ /* 0x000fe20000000f00 */
[----:B------:R-:W-:Y:S01]  /*3510*/  IMAD.MOV.U32 R2, RZ, RZ, R20 ;  /* 0x000000ffff027224 */ /* 0x000fe200078e0014 */
[----:B------:R-:W-:Y:S02]  /*3520*/  MOV R0, R21 ;  /* 0x0000001500007202 */ /* 0x000fe40000000f00 */
[----:B------:R-:W-:-:S07]  /*3530*/  MOV R27, 0x3550 ;  /* 0x00003550001b7802 */ /* 0x000fce0000000f00 */
[----:B-1----:R-:W-:Y:S05]  /*3540*/  CALL.REL.NOINC `($__internal_26_$__cuda_sm20_div_s64) ;  /* 0x0000003800d47944 */ /* 0x002fea0003c00000 */
        /* <DEDUP_REMOVED lines=11> */
.L_x_1246:
[----:B------:R-:W-:Y:S05]  /*3600*/  BSYNC.RECONVERGENT B1 ;  /* 0x0000000000017941 */ /* 0x000fea0003800200 */
.L_x_1244:
[----:B------:R-:W-:Y:S01]  /*3610*/  IADD3 R8, PT, PT, R15, 0x2, RZ ;  /* 0x000000020f087810 */ /* 0x000fe20007ffe0ff */
        /* <DEDUP_REMOVED lines=36> */
.L_x_1248:
        /* <DEDUP_REMOVED lines=17> */
.L_x_1249:
[----:B------:R-:W-:Y:S05]  /*3970*/  BSYNC.RECONVERGENT B1 ;  /* 0x0000000000017941 */ /* 0x000fea0003800200 */
.L_x_1247:
        /* <DEDUP_REMOVED lines=38> */
.L_x_1251:
        /* <DEDUP_REMOVED lines=17> */
.L_x_1252:
[----:B------:R-:W-:Y:S05]  /*3cf0*/  BSYNC.RECONVERGENT B1 ;  /* 0x0000000000017941 */ /* 0x000fea0003800200 */
.L_x_1250:
[----:B------:R-:W-:-:S04]  /*3d00*/  IMAD.WIDE.U32 R22, R15, 0x8, R18 ;  /* 0x000000080f167825 */ /* 0x000fc800078e0012 */
[----:B------:R-:W-:Y:S02]  /*3d10*/  IMAD.WIDE.U32 R2, R7, 0x8, R16 ;  /* 0x0000000807027825 */ /* 0x000fe400078e0010 */
[----:B------:R-:W2:Y:S04]  /*3d20*/  LDG.E.64 R22, desc[UR16][R22.64] ;  /* 0x0000001016167981 */ /* 0x000ea8000c1e1b00 */
[----:B------:R-:W3:Y:S01]  /*3d30*/  LDG.E.64 R2, desc[UR16][R2.64] ;  /* 0x0000001002027981 */ /* 0x000ee2000c1e1b00 */
[----:B------:R-:W-:Y:S01]  /*3d40*/  IMAD.MOV.U32 R31, RZ, RZ, R8 ;  /* 0x000000ffff1f7224 */ /* 0x000fe200078e0008 */
[----:B------:R-:W-:Y:S01]  /*3d50*/  BSSY.RECONVERGENT B1, `(.L_x_1253) ;  /* 0x0000032000017945 */ /* 0x000fe20003800200 */
[----:B------:R-:W-:Y:S02]  /*3d60*/  IADD3 R10, PT, PT, R15, -0x4, RZ ;  /* 0xfffffffc0f0a7810 */ /* 0x000fe40007ffe0ff */
        /* <DEDUP_REMOVED lines=31> */
.L_x_1254:
        /* <DEDUP_REMOVED lines=17> */
.L_x_1255:
[----:B------:R-:W-:Y:S05]  /*4070*/  BSYNC.RECONVERGENT B1 ;  /* 0x0000000000017941 */ /* 0x000fea0003800200 */
.L_x_1253:
        /* <DEDUP_REMOVED lines=38> */
.L_x_1257:
        /* <DEDUP_REMOVED lines=17> */
.L_x_1258:
[----:B------:R-:W-:Y:S05]  /*43f0*/  BSYNC.RECONVERGENT B1 ;  /* 0x0000000000017941 */ /* 0x000fea0003800200 */
.L_x_1256:
        /* <DEDUP_REMOVED lines=38> */
.L_x_1260:
        /* <DEDUP_REMOVED lines=17> */
.L_x_1261:
[----:B------:R-:W-:Y:S05]  /*4770*/  BSYNC.RECONVERGENT B1 ;  /* 0x0000000000017941 */ /* 0x000fea0003800200 */
.L_x_1259:
        /* <DEDUP_REMOVED lines=38> */
.L_x_1263:
        /* <DEDUP_REMOVED lines=17> */
.L_x_1264:
[----:B------:R-:W-:Y:S05]  /*4af0*/  BSYNC.RECONVERGENT B1 ;  /* 0x0000000000017941 */ /* 0x000fea0003800200 */
.L_x_1262:
        /* <DEDUP_REMOVED lines=36> */
.L_x_1266:
        /* <DEDUP_REMOVED lines=12> */
[----:B------:R-:W-:-:S04]  /*4e00*/  IMAD R9, R9, R22, RZ ;  /* 0x0000001609097224 */ /* 0x000fc800078e02ff */
[----:B------:R-:W-:Y:S01]  /*4e10*/  IMAD R27, R23, R27, R9 ;  /* 0x0000001b171b7224 */ /* 0x000fe200078e0209 */
[----:B------:R-:W-:Y:S01]  /*4e20*/  MOV R9, R24 ;  /* 0x0000001800097202 */ /* 0x000fe20000000f00 */
[----:B------:R-:W-:-:S03]  /*4e30*/  IMAD.MOV.U32 R23, RZ, RZ, R2 ;  /* 0x000000ffff177224 */ /* 0x000fc600078e0002 */
[----:B------:R-:W-:-:S07]  /*4e40*/  IADD3 R27, PT, PT, R3, R27, RZ ;  /* 0x0000001b031b7210 */ /* 0x000fce0007ffe0ff */
.L_x_1267:
[----:B------:R-:W-:Y:S05]  /*4e50*/  BSYNC.RECONVERGENT B1 ;  /* 0x0000000000017941 */ /* 0x000fea0003800200 */
.L_x_1265:
[----:B------:R-:W-:-:S06]  /*4e60*/  IMAD.WIDE.U32 R2, R10, 0x8, R16 ;  /* 0x000000080a027825 */ /* 0x000fcc00078e0010 */
[----:B------:R-:W2:Y:S01]  /*4e70*/  LDG.E.64 R2, desc[UR16][R2.64] ;  /* 0x0000001002027981 */ /* 0x000ea2000c1e1b00 */
[----:B------:R-:W-:Y:S01]  /*4e80*/  IADD3 R14, PT, PT, R14, 0x8, RZ ;  /* 0x000000080e0e7810 */ /* 0x000fe20007ffe0ff */
[----:B------:R-:W-:Y:S01]  /*4e90*/  IMAD.MOV.U32 R21, RZ, RZ, R7 ;  /* 0x000000ffff157224 */ /* 0x000fe200078e0007 */
[----:B------:R-:W-:Y:S02]  /*4ea0*/  MOV R20, R30 ;  /* 0x0000001e00147202 */ /* 0x000fe40000000f00 */
[----:B------:R-:W-:Y:S02]  /*4eb0*/  ISETP.NE.AND P0, PT, R14, RZ, PT ;  /* 0x000000ff0e00720c */ /* 0x000fe40003f05270 */
[----:B------:R-:W-:Y:S01]  /*4ec0*/  IADD3 R15, PT, PT, R15, -0x8, RZ ;  /* 0xfffffff80f0f7810 */ /* 0x000fe20007ffe0ff */
[-C--:B--2---:R-:W-:Y:S02]  /*4ed0*/  IMAD R0, R3, R23.reuse, RZ ;  /* 0x0000001703007224 */ /* 0x084fe400078e02ff */
[----:B------:R-:W-:-:S04]  /*4ee0*/  IMAD.WIDE.U32 R20, R2, R23, R20 ;  /* 0x0000001702147225 */ /* 0x000fc800078e0014 */
[----:B------:R-:W-:Y:S01]  /*4ef0*/  IMAD R27, R2, R27, R0 ;  /* 0x0000001b021b7224 */ /* 0x000fe200078e0200 */
[----:B------:R-:W-:-:S03]  /*4f00*/  LEA R6, P1, R20, R6, 0x3 ;  /* 0x0000000614067211 */ /* 0x000fc600078218ff */
[----:B------:R-:W-:-:S05]  /*4f10*/  IMAD.IADD R0, R21, 0x1, R27 ;  /* 0x0000000115007824 */ /* 0x000fca00078e021b */
[----:B------:R-:W-:Y:S01]  /*4f20*/  LEA.HI.X R5, R20, R5, R0, 0x3, P1 ;  /* 0x0000000514057211 */ /* 0x000fe200008f1c00 */
[----:B------:R-:W-:Y:S06]  /*4f30*/  @P0 BRA `(.L_x_1268) ;  /* 0xffffffe000f00947 */ /* 0x000fec000383ffff */
[----:B------:R-:W-:-:S07]  /*4f40*/  VIADD R15, R15, 0x3 ;  /* 0x000000030f0f7836 */ /* 0x000fce0000000000 */
.L_x_1243:
        /* <DEDUP_REMOVED lines=36> */
.L_x_1271:
        /* <DEDUP_REMOVED lines=12> */
[----:B------:R-:W-:-:S04]  /*5250*/  IMAD R7, R7, R16, RZ ;  /* 0x0000001007077224 */ /* 0x000fc800078e02ff */
[----:B------:R-:W-:Y:S01]  /*5260*/  IMAD R7, R17, R19, R7 ;  /* 0x0000001311077224 */ /* 0x000fe200078e0207 */
[----:B------:R-:W-:Y:S01]  /*5270*/  MOV R19, R25 ;  /* 0x0000001900137202 */ /* 0x000fe20000000f00 */
[----:B------:R-:W-:-:S03]  /*5280*/  IMAD.MOV.U32 R17, RZ, RZ, R2 ;  /* 0x000000ffff117224 */ /* 0x000fc600078e0002 */
[----:B------:R-:W-:-:S07]  /*5290*/  IADD3 R21, PT, PT, R3, R7, RZ ;  /* 0x0000000703157210 */ /* 0x000fce0007ffe0ff */
.L_x_1272:
[----:B------:R-:W-:Y:S05]  /*52a0*/  BSYNC.RECONVERGENT B1 ;  /* 0x0000000000017941 */ /* 0x000fea0003800200 */
.L_x_1270:
        /* <DEDUP_REMOVED lines=39> */
.L_x_1274:
        /* <DEDUP_REMOVED lines=17> */
.L_x_1275:
[----:B------:R-:W-:Y:S05]  /*5630*/  BSYNC.RECONVERGENT B1 ;  /* 0x0000000000017941 */ /* 0x000fea0003800200 */
.L_x_1273:
        /* <DEDUP_REMOVED lines=40> */
.L_x_1277:
        /* <DEDUP_REMOVED lines=17> */
.L_x_1278:
[----:B------:R-:W-:Y:S05]  /*59d0*/  BSYNC.RECONVERGENT B1 ;  /* 0x0000000000017941 */ /* 0x000fea0003800200 */
.L_x_1276:
        /* <DEDUP_REMOVED lines=39> */
.L_x_1280:
        /* <DEDUP_REMOVED lines=17> */
.L_x_1281:
[----:B------:R-:W-:Y:S05]  /*5d60*/  BSYNC.RECONVERGENT B1 ;  /* 0x0000000000017941 */ /* 0x000fea0003800200 */
.L_x_1279:
        /* <DEDUP_REMOVED lines=11> */
.L_x_1269:
        /* <DEDUP_REMOVED lines=34> */
.L_x_1284:
        /* <DEDUP_REMOVED lines=17> */
.L_x_1285:
[----:B------:R-:W-:Y:S05]  /*6150*/  BSYNC.RECONVERGENT B1 ;  /* 0x0000000000017941 */ /* 0x000fea0003800200 */
.L_x_1283:
        /* <DEDUP_REMOVED lines=38> */
.L_x_1287:
[----:B------:R-:W-:Y:S01]  /*63c0*/  MOV R4, R22 ;  /* 0x0000001600047202 */ /* 0x000fe20000000f00 */
[----:B------:R-:W-:Y:S01]  /*63d0*/  IMAD.MOV.U32 R3, RZ, RZ, R23 ;  /* 0x000000ffff037224 */ /* 0x000fe200078e0017 */
[----:B------:R-:W-:Y:S02]  /*63e0*/  MOV R2, R20 ;  /* 0x0000001400027202 */ /* 0x000fe40000000f00 */
[----:B------:R-:W-:Y:S02]  /*63f0*/  MOV R0, R21 ;  /* 0x0000001500007202 */ /* 0x000fe40000000f00 */
[----:B------:R-:W-:-:S07]  /*6400*/  MOV R27, 0x6420 ;  /* 0x00006420001b7802 */ /* 0x000fce0000000f00 */
[----:B------:R-:W-:Y:S05]  /*6410*/  CALL.REL.NOINC `($__internal_26_$__cuda_sm20_div_s64) ;  /* 0x0000000c00207944 */ /* 0x000fea0003c00000 */
        /* <DEDUP_REMOVED lines=11> */
.L_x_1288:
[----:B------:R-:W-:Y:S05]  /*64d0*/  BSYNC.RECONVERGENT B1 ;  /* 0x0000000000017941 */ /* 0x000fea0003800200 */
.L_x_1286:
        /* <DEDUP_REMOVED lines=11> */
.L_x_1282:
        /* <DEDUP_REMOVED lines=31> */
.L_x_1290:
[----:B------:R-:W-:Y:S01]  /*6780*/  IMAD.MOV.U32 R0, RZ, RZ, R9 ;  /* 0x000000ffff007224 */ /* 0x000fe200078e0009 */
[----:B------:R-:W-:Y:S02]  /*6790*/  MOV R25, R8 ;  /* 0x0000000800197202 */ /* 0x000fe40000000f00 */
[----:B------:R-:W-:-:S07]  /*67a0*/  MOV R24, 0x67c0 ;  /* 0x000067c000187802 */ /* 0x000fce0000000f00 */
[----:B------:R-:W-:Y:S05]  /*67b0*/  CALL.REL.NOINC `($__internal_27_$__cuda_sm20_rem_s64) ;  /* 0x0000000c00887944 */ /* 0x000fea0003c00000 */
.L_x_1291:
[----:B------:R-:W-:Y:S05]  /*67c0*/  BSYNC.RECONVERGENT B1 ;  /* 0x0000000000017941 */ /* 0x000fea0003800200 */
.L_x_1289:
        /* <DEDUP_REMOVED lines=9> */
.L_x_1242:
[----:B------:R-:W-:-:S05]  /*6860*/  IMAD.MOV.U32 R7, RZ, RZ, R5 ;  /* 0x000000ffff077224 */ /* 0x000fca00078e0005 */
[----:B------:R-:W2:Y:S04]  /*6870*/  LDG.E.64 R2, desc[UR16][R6.64] ;  /* 0x0000001006027981 */ /* 0x000ea8000c1e1b00 */
[----:B--2---:R1:W-:Y:S02]  /*6880*/  STS.64 [R13], R2 ;  /* 0x000000020d007388 */ /* 0x0043e40000000a00 */
.L_x_1241:
[----:B------:R-:W-:Y:S05]  /*6890*/  BSYNC.RECONVERGENT B0 ;  /* 0x0000000000007941 */ /* 0x000fea0003800200 */
.L_x_1193:
[----:B------:R-:W-:Y:S01]  /*68a0*/  BAR.SYNC.DEFER_BLOCKING 0x0 ;  /* 0x0000000000007b1d */ /* 0x000fe20000010000 */
[----:B------:R-:W-:-:S13]  /*68b0*/  ISETP.GE.U32.AND P0, PT, R11, 0x42, PT ;  /* 0x000000420b00780c */ /* 0x000fda0003f06070 */
[----:B------:R-:W-:Y:S05]  /*68c0*/  @!P0 BRA `(.L_x_1292) ;  /* 0x0000000000488947 */ /* 0x000fea0003800000 */
.L_x_1295:
[----:B------:R-:W-:Y:S01]  /*68d0*/  MOV R0, R11 ;  /* 0x0000000b00007202 */ /* 0x000fe20000000f00 */
[----:B------:R-:W-:Y:S01]  /*68e0*/  BSSY.RECONVERGENT B0, `(.L_x_1293) ;  /* 0x000000d000007945 */ /* 0x000fe20003800200 */
[----:B------:R-:W-:-:S04]  /*68f0*/  SHF.R.U32.HI R11, RZ, 0x1, R11 ;  /* 0x00000001ff0b7819 */ /* 0x000fc8000001160b */
[----:B------:R-:W-:-:S13]  /*6900*/  ISETP.GE.U32.AND P0, PT, R26, R11, PT ;  /* 0x0000000b1a00720c */ /* 0x000fda0003f06070 */
[----:B--2---:R-:W-:Y:S05]  /*6910*/  @P0 BRA `(.L_x_1294) ;  /* 0x0000000000240947 */ /* 0x004fea0003800000 */
[----:B0-----:R-:W-:Y:S01]  /*6920*/  LEA R4, R11, R13, 0x3 ;  /* 0x0000000d0b047211 */ /* 0x001fe200078e18ff */
[----:B-1----:R-:W-:Y:S05]  /*6930*/  LDS.64 R2, [R13] ;  /* 0x000000000d027984 */ /* 0x002fea0000000a00 */
[----:B------:R-:W0:Y:S02]  /*6940*/  LDS.64 R4, [R4] ;  /* 0x0000000004047984 */ /* 0x000e240000000a00 */
[----:B0-----:R-:W-:-:S04]  /*6950*/  ISETP.GE.U32.AND P0, PT, R4, R2, PT ;  /* 0x000000020400720c */ /* 0x001fc80003f06070 */
[----:B------:R-:W-:-:S13]  /*6960*/  ISETP.GE.U32.AND.EX P0, PT, R5, R3, PT, P0 ;  /* 0x000000030500720c */ /* 0x000fda0003f06100 */
[----:B------:R-:W-:Y:S01]  /*6970*/  @P0 IMAD R2, R11, 0x8, R12 ;  /* 0x000000080b020824 */ /* 0x000fe200078e020c */
[----:B------:R-:W-:Y:S05]  /*6980*/  @P0 STS.64 [R13], R4 ;  /* 0x000000040d000388 */ /* 0x000fea0000000a00 */
[----:B------:R-:W0:Y:S04]  /*6990*/  @P0 LDS.64 R2, [R2] ;  /* 0x0000000002020984 */ /* 0x000e280000000a00 */
[----:B0-----:R2:W-:Y:S02]  /*69a0*/  @P0 STS.64 [R12], R2 ;  /* 0x000000020c000388 */ /* 0x0015e40000000a00 */
.L_x_1294:
[----:B------:R-:W-:Y:S05]  /*69b0*/  BSYNC.RECONVERGENT B0 ;  /* 0x0000000000007941 */ /* 0x000fea0003800200 */
.L_x_1293:
[----:B------:R-:W-:Y:S01]  /*69c0*/  BAR.SYNC.DEFER_BLOCKING 0x0 ;  /* 0x0000000000007b1d */ /* 0x000fe20000010000 */
[----:B------:R-:W-:-:S13]  /*69d0*/  ISETP.GT.U32.AND P0, PT, R0, 0x83, PT ;  /* 0x000000830000780c */ /* 0x000fda0003f04070 */
[----:B------:R-:W-:Y:S05]  /*69e0*/  @P0 BRA `(.L_x_1295) ;  /* 0xfffffffc00b80947 */ /* 0x000fea000383ffff */
.L_x_1292:
[----:B------:R-:W-:-:S13]  /*69f0*/  ISETP.GT.U32.AND P0, PT, R26, 0x1f, PT ;  /* 0x0000001f1a00780c */ /* 0x000fda0003f04070 */
[----:B------:R-:W-:Y:S05]  /*6a00*/  @P0 EXIT ;  /* 0x000000000000094d */ /* 0x000fea0003800000 */
[----:B012---:R-:W-:Y:S01]  /*6a10*/  LDS.64 R2, [R13] ;  /* 0x000000000d027984 */ /* 0x007fe20000000a00 */
[----:B------:R-:W-:-:S03]  /*6a20*/  ISETP.NE.AND P1, PT, R26, RZ, PT ;  /* 0x000000ff1a00720c */ /* 0x000fc60003f25270 */
        /* <DEDUP_REMOVED lines=103> */
        .weak           $__internal_26_$__cuda_sm20_div_s64
        .type           $__internal_26_$__cuda_sm20_div_s64,@function
        .size           $__internal_26_$__cuda_sm20_div_s64,($__internal_27_$__cuda_sm20_rem_s64 - $__internal_26_$__cuda_sm20_div_s64)
$__internal_26_$__cuda_sm20_div_s64:
        /* <DEDUP_REMOVED lines=83> */
[----:B------:R-:W-:Y:S06]  /*75d0*/  RET.REL.NODEC R2 `(contiguous_reduce3_u64) ;  /* 0xffffff8802887950 */ /* 0x000fec0003c3ffff */
        .weak           $__internal_27_$__cuda_sm20_rem_s64
        .type           $__internal_27_$__cuda_sm20_rem_s64,@function
        .size           $__internal_27_$__cuda_sm20_rem_s64,(.L_x_3706 - $__internal_27_$__cuda_sm20_rem_s64)
$__internal_27_$__cuda_sm20_rem_s64:
        /* <DEDUP_REMOVED lines=76> */
[----:B------:R-:W-:Y:S06]  /*7aa0*/  RET.REL.NODEC R24 `(contiguous_reduce3_u64) ;  /* 0xffffff8418547950 */ /* 0x000fec0003c3ffff */
.L_x_1296:
        /* <DEDUP_REMOVED lines=13> */
.L_x_3706:


//--------------------- .text.uncontiguous_reduce_u64 --------------------------
	.section	.text.uncontiguous_reduce_u64,"ax",@progbits
	.align	128
        .global         uncontiguous_reduce_u64
        .type           uncontiguous_reduce_u64,@function
        .size           uncontiguous_reduce_u64,(.L_x_3708 - uncontiguous_reduce_u64)
        .other          uncontiguous_reduce_u64,@"STO_CUDA_ENTRY STV_DEFAULT"
uncontiguous_reduce_u64:
.text.uncontiguous_reduce_u64:
[----:B------:R-:W-:Y:S01]  /*0000*/  LDC R1, c[0x0][0x37c] ;  /* 0x0000df00ff017b82 */ /* 0x000fe20000000800 */
[----:B------:R-:W0:Y:S07]  /*0010*/  S2R R0, SR_CTAID.X ;  /* 0x0000000000007919 */ /* 0x000e2e0000002500 */
[----:B------:R-:W1:Y:S01]  /*0020*/  S2UR UR5, SR_CgaCtaId ;  /* 0x00000000000579c3 */ /* 0x000e620000008800 */
[----:B------:R-:W2:Y:S01]  /*0030*/  LDCU UR7, c[0x0][0x360] ;  /* 0x00006c00ff0777ac */ /* 0x000ea20008000800 */
[----:B------:R-:W-:Y:S01]  /*0040*/  HFMA2 R9, -RZ, RZ, 0, 0 ;  /* 0x00000000ff097431 */ /* 0x000fe200000001ff */
[----:B------:R-:W3:Y:S01]  /*0050*/  S2R R2, SR_TID.X ;  /* 0x0000000000027919 */ /* 0x000ee20000002100 */
[----:B------:R-:W-:Y:S01]  /*0060*/  BSSY.RECONVERGENT B0, `(.L_x_1297) ;  /* 0x0000688000007945 */ /* 0x000fe20003800200 */
[----:B------:R-:W-:Y:S01]  /*0070*/  UMOV UR4, 0x400 ;  /* 0x0000040000047882 */ /* 0x000fe20000000000 */
[----:B------:R-:W4:Y:S01]  /*0080*/  LDCU.64 UR10, c[0x0][0x3b0] ;  /* 0x00007600ff0a77ac */ /* 0x000f220008000a00 */
[----:B------:R-:W-:Y:S01]  /*0090*/  MOV R6, RZ ;  /* 0x000000ff00067202 */ /* 0x000fe20000000f00 */
[----:B------:R-:W5:Y:S01]  /*00a0*/  LDC R13, c[0x0][0x3a8] ;  /* 0x0000ea00ff0d7b82 */ /* 0x000f620000000800 */
        /* <DEDUP_REMOVED lines=9> */
[----:B------:R0:W-:Y:S02]  /*0140*/  STS.64 [R3], RZ ;  /* 0x000000ff03007388 */ /* 0x0001e40000000a00 */
[----:B------:R-:W-:-:S02]  /*0150*/  IMAD.MOV.U32 R8, RZ, RZ, R4 ;  /* 0x000000ffff087224 */ /* 0x000fc400078e0004 */
[----:B------:R-:W-:-:S03]  /*0160*/  VIADD R16, R4, UR7 ;  /* 0x0000000704107c36 */ /* 0x000fc60008000000 */
[----:B------:R0:W-:Y:S02]  /*0170*/  STS.64 [R5], R8 ;  /* 0x0000000805007388 */ /* 0x0001e40000000a00 */
[----:B----4-:R-:W-:-:S04]  /*0180*/  ISETP.GE.U32.AND P0, PT, R16, UR10, PT ;  /* 0x0000000a10007c0c */ /* 0x010fc8000bf06070 */
[----:B------:R-:W-:-:S13]  /*0190*/  ISETP.GE.U32.AND.EX P0, PT, RZ, UR11, PT, P0 ;  /* 0x0000000bff007c0c */ /* 0x000fda000bf06100 */
[----:B0-----:R-:W-:Y:S05]  /*01a0*/  @P0 BRA `(.L_x_1298) ;  /* 0x0000003000140947 */ /* 0x001fea0003800000 */
[----:B------:R-:W-:Y:S02]  /*01b0*/  ISETP.GE.AND P0, PT, R11, RZ, PT ;  /* 0x000000ff0b00720c */ /* 0x000fe40003f06270 */
[----:B------:R-:W-:Y:S01]  /*01c0*/  CS2R R8, SRZ ;  /* 0x0000000000087805 */ /* 0x000fe2000001ff00 */
[----:B------:R-:W-:Y:S01]  /*01d0*/  IMAD.MOV.U32 R19, RZ, RZ, RZ ;  /* 0x000000ffff137224 */ /* 0x000fe200078e00ff */
[----:B------:R-:W-:Y:S01]  /*01e0*/  MOV R20, RZ ;  /* 0x000000ff00147202 */ /* 0x000fe20000000f00 */
[----:B------:R-:W-:-:S08]  /*01f0*/  IMAD.MOV.U32 R17, RZ, RZ, RZ ;  /* 0x000000ffff117224 */ /* 0x000fd000078e00ff */
[----:B------:R-:W-:Y:S05]  /*0200*/  @!P0 BRA `(.L_x_1299) ;  /* 0x0000002c00c88947 */ /* 0x000fea0003800000 */
[----:B------:R-:W-:Y:S01]  /*0210*/  ISETP.GE.U32.AND P0, PT, R11, 0x3, PT ;  /* 0x000000030b00780c */ /* 0x000fe20003f06070 */
[----:B------:R-:W-:Y:S02]  /*0220*/  HFMA2 R19, -RZ, RZ, 0, 0 ;  /* 0x00000000ff137431 */ /* 0x000fe400000001ff */
[----:B------:R-:W-:Y:S01]  /*0230*/  IMAD.MOV.U32 R20, RZ, RZ, RZ ;  /* 0x000000ffff147224 */ /* 0x000fe200078e00ff */
[----:B------:R-:W-:Y:S02]  /*0240*/  CS2R R8, SRZ ;  /* 0x0000000000087805 */ /* 0x000fe4000001ff00 */
[----:B------:R-:W-:Y:S01]  /*0250*/  MOV R18, R16 ;  /* 0x0000001000127202 */ /* 0x000fe20000000f00 */
[----:B------:R-:W-:-:S06]  /*0260*/  IMAD.MOV.U32 R10, RZ, RZ, RZ ;  /* 0x000000ffff0a7224 */ /* 0x000fcc00078e00ff */
        /* <DEDUP_REMOVED lines=8> */
.L_x_1325:
        /* <DEDUP_REMOVED lines=33> */
.L_x_1302:
[----:B------:R-:W-:Y:S01]  /*0500*/  MOV R24, R4 ;  /* 0x0000000400187202 */ /* 0x000fe20000000f00 */
[----:B------:R-:W-:Y:S01]  /*0510*/  IMAD.MOV.U32 R25, RZ, RZ, R6 ;  /* 0x000000ffff197224 */ /* 0x000fe200078e0006 */
[----:B------:R-:W-:Y:S01]  /*0520*/  MOV R15, R32 ;  /* 0x00000020000f7202 */ /* 0x000fe20000000f00 */
[----:B------:R-:W-:Y:S01]  /*0530*/  IMAD.MOV.U32 R14, RZ, RZ, R33 ;  /* 0x000000ffff0e7224 */ /* 0x000fe200078e0021 */
[----:B------:R-:W-:-:S07]  /*0540*/  MOV R13, 0x560 ;  /* 0x00000560000d7802 */ /* 0x000fce0000000f00 */
[----:B------:R-:W-:Y:S05]  /*0550*/  CALL.REL.NOINC `($__internal_28_$__cuda_sm20_div_s64) ;  /* 0x0000006800a07944 */ /* 0x000fea0003c00000 */
        /* <DEDUP_REMOVED lines=11> */
.L_x_1303:
[----:B------:R-:W-:Y:S05]  /*0610*/  BSYNC.RECONVERGENT B1 ;  /* 0x0000000000017941 */ /* 0x000fea0003800200 */
.L_x_1301:
        /* <DEDUP_REMOVED lines=34> */
.L_x_1305:
[----:B------:R-:W-:Y:S01]  /*0840*/  MOV R24, R18 ;  /* 0x0000001200187202 */ /* 0x000fe20000000f00 */
[----:B------:R-:W-:Y:S01]  /*0850*/  IMAD.MOV.U32 R25, RZ, RZ, R10 ;  /* 0x000000ffff197224 */ /* 0x000fe200078e000a */
[----:B------:R-:W-:Y:S01]  /*0860*/  MOV R15, R32 ;  /* 0x00000020000f7202 */ /* 0x000fe20000000f00 */
[----:B------:R-:W-:Y:S01]  /*0870*/  IMAD.MOV.U32 R14, RZ, RZ, R33 ;  /* 0x000000ffff0e7224 */ /* 0x000fe200078e0021 */
[----:B------:R-:W-:-:S07]  /*0880*/  MOV R13, 0x8a0 ;  /* 0x000008a0000d7802 */ /* 0x000fce0000000f00 */
[----:B------:R-:W-:Y:S05]  /*0890*/  CALL.REL.NOINC `($__internal_28_$__cuda_sm20_div_s64) ;  /* 0x0000006400d07944 */ /* 0x000fea0003c00000 */
        /* <DEDUP_REMOVED lines=10> */
.L_x_1306:
[----:B------:R-:W-:Y:S05]  /*0940*/  BSYNC.RECONVERGENT B1 ;  /* 0x0000000000017941 */ /* 0x000fea0003800200 */
.L_x_1304:
        /* <DEDUP_REMOVED lines=36> */
.L_x_1308:
[----:B------:R-:W-:Y:S01]  /*0b90*/  IMAD.MOV.U32 R24, RZ, RZ, R34 ;  /* 0x000000ffff187224 */ /* 0x000fe200078e0022 */
[----:B------:R-:W-:Y:S01]  /*0ba0*/  MOV R25, R35 ;  /* 0x0000002300197202 */ /* 0x000fe20000000f00 */
[----:B------:R-:W-:Y:S01]  /*0bb0*/  IMAD.MOV.U32 R15, RZ, RZ, R32 ;  /* 0x000000ffff0f7224 */ /* 0x000fe200078e0020 */
[----:B------:R-:W-:Y:S02]  /*0bc0*/  MOV R14, R33 ;  /* 0x00000021000e7202 */ /* 0x000fe40000000f00 */
[----:B------:R-:W-:-:S07]  /*0bd0*/  MOV R13, 0xbf0 ;  /* 0x00000bf0000d7802 */ /* 0x000fce0000000f00 */
[----:B------:R-:W-:Y:S05]  /*0be0*/  CALL.REL.NOINC `($__internal_28_$__cuda_sm20_div_s64) ;  /* 0x0000006000fc7944 */ /* 0x000fea0003c00000 */
        /* <DEDUP_REMOVED lines=10> */
.L_x_1309:
[----:B------:R-:W-:Y:S05]  /*0c90*/  BSYNC.RECONVERGENT B1 ;  /* 0x0000000000017941 */ /* 0x000fea0003800200 */
.L_x_1307:
        /* <DEDUP_REMOVED lines=37> */
.L_x_1311:
[----:B------:R-:W-:Y:S01]  /*0ef0*/  IMAD.MOV.U32 R24, RZ, RZ, R40 ;  /* 0x000000ffff187224 */ /* 0x000fe200078e0028 */
[----:B------:R-:W-:Y:S01]  /*0f00*/  MOV R25, R41 ;  /* 0x0000002900197202 */ /* 0x000fe20000000f00 */
[----:B------:R-:W-:Y:S01]  /*0f10*/  IMAD.MOV.U32 R15, RZ, RZ, R32 ;  /* 0x000000ffff0f7224 */ /* 0x000fe200078e0020 */
[----:B------:R-:W-:Y:S02]  /*0f20*/  MOV R14, R33 ;  /* 0x00000021000e7202 */ /* 0x000fe40000000f00 */
[----:B------:R-:W-:-:S07]  /*0f30*/  MOV R13, 0xf50 ;  /* 0x00000f50000d7802 */ /* 0x000fce0000000f00 */
[----:B------:R-:W-:Y:S05]  /*0f40*/  CALL.REL.NOINC `($__internal_28_$__cuda_sm20_div_s64) ;  /* 0x0000006000247944 */ /* 0x000fea0003c00000 */
        /* <DEDUP_REMOVED lines=11> */
.L_x_1312:
[----:B------:R-:W-:Y:S05]  /*1000*/  BSYNC.RECONVERGENT B1 ;  /* 0x0000000000017941 */ /* 0x000fea0003800200 */
.L_x_1310:
        /* <DEDUP_REMOVED lines=37> */
.L_x_1314:
        /* <DEDUP_REMOVED lines=17> */
.L_x_1315:
[----:B------:R-:W-:Y:S05]  /*1370*/  BSYNC.RECONVERGENT B1 ;  /* 0x0000000000017941 */ /* 0x000fea0003800200 */
.L_x_1313:
        /* <DEDUP_REMOVED lines=36> */
.L_x_1317:
        /* <DEDUP_REMOVED lines=17> */
.L_x_1318:
[----:B------:R-:W-:Y:S05]  /*16d0*/  BSYNC.RECONVERGENT B1 ;  /* 0x0000000000017941 */ /* 0x000fea0003800200 */
.L_x_1316:
        /* <DEDUP_REMOVED lines=36> */
.L_x_1320:
        /* <DEDUP_REMOVED lines=17> */
.L_x_1321:
[----:B------:R-:W-:Y:S05]  /*1a30*/  BSYNC.RECONVERGENT B1 ;  /* 0x0000000000017941 */ /* 0x000fea0003800200 */
.L_x_1319:
        /* <DEDUP_REMOVED lines=37> */
.L_x_1323:
        /* <DEDUP_REMOVED lines=17> */
.L_x_1324:
[----:B------:R-:W-:Y:S05]  /*1da0*/  BSYNC.RECONVERGENT B1 ;  /* 0x0000000000017941 */ /* 0x000fea0003800200 */
.L_x_1322:
        /* <DEDUP_REMOVED lines=9> */
.L_x_1300:
        /* <DEDUP_REMOVED lines=35> */
.L_x_1328:
        /* <DEDUP_REMOVED lines=16> */
.L_x_1329:
[----:B------:R-:W-:Y:S05]  /*2170*/  BSYNC.RECONVERGENT B1 ;  /* 0x0000000000017941 */ /* 0x000fea0003800200 */
.L_x_1327:
        /* <DEDUP_REMOVED lines=34> */
.L_x_1331:
        /* <DEDUP_REMOVED lines=17> */
.L_x_1332:
[----:B------:R-:W-:Y:S05]  /*24b0*/  BSYNC.RECONVERGENT B1 ;  /* 0x0000000000017941 */ /* 0x000fea0003800200 */
.L_x_1330:
        /* <DEDUP_REMOVED lines=37> */
.L_x_1334:
        /* <DEDUP_REMOVED lines=17> */
.L_x_1335:
[----:B------:R-:W-:Y:S05]  /*2820*/  BSYNC.RECONVERGENT B1 ;  /* 0x0000000000017941 */ /* 0x000fea0003800200 */
.L_x_1333:
        /* <DEDUP_REMOVED lines=36> */
.L_x_1337:
[----:B------:R-:W-:Y:S01]  /*2a70*/  IMAD.MOV.U32 R24, RZ, RZ, R34 ;  /* 0x000000ffff187224 */ /* 0x000fe200078e0022 */
[----:B------:R-:W-:Y:S01]  /*2a80*/  MOV R25, R35 ;  /* 0x0000002300197202 */ /* 0x000fe20000000f00 */
[----:B------:R-:W-:Y:S01]  /*2a90*/  IMAD.MOV.U32 R15, RZ, RZ, R32 ;  /* 0x000000ffff0f7224 */ /* 0x000fe200078e0020 */
[----:B------:R-:W-:Y:S02]  /*2aa0*/  MOV R14, R33 ;  /* 0x00000021000e7202 */ /* 0x000fe40000000f00 */
[----:B------:R-:W-:-:S07]  /*2ab0*/  MOV R13, 0x2ad0 ;  /* 0x00002ad0000d7802 */ /* 0x000fce0000000f00 */
[----:B------:R-:W-:Y:S05]  /*2ac0*/  CALL.REL.NOINC `($__internal_28_$__cuda_sm20_div_s64) ;  /* 0x0000004400447944 */ /* 0x000fea0003c00000 */
        /* <DEDUP_REMOVED lines=10> */
.L_x_1338:
[----:B------:R-:W-:Y:S05]  /*2b70*/  BSYNC.RECONVERGENT B1 ;  /* 0x0000000000017941 */ /* 0x000fea0003800200 */
.L_x_1336:
[----:B------:R-:W-:Y:S01]  /*2b80*/  IMAD.MOV.U32 R40, RZ, RZ, R20 ;  /* 0x000000ffff287224 */ /* 0x000fe200078e0014 */
[----:B------:R-:W-:Y:S01]  /*2b90*/  IADD3 R11, PT, PT, R11, -0x2, RZ ;  /* 0xfffffffe0b0b7810 */ /* 0x000fe20007ffe0ff */
[----:B------:R-:W-:Y:S02]  /*2ba0*/  IMAD R13, R13, R36, RZ ;  /* 0x000000240d0d7224 */ /* 0x000fe400078e02ff */
[----:B------:R-:W-:-:S04]  /*2bb0*/  IMAD.WIDE.U32 R40, R36, R12, R40 ;  /* 0x0000000c24287225 */ /* 0x000fc800078e0028 */
[----:B------:R-:W-:Y:S01]  /*2bc0*/  IMAD R13, R37, R12, R13 ;  /* 0x0000000c250d7224 */ /* 0x000fe200078e020d */
[----:B------:R-:W-:-:S03]  /*2bd0*/  MOV R19, R40 ;  /* 0x0000002800137202 */ /* 0x000fc60000000f00 */
[----:B------:R-:W-:-:S07]  /*2be0*/  IMAD.IADD R20, R41, 0x1, R13 ;  /* 0x0000000129147824 */ /* 0x000fce00078e020d */
.L_x_1326:
        /* <DEDUP_REMOVED lines=31> */
.L_x_1340:
[----:B------:R-:W-:Y:S01]  /*2de0*/  IMAD.MOV.U32 R21, RZ, RZ, R12 ;  /* 0x000000ffff157224 */ /* 0x000fe200078e000c */
[----:B------:R-:W-:Y:S02]  /*2df0*/  MOV R26, R13 ;  /* 0x0000000d001a7202 */ /* 0x000fe40000000f00 */
[----:B------:R-:W-:-:S07]  /*2e00*/  MOV R27, 0x2e20 ;  /* 0x00002e20001b7802 */ /* 0x000fce0000000f00 */
[----:B------:R-:W-:Y:S05]  /*2e10*/  CALL.REL.NOINC `($__internal_29_$__cuda_sm20_rem_s64) ;  /* 0x0000004400c07944 */ /* 0x000fea0003c00000 */
[----:B------:R-:W-:Y:S01]  /*2e20*/  IMAD.MOV.U32 R14, RZ, RZ, R4 ;  /* 0x000000ffff0e7224 */ /* 0x000fe200078e0004 */
[----:B------:R-:W-:-:S07]  /*2e30*/  MOV R15, R21 ;  /* 0x00000015000f7202 */ /* 0x000fce0000000f00 */
.L_x_1341:
[----:B------:R-:W-:Y:S05]  /*2e40*/  BSYNC.RECONVERGENT B1 ;  /* 0x0000000000017941 */ /* 0x000fea0003800200 */
.L_x_1339:
        /* <DEDUP_REMOVED lines=30> */
.L_x_1343:
[----:B------:R-:W-:Y:S01]  /*3030*/  IMAD.MOV.U32 R21, RZ, RZ, R12 ;  /* 0x000000ffff157224 */ /* 0x000fe200078e000c */
[----:B------:R-:W-:Y:S01]  /*3040*/  MOV R26, R13 ;  /* 0x0000000d001a7202 */ /* 0x000fe20000000f00 */
[----:B------:R-:W-:Y:S01]  /*3050*/  IMAD.MOV.U32 R4, RZ, RZ, R18 ;  /* 0x000000ffff047224 */ /* 0x000fe200078e0012 */
[----:B------:R-:W-:Y:S02]  /*3060*/  MOV R6, R10 ;  /* 0x0000000a00067202 */ /* 0x000fe40000000f00 */
[----:B------:R-:W-:-:S07]  /*3070*/  MOV R27, 0x3090 ;  /* 0x00003090001b7802 */ /* 0x000fce0000000f00 */
[----:B------:R-:W-:Y:S05]  /*3080*/  CALL.REL.NOINC `($__internal_29_$__cuda_sm20_rem_s64) ;  /* 0x0000004400247944 */ /* 0x000fea0003c00000 */
[----:B------:R-:W-:Y:S01]  /*3090*/  IMAD.MOV.U32 R10, RZ, RZ, R4 ;  /* 0x000000ffff0a7224 */ /* 0x000fe200078e0004 */
[----:B------:R-:W-:-:S07]  /*30a0*/  MOV R11, R21 ;  /* 0x00000015000b7202 */ /* 0x000fce0000000f00 */
.L_x_1344:
[----:B------:R-:W-:Y:S05]  /*30b0*/  BSYNC.RECONVERGENT B1 ;  /* 0x0000000000017941 */ /* 0x000fea0003800200 */
.L_x_1342:
[----:B------:R-:W-:Y:S01]  /*30c0*/  MOV R13, R20 ;  /* 0x00000014000d7202 */ /* 0x000fe20000000f00 */
[----:B------:R-:W-:Y:S02]  /*30d0*/  IMAD.MOV.U32 R12, RZ, RZ, R19 ;  /* 0x000000ffff0c7224 */ /* 0x000fe400078e0013 */
[----:B------:R-:W-:Y:S02]  /*30e0*/  IMAD R11, R11, R28, RZ ;  /* 0x0000001c0b0b7224 */ /* 0x000fe400078e02ff */
[----:B------:R-:W-:-:S04]  /*30f0*/  IMAD.WIDE.U32 R12, R28, R10, R12 ;  /* 0x0000000a1c0c7225 */ /* 0x000fc800078e000c */
[----:B------:R-:W-:Y:S01]  /*3100*/  IMAD R11, R29, R10, R11 ;  /* 0x0000000a1d0b7224 */ /* 0x000fe200078e020b */
[----:B------:R-:W-:-:S03]  /*3110*/  MOV R19, R12 ;  /* 0x0000000c00137202 */ /* 0x000fc60000000f00 */
[----:B------:R-:W-:-:S07]  /*3120*/  IMAD.IADD R20, R13, 0x1, R11 ;  /* 0x000000010d147824 */ /* 0x000fce00078e020b */
.L_x_1299:
[----:B------:R-:W0:Y:S02]  /*3130*/  LDCU.64 UR4, c[0x0][0x390] ;  /* 0x00007200ff0477ac */ /* 0x000e240008000a00 */
[C---:B0-----:R-:W-:Y:S02]  /*3140*/  LEA R10, P0, R8.reuse, UR4, 0x3 ;  /* 0x00000004080a7c11 */ /* 0x041fe4000f8018ff */
[C---:B------:R-:W-:Y:S02]  /*3150*/  LEA R12, P1, R19.reuse, UR4, 0x3 ;  /* 0x00000004130c7c11 */ /* 0x040fe4000f8218ff */
[----:B------:R-:W-:Y:S02]  /*3160*/  LEA.HI.X R11, R8, UR5, R9, 0x3, P0 ;  /* 0x00000005080b7c11 */ /* 0x000fe400080f1c09 */
[----:B------:R-:W-:-:S04]  /*3170*/  LEA.HI.X R13, R19, UR5, R20, 0x3, P1 ;  /* 0x00000005130d7c11 */ /* 0x000fc800088f1c14 */
[----:B------:R-:W2:Y:S04]  /*3180*/  LDG.E.64 R10, desc[UR8][R10.64] ;  /* 0x000000080a0a7981 */ /* 0x000ea8000c1e1b00 */
[----:B------:R-:W2:Y:S02]  /*3190*/  LDG.E.64 R12, desc[UR8][R12.64] ;  /* 0x000000080c0c7981 */ /* 0x000ea4000c1e1b00 */
[----:B--2---:R-:W-:-:S04]  /*31a0*/  ISETP.GE.U32.AND P0, PT, R12, R10, PT ;  /* 0x0000000a0c00720c */ /* 0x004fc80003f06070 */
[----:B------:R-:W-:-:S13]  /*31b0*/  ISETP.GE.U32.AND.EX P0, PT, R13, R11, PT, P0 ;  /* 0x0000000b0d00720c */ /* 0x000fda0003f06100 */
[----:B------:R1:W-:Y:S04]  /*31c0*/  @P0 STS.64 [R3], R12 ;  /* 0x0000000c03000388 */ /* 0x0003e80000000a00 */
[----:B------:R1:W-:Y:S04]  /*31d0*/  @P0 STS.64 [R5], R16 ;  /* 0x0000001005000388 */ /* 0x0003e80000000a00 */
[----:B------:R1:W-:Y:S01]  /*31e0*/  @!P0 STS.64 [R3], R10 ;  /* 0x0000000a03008388 */ /* 0x0003e20000000a00 */
[----:B------:R-:W-:Y:S05]  /*31f0*/  BRA `(.L_x_1345) ;  /* 0x0000003400b87947 */ /* 0x000fea0003800000 */
.L_x_1298:
        /* <DEDUP_REMOVED lines=20> */
.L_x_1372:
        /* <DEDUP_REMOVED lines=33> */
.L_x_1349:
[----:B------:R-:W-:Y:S01]  /*3550*/  IMAD.MOV.U32 R24, RZ, RZ, R4 ;  /* 0x000000ffff187224 */ /* 0x000fe200078e0004 */
[----:B------:R-:W-:Y:S01]  /*3560*/  MOV R25, R6 ;  /* 0x0000000600197202 */ /* 0x000fe20000000f00 */
[----:B------:R-:W-:Y:S01]  /*3570*/  IMAD.MOV.U32 R15, RZ, RZ, R32 ;  /* 0x000000ffff0f7224 */ /* 0x000fe200078e0020 */
[----:B------:R-:W-:Y:S02]  /*3580*/  MOV R14, R33 ;  /* 0x00000021000e7202 */ /* 0x000fe40000000f00 */
[----:B------:R-:W-:-:S07]  /*3590*/  MOV R13, 0x35b0 ;  /* 0x000035b0000d7802 */ /* 0x000fce0000000f00 */
[----:B-1----:R-:W-:Y:S05]  /*35a0*/  CALL.REL.NOINC `($__internal_28_$__cuda_sm20_div_s64) ;  /* 0x00000038008c7944 */ /* 0x002fea0003c00000 */
        /* <DEDUP_REMOVED lines=11> */
.L_x_1350:
[----:B------:R-:W-:Y:S05]  /*3660*/  BSYNC.RECONVERGENT B1 ;  /* 0x0000000000017941 */ /* 0x000fea0003800200 */
.L_x_1348:
        /* <DEDUP_REMOVED lines=38> */
.L_x_1352:
        /* <DEDUP_REMOVED lines=17> */
.L_x_1353:
[----:B------:R-:W-:Y:S05]  /*39e0*/  BSYNC.RECONVERGENT B1 ;  /* 0x0000000000017941 */ /* 0x000fea0003800200 */
.L_x_1351:
        /* <DEDUP_REMOVED lines=38> */
.L_x_1355:
        /* <DEDUP_REMOVED lines=17> */
.L_x_1356:
[----:B------:R-:W-:Y:S05]  /*3d60*/  BSYNC.RECONVERGENT B1 ;  /* 0x0000000000017941 */ /* 0x000fea0003800200 */
.L_x_1354:
        /* <DEDUP_REMOVED lines=38> */
.L_x_1358:
        /* <DEDUP_REMOVED lines=17> */
.L_x_1359:
[----:B------:R-:W-:Y:S05]  /*40e0*/  BSYNC.RECONVERGENT B1 ;  /* 0x0000000000017941 */ /* 0x000fea0003800200 */
.L_x_1357:
        /* <DEDUP_REMOVED lines=38> */
.L_x_1361:
        /* <DEDUP_REMOVED lines=17> */
.L_x_1362:
[----:B------:R-:W-:Y:S05]  /*4460*/  BSYNC.RECONVERGENT B1 ;  /* 0x0000000000017941 */ /* 0x000fea0003800200 */
.L_x_1360:
        /* <DEDUP_REMOVED lines=38> */
.L_x_1364:
        /* <DEDUP_REMOVED lines=17> */
.L_x_1365:
[----:B------:R-:W-:Y:S05]  /*47e0*/  BSYNC.RECONVERGENT B1 ;  /* 0x0000000000017941 */ /* 0x000fea0003800200 */
.L_x_1363:
        /* <DEDUP_REMOVED lines=38> */
.L_x_1367:
        /* <DEDUP_REMOVED lines=17> */
.L_x_1368:
[----:B------:R-:W-:Y:S05]  /*4b60*/  BSYNC.RECONVERGENT B1 ;  /* 0x0000000000017941 */ /* 0x000fea0003800200 */
.L_x_1366:
        /* <DEDUP_REMOVED lines=36> */
.L_x_1370:
        /* <DEDUP_REMOVED lines=13> */
[----:B------:R-:W-:Y:S01]  /*4e80*/  IMAD R13, R13, R34, RZ ;  /* 0x000000220d0d7224 */ /* 0x000fe200078e02ff */
[----:B------:R-:W-:-:S03]  /*4e90*/  MOV R33, R14 ;  /* 0x0000000e00217202 */ /* 0x000fc60000000f00 */
[----:B------:R-:W-:-:S04]  /*4ea0*/  IMAD R13, R35, R17, R13 ;  /* 0x00000011230d7224 */ /* 0x000fc800078e020d */
[----:B------:R-:W-:-:S07]  /*4eb0*/  IMAD.IADD R13, R15, 0x1, R13 ;  /* 0x000000010f0d7824 */ /* 0x000fce00078e020d */
.L_x_1371:
[----:B------:R-:W-:Y:S05]  /*4ec0*/  BSYNC.RECONVERGENT B1 ;  /* 0x0000000000017941 */ /* 0x000fea0003800200 */
.L_x_1369:
[----:B------:R-:W-:-:S06]  /*4ed0*/  IMAD.WIDE.U32 R14, R9, 0x8, R18 ;  /* 0x00000008090e7825 */ /* 0x000fcc00078e0012 */
[----:B------:R-:W2:Y:S01]  /*4ee0*/  LDG.E.64 R14, desc[UR8][R14.64] ;  /* 0x000000080e0e7981 */ /* 0x000ea2000c1e1b00 */
[----:B------:R-:W-:Y:S01]  /*4ef0*/  IMAD.MOV.U32 R9, RZ, RZ, R8 ;  /* 0x000000ffff097224 */ /* 0x000fe200078e0008 */
[----:B------:R-:W-:Y:S01]  /*4f00*/  MOV R8, R36 ;  /* 0x0000002400087202 */ /* 0x000fe20000000f00 */
[----:B------:R-:W-:Y:S02]  /*4f10*/  VIADD R12, R12, 0xfffffff8 ;  /* 0xfffffff80c0c7836 */ /* 0x000fe40000000000 */
[-C--:B--2---:R-:W-:Y:S02]  /*4f20*/  IMAD R10, R15, R33.reuse, RZ ;  /* 0x000000210f0a7224 */ /* 0x084fe400078e02ff */
[----:B------:R-:W-:-:S04]  /*4f30*/  IMAD.WIDE.U32 R8, R14, R33, R8 ;  /* 0x000000210e087225 */ /* 0x000fc800078e0008 */
[----:B------:R-:W-:Y:S01]  /*4f40*/  IMAD R13, R14, R13, R10 ;  /* 0x0000000d0e0d7224 */ /* 0x000fe200078e020a */
[----:B------:R-:W-:-:S03]  /*4f50*/  MOV R10, R8 ;  /* 0x00000008000a7202 */ /* 0x000fc60000000f00 */
[----:B------:R-:W-:Y:S01]  /*4f60*/  IMAD.IADD R9, R9, 0x1, R13 ;  /* 0x0000000109097824 */ /* 0x000fe200078e020d */
[----:B------:R-:W-:Y:S06]  /*4f70*/  @P2 BRA `(.L_x_1372) ;  /* 0xffffffe000f02947 */ /* 0x000fec000383ffff */
[----:B------:R-:W-:-:S07]  /*4f80*/  IADD3 R12, PT, PT, R12, 0x3, RZ ;  /* 0x000000030c0c7810 */ /* 0x000fce0007ffe0ff */
.L_x_1347:
        /* <DEDUP_REMOVED lines=36> */
.L_x_1375:
        /* <DEDUP_REMOVED lines=17> */
.L_x_1376:
[----:B------:R-:W-:Y:S05]  /*52e0*/  BSYNC.RECONVERGENT B1 ;  /* 0x0000000000017941 */ /* 0x000fea0003800200 */
.L_x_1374:
        /* <DEDUP_REMOVED lines=40> */
.L_x_1378:
        /* <DEDUP_REMOVED lines=17> */
.L_x_1379:
[----:B------:R-:W-:Y:S05]  /*5680*/  BSYNC.RECONVERGENT B1 ;  /* 0x0000000000017941 */ /* 0x000fea0003800200 */
.L_x_1377:
        /* <DEDUP_REMOVED lines=40> */
.L_x_1381:
        /* <DEDUP_REMOVED lines=17> */
.L_x_1382:
[----:B------:R-:W-:Y:S05]  /*5a20*/  BSYNC.RECONVERGENT B1 ;  /* 0x0000000000017941 */ /* 0x000fea0003800200 */
.L_x_1380:
        /* <DEDUP_REMOVED lines=39> */
.L_x_1384:
        /* <DEDUP_REMOVED lines=17> */
.L_x_1385:
[----:B------:R-:W-:Y:S05]  /*5db0*/  BSYNC.RECONVERGENT B1 ;  /* 0x0000000000017941 */ /* 0x000fea0003800200 */
.L_x_1383:
        /* <DEDUP_REMOVED lines=9> */
.L_x_1373:
        /* <DEDUP_REMOVED lines=34> */
.L_x_1388:
        /* <DEDUP_REMOVED lines=14> */
[----:B------:R-:W-:Y:S01]  /*6150*/  IMAD R11, R17, R13, R11 ;  /* 0x0000000d110b7224 */ /* 0x000fe200078e020b */
[----:B------:R-:W-:-:S04]  /*6160*/  MOV R13, R14 ;  /* 0x0000000e000d7202 */ /* 0x000fc80000000f00 */
[----:B------:R-:W-:-:S07]  /*6170*/  IADD3 R6, PT, PT, R15, R11, RZ ;  /* 0x0000000b0f067210 */ /* 0x000fce0007ffe0ff */
.L_x_1389:
[----:B------:R-:W-:Y:S05]  /*6180*/  BSYNC.RECONVERGENT B1 ;  /* 0x0000000000017941 */ /* 0x000fea0003800200 */
.L_x_1387:
        /* <DEDUP_REMOVED lines=39> */
.L_x_1391:
        /* <DEDUP_REMOVED lines=17> */
.L_x_1392:
[----:B------:R-:W-:Y:S05]  /*6510*/  BSYNC.RECONVERGENT B1 ;  /* 0x0000000000017941 */ /* 0x000fea0003800200 */
.L_x_1390:
        /* <DEDUP_REMOVED lines=9> */
.L_x_1386:
        /* <DEDUP_REMOVED lines=31> */
.L_x_1394:
[----:B------:R-:W-:Y:S02]  /*67a0*/  MOV R21, R14 ;  /* 0x0000000e00157202 */ /* 0x000fe40000000f00 */
[----:B------:R-:W-:Y:S02]  /*67b0*/  MOV R26, R15 ;  /* 0x0000000f001a7202 */ /* 0x000fe40000000f00 */
[----:B------:R-:W-:-:S07]  /*67c0*/  MOV R27, 0x67e0 ;  /* 0x000067e0001b7802 */ /* 0x000fce0000000f00 */
[----:B------:R-:W-:Y:S05]  /*67d0*/  CALL.REL.NOINC `($__internal_29_$__cuda_sm20_rem_s64) ;  /* 0x0000000c00507944 */ /* 0x000fea0003c00000 */
[----:B------:R-:W-:Y:S01]  /*67e0*/  IMAD.MOV.U32 R14, RZ, RZ, R4 ;  /* 0x000000ffff0e7224 */ /* 0x000fe200078e0004 */
[----:B------:R-:W-:-:S07]  /*67f0*/  MOV R15, R21 ;  /* 0x00000015000f7202 */ /* 0x000fce0000000f00 */
.L_x_1395:
[----:B------:R-:W-:Y:S05]  /*6800*/  BSYNC.RECONVERGENT B1 ;  /* 0x0000000000017941 */ /* 0x000fea0003800200 */
.L_x_1393:
        /* <DEDUP_REMOVED lines=8> */
.L_x_1346:
[----:B------:R-:W0:Y:S02]  /*6890*/  LDCU.64 UR4, c[0x0][0x390] ;  /* 0x00007200ff0477ac */ /* 0x000e240008000a00 */
[----:B0-----:R-:W-:-:S04]  /*68a0*/  LEA R8, P0, R10, UR4, 0x3 ;  /* 0x000000040a087c11 */ /* 0x001fc8000f8018ff */
[----:B------:R-:W-:-:S06]  /*68b0*/  LEA.HI.X R9, R10, UR5, R9, 0x3, P0 ;  /* 0x000000050a097c11 */ /* 0x000fcc00080f1c09 */
[----:B------:R-:W2:Y:S04]  /*68c0*/  LDG.E.64 R8, desc[UR8][R8.64] ;  /* 0x0000000808087981 */ /* 0x000ea8000c1e1b00 */
[----:B--2---:R0:W-:Y:S02]  /*68d0*/  STS.64 [R3], R8 ;  /* 0x0000000803007388 */ /* 0x0041e40000000a00 */
.L_x_1345:
[----:B------:R-:W-:Y:S05]  /*68e0*/  BSYNC.RECONVERGENT B0 ;  /* 0x0000000000007941 */ /* 0x000fea0003800200 */
.L_x_1297:
[----:B------:R-:W-:Y:S01]  /*68f0*/  BAR.SYNC.DEFER_BLOCKING 0x0 ;  /* 0x0000000000007b1d */ /* 0x000fe20000010000 */
[----:B------:R-:W-:Y:S02]  /*6900*/  ISETP.GE.U32.AND P0, PT, R7, 0x42, PT ;  /* 0x000000420700780c */ /* 0x000fe40003f06070 */
[----:B------:R-:W-:-:S11]  /*6910*/  ISETP.GT.U32.AND P1, PT, R2, 0x1f, PT ;  /* 0x0000001f0200780c */ /* 0x000fd60003f24070 */
[----:B------:R-:W-:Y:S05]  /*6920*/  @!P0 BRA `(.L_x_1396) ;  /* 0x0000000000388947 */ /* 0x000fea0003800000 */
.L_x_1397:
[----:B------:R-:W-:Y:S01]  /*6930*/  SHF.R.U32.HI R4, RZ, 0x1, R7 ;  /* 0x00000001ff047819 */ /* 0x000fe20000011607 */
[----:B0-----:R-:W-:Y:S03]  /*6940*/  LDS.64 R8, [R3] ;  /* 0x0000000003087984 */ /* 0x001fe60000000a00 */
[----:B-1----:R-:W-:-:S06]  /*6950*/  LEA R10, R4, R3, 0x3 ;  /* 0x00000003040a7211 */ /* 0x002fcc00078e18ff */
[----:B------:R-:W0:Y:S02]  /*6960*/  LDS.64 R10, [R10] ;  /* 0x000000000a0a7984 */ /* 0x000e240000000a00 */
[----:B0-----:R-:W-:-:S04]  /*6970*/  ISETP.GE.U32.AND P0, PT, R10, R8, PT ;  /* 0x000000080a00720c */ /* 0x001fc80003f06070 */
[----:B------:R-:W-:-:S13]  /*6980*/  ISETP.GE.U32.AND.EX P0, PT, R11, R9, PT, P0 ;  /* 0x000000090b00720c */ /* 0x000fda0003f06100 */
[----:B------:R-:W-:Y:S01]  /*6990*/  @P0 LEA R8, R4, R5, 0x3 ;  /* 0x0000000504080211 */ /* 0x000fe200078e18ff */
[----:B------:R-:W-:Y:S05]  /*69a0*/  @P0 STS.64 [R3], R10 ;  /* 0x0000000a03000388 */ /* 0x000fea0000000a00 */
[----:B------:R-:W0:Y:S04]  /*69b0*/  @P0 LDS.64 R8, [R8] ;  /* 0x0000000008080984 */ /* 0x000e280000000a00 */
[----:B0-----:R2:W-:Y:S01]  /*69c0*/  @P0 STS.64 [R5], R8 ;  /* 0x0000000805000388 */ /* 0x0015e20000000a00 */
[----:B------:R-:W-:Y:S01]  /*69d0*/  BAR.SYNC.DEFER_BLOCKING 0x0 ;  /* 0x0000000000007b1d */ /* 0x000fe20000010000 */
[----:B------:R-:W-:Y:S01]  /*69e0*/  ISETP.GT.U32.AND P0, PT, R7, 0x83, PT ;  /* 0x000000830700780c */ /* 0x000fe20003f04070 */
[----:B------:R-:W-:-:S12]  /*69f0*/  IMAD.MOV.U32 R7, RZ, RZ, R4 ;  /* 0x000000ffff077224 */ /* 0x000fd800078e0004 */
[----:B--2---:R-:W-:Y:S05]  /*6a00*/  @P0 BRA `(.L_x_1397) ;  /* 0xfffffffc00c80947 */ /* 0x004fea000383ffff */
.L_x_1396:
[----:B------:R-:W-:Y:S05]  /*6a10*/  @P1 EXIT ;  /* 0x000000000000194d */ /* 0x000fea0003800000 */
[----:B------:R-:W-:Y:S01]  /*6a20*/  LDS.64 R6, [R3] ;  /* 0x0000000003067984 */ /* 0x000fe20000000a00 */
[----:B------:R-:W-:-:S03]  /*6a30*/  ISETP.NE.AND P1, PT, R2, RZ, PT ;  /* 0x000000ff0200720c */ /* 0x000fc60003f25270 */
[----:B0-----:R-:W0:Y:S04]  /*6a40*/  LDS.64 R8, [R3+0x100] ;  /* 0x0001000003087984 */ /* 0x001e280000000a00 */
[----:B-1----:R-:W1:Y:S01]  /*6a50*/  LDS.64 R10, [R3+0x100] ;  /* 0x00010000030a7984 */ /* 0x002e620000000a00 */
        /* <DEDUP_REMOVED lines=88> */
        .weak           $__internal_28_$__cuda_sm20_div_s64
        .type           $__internal_28_$__cuda_sm20_div_s64,@function
        .size           $__internal_28_$__cuda_sm20_div_s64,($__internal_29_$__cuda_sm20_rem_s64 - $__internal_28_$__cuda_sm20_div_s64)
$__internal_28_$__cuda_sm20_div_s64:
        /* <DEDUP_REMOVED lines=83> */
[----:B------:R-:W-:Y:S06]  /*7510*/  RET.REL.NODEC R14 `(uncontiguous_reduce_u64) ;  /* 0xffffff880eb87950 */ /* 0x000fec0003c3ffff */
        .weak           $__internal_29_$__cuda_sm20_rem_s64
        .type           $__internal_29_$__cuda_sm20_rem_s64,@function
        .size           $__internal_29_$__cuda_sm20_rem_s64,(.L_x_3708 - $__internal_29_$__cuda_sm20_rem_s64)
$__internal_29_$__cuda_sm20_rem_s64:
        /* <DEDUP_REMOVED lines=77> */
[----:B------:R-:W-:Y:S06]  /*79f0*/  RET.REL.NODEC R14 `(uncontiguous_reduce_u64) ;  /* 0xffffff840e807950 */ /* 0x000fec0003c3ffff */
.L_x_1398:
        /* <DEDUP_REMOVED lines=16> */
.L_x_3708:


//--------------------- .text.contiguous_reduce2_u64 --------------------------
	.section	.text.contiguous_reduce2_u64,"ax",@progbits
	.align	128
        .global         contiguous_reduce2_u64
        .type           contiguous_reduce2_u64,@function
        .size           contiguous_reduce2_u64,(.L_x_3790 - contiguous_reduce2_u64)
        .other          contiguous_reduce2_u64,@"STO_CUDA_ENTRY STV_DEFAULT"
contiguous_reduce2_u64:
.text.contiguous_reduce2_u64:
        /* <DEDUP_REMOVED lines=21> */
[----:B------:R0:W-:Y:S03]  /*0150*/  STS.64 [R3], RZ ;  /* 0x000000ff03007388 */ /* 0x0001e60000000a00 */
        /* <DEDUP_REMOVED lines=10> */
[----:B------:R-:W2:Y:S02]  /*0200*/  LDG.E.64 R6, desc[UR8][R6.64] ;  /* 0x0000000806067981 */ /* 0x000ea4000c1e1b00 */
[----:B--2---:R-:W-:-:S04]  /*0210*/  ISETP.GE.U32.AND P0, PT, R8, R6, PT ;  /* 0x000000060800720c */ /* 0x004fc80003f06070 */
[----:B------:R-:W-:-:S13]  /*0220*/  ISETP.GE.U32.AND.EX P0, PT, R9, R7, PT, P0 ;  /* 0x000000070900720c */ /* 0x000fda0003f06100 */
[----:B------:R-:W0:Y:S08]  /*0230*/  @P0 LDC.64 R16, c[0x0][0x398] ;  /* 0x0000e600ff100b82 */ /* 0x000e300000000a00 */
[----:B------:R-:W1:Y:S01]  /*0240*/  @!P0 LDC.64 R12, c[0x0][0x398] ;  /* 0x0000e600ff0c8b82 */ /* 0x000e620000000a00 */
[----:B0-----:R-:W-:-:S05]  /*0250*/  @P0 IADD3 R10, P1, PT, R11, R16, RZ ;  /* 0x000000100b0a0210 */ /* 0x001fca0007f3e0ff */
[----:B------:R-:W-:Y:S02]  /*0260*/  @P0 IMAD.X R11, R14, 0x1, R17, P1 ;  /* 0x000000010e0b0824 */ /* 0x000fe400008e0611 */
[----:B-1----:R-:W-:-:S04]  /*0270*/  @!P0 IMAD.WIDE.U32 R12, R15, 0x8, R12 ;  /* 0x000000080f0c8825 */ /* 0x002fc800078e000c */
[----:B------:R-:W2:Y:S04]  /*0280*/  @P0 LDG.E.64 R10, desc[UR8][R10.64] ;  /* 0x000000080a0a0981 */ /* 0x000ea8000c1e1b00 */
[----:B------:R-:W3:Y:S04]  /*0290*/  @!P0 LDG.E.64 R12, desc[UR8][R12.64] ;  /* 0x000000080c0c8981 */ /* 0x000ee8000c1e1b00 */
[----:B------:R1:W-:Y:S04]  /*02a0*/  @P0 STS.64 [R3], R8 ;  /* 0x0000000803000388 */ /* 0x0003e80000000a00 */
[----:B--2---:R1:W-:Y:S04]  /*02b0*/  @P0 STS.64 [R4], R10 ;  /* 0x0000000a04000388 */ /* 0x0043e80000000a00 */
[----:B------:R1:W-:Y:S04]  /*02c0*/  @!P0 STS.64 [R3], R6 ;  /* 0x0000000603008388 */ /* 0x0003e80000000a00 */
[----:B---3--:R1:W-:Y:S01]  /*02d0*/  @!P0 STS.64 [R4], R12 ;  /* 0x0000000c04008388 */ /* 0x0083e20000000a00 */
[----:B------:R-:W-:Y:S05]  /*02e0*/  BRA `(.L_x_1401) ;  /* 0x0000000000387947 */ /* 0x000fea0003800000 */
.L_x_1400:
        /* <DEDUP_REMOVED lines=14> */
.L_x_1401:
[----:B------:R-:W-:Y:S05]  /*03d0*/  BSYNC.RECONVERGENT B0 ;  /* 0x0000000000007941 */ /* 0x000fea0003800200 */
.L_x_1399:
[----:B------:R-:W-:Y:S01]  /*03e0*/  BAR.SYNC.DEFER_BLOCKING 0x0 ;  /* 0x0000000000007b1d */ /* 0x000fe20000010000 */
[----:B------:R-:W-:-:S13]  /*03f0*/  ISETP.GE.U32.AND P0, PT, R5, 0x42, PT ;  /* 0x000000420500780c */ /* 0x000fda0003f06070 */
[----:B------:R-:W-:Y:S05]  /*0400*/  @!P0 BRA `(.L_x_1402) ;  /* 0x0000000000488947 */ /* 0x000fea0003800000 */
.L_x_1405:
[--C-:B-1----:R-:W-:Y:S01]  /*0410*/  IMAD.MOV.U32 R10, RZ, RZ, R5.reuse ;  /* 0x000000ffff0a7224 */ /* 0x102fe200078e0005 */
[----:B------:R-:W-:Y:S01]  /*0420*/  SHF.R.U32.HI R5, RZ, 0x1, R5 ;  /* 0x00000001ff057819 */ /* 0x000fe20000011605 */
[----:B------:R-:W-:Y:S03]  /*0430*/  BSSY.RECONVERGENT B0, `(.L_x_1403) ;  /* 0x000000c000007945 */ /* 0x000fe60003800200 */
[----:B------:R-:W-:-:S13]  /*0440*/  ISETP.GE.U32.AND P0, PT, R2, R5, PT ;  /* 0x000000050200720c */ /* 0x000fda0003f06070 */
[----:B------:R-:W-:Y:S05]  /*0450*/  @P0 BRA `(.L_x_1404) ;  /* 0x0000000000240947 */ /* 0x000fea0003800000 */
[----:B0-----:R-:W-:Y:S01]  /*0460*/  IMAD R8, R5, 0x8, R3 ;  /* 0x0000000805087824 */ /* 0x001fe200078e0203 */
        /* <DEDUP_REMOVED lines=8> */
.L_x_1404:
[----:B------:R-:W-:Y:S05]  /*04f0*/  BSYNC.RECONVERGENT B0 ;  /* 0x0000000000007941 */ /* 0x000fea0003800200 */
.L_x_1403:
[----:B------:R-:W-:Y:S01]  /*0500*/  BAR.SYNC.DEFER_BLOCKING 0x0 ;  /* 0x0000000000007b1d */ /* 0x000fe20000010000 */
[----:B------:R-:W-:-:S13]  /*0510*/  ISETP.GT.U32.AND P0, PT, R10, 0x83, PT ;  /* 0x000000830a00780c */ /* 0x000fda0003f04070 */
[----:B------:R-:W-:Y:S05]  /*0520*/  @P0 BRA `(.L_x_1405) ;  /* 0xfffffffc00b80947 */ /* 0x000fea000383ffff */
.L_x_1402:
[----:B------:R-:W-:-:S13]  /*0530*/  ISETP.GT.U32.AND P0, PT, R2, 0x1f, PT ;  /* 0x0000001f0200780c */ /* 0x000fda0003f04070 */
[----:B------:R-:W-:Y:S05]  /*0540*/  @P0 EXIT ;  /* 0x000000000000094d */ /* 0x000fea0003800000 */
[----:B01----:R-:W-:Y:S01]  /*0550*/  LDS.64 R6, [R3] ;  /* 0x0000000003067984 */ /* 0x003fe20000000a00 */
        /* <DEDUP_REMOVED lines=91> */
.L_x_1406:
        /* <DEDUP_REMOVED lines=15> */
.L_x_3790:


//--------------------- .text.contiguous_reduce_u64 --------------------------
	.section	.text.contiguous_reduce_u64,"ax",@progbits
	.align	128
        .global         contiguous_reduce_u64
        .type           contiguous_reduce_u64,@function
        .size           contiguous_reduce_u64,(.L_x_3791 - contiguous_reduce_u64)
        .other          contiguous_reduce_u64,@"STO_CUDA_ENTRY STV_DEFAULT"
contiguous_reduce_u64:
.text.contiguous_reduce_u64:
        /* <DEDUP_REMOVED lines=20> */
[----:B------:R0:W-:Y:S02]  /*0140*/  STS.64 [R3], RZ ;  /* 0x000000ff03007388 */ /* 0x0001e40000000a00 */
        /* <DEDUP_REMOVED lines=8> */
[----:B------:R-:W2:Y:S01]  /*01d0*/  LDG.E.64 R6, desc[UR8][R12.64] ;  /* 0x000000080c067981 */ /* 0x000ea2000c1e1b00 */
[----:B------:R-:W-:Y:S01]  /*01e0*/  IMAD.MOV.U32 R9, RZ, RZ, RZ ;  /* 0x000000ffff097224 */ /* 0x000fe200078e00ff */
[----:B--2---:R-:W-:-:S04]  /*01f0*/  ISETP.GE.U32.AND P0, PT, R10, R6, PT ;  /* 0x000000060a00720c */ /* 0x004fc80003f06070 */
[----:B------:R-:W-:-:S13]  /*0200*/  ISETP.GE.U32.AND.EX P0, PT, R11, R7, PT, P0 ;  /* 0x000000070b00720c */ /* 0x000fda0003f06100 */
[----:B------:R1:W-:Y:S04]  /*0210*/  @P0 STS.64 [R3], R10 ;  /* 0x0000000a03000388 */ /* 0x0003e80000000a00 */
[----:B------:R1:W-:Y:S04]  /*0220*/  @P0 STS.64 [R4], R8 ;  /* 0x0000000804000388 */ /* 0x0003e80000000a00 */
[----:B------:R1:W-:Y:S01]  /*0230*/  @!P0 STS.64 [R3], R6 ;  /* 0x0000000603008388 */ /* 0x0003e20000000a00 */
[----:B------:R-:W-:Y:S05]  /*0240*/  BRA `(.L_x_1409) ;  /* 0x0000000000207947 */ /* 0x000fea0003800000 */
.L_x_1408:
        /* <DEDUP_REMOVED lines=8> */
.L_x_1409:
[----:B------:R-:W-:Y:S05]  /*02d0*/  BSYNC.RECONVERGENT B0 ;  /* 0x0000000000007941 */ /* 0x000fea0003800200 */
.L_x_1407:
[----:B------:R-:W-:Y:S01]  /*02e0*/  BAR.SYNC.DEFER_BLOCKING 0x0 ;  /* 0x0000000000007b1d */ /* 0x000fe20000010000 */
[----:B------:R-:W-:-:S13]  /*02f0*/  ISETP.GE.U32.AND P0, PT, R5, 0x42, PT ;  /* 0x000000420500780c */ /* 0x000fda0003f06070 */
[----:B------:R-:W-:Y:S05]  /*0300*/  @!P0 BRA `(.L_x_1410) ;  /* 0x0000000000488947 */ /* 0x000fea0003800000 */
.L_x_1413:
        /* <DEDUP_REMOVED lines=14> */
.L_x_1412:
[----:B------:R-:W-:Y:S05]  /*03f0*/  BSYNC.RECONVERGENT B0 ;  /* 0x0000000000007941 */ /* 0x000fea0003800200 */
.L_x_1411:
[----:B------:R-:W-:Y:S01]  /*0400*/  BAR.SYNC.DEFER_BLOCKING 0x0 ;  /* 0x0000000000007b1d */ /* 0x000fe20000010000 */
[----:B------:R-:W-:-:S13]  /*0410*/  ISETP.GT.U32.AND P0, PT, R10, 0x83, PT ;  /* 0x000000830a00780c */ /* 0x000fda0003f04070 */
[----:B------:R-:W-:Y:S05]  /*0420*/  @P0 BRA `(.L_x_1413) ;  /* 0xfffffffc00b80947 */ /* 0x000fea000383ffff */
.L_x_1410:
[----:B------:R-:W-:-:S13]  /*0430*/  ISETP.GT.U32.AND P0, PT, R2, 0x1f, PT ;  /* 0x0000001f0200780c */ /* 0x000fda0003f04070 */
[----:B------:R-:W-:Y:S05]  /*0440*/  @P0 EXIT ;  /* 0x000000000000094d */ /* 0x000fea0003800000 */
[----:B-1----:R-:W-:Y:S01]  /*0450*/  LDS.64 R6, [R3] ;  /* 0x0000000003067984 */ /* 0x002fe20000000a00 */
[----:B------:R-:W-:-:S03]  /*0460*/  ISETP.NE.AND P1, PT, R2, RZ, PT ;  /* 0x000000ff0200720c */ /* 0x000fc60003f25270 */
[----:B0-----:R-:W0:Y:S04]  /*0470*/  LDS.64 R8, [R3+0x100] ;  /* 0x0001000003087984 */ /* 0x001e280000000a00 */
        /* <DEDUP_REMOVED lines=89> */
.L_x_1414:
        /* <DEDUP_REMOVED lines=15> */
.L_x_3791:


//--------------------- .text.contiguous_reduce44_u32 --------------------------
	.section	.text.contiguous_reduce44_u32,"ax",@progbits
	.align	128
        .global         contiguous_reduce44_u32
        .type           contiguous_reduce44_u32,@function
        .size           contiguous_reduce44_u32,(.L_x_3792 - contiguous_reduce44_u32)
        .other          contiguous_reduce44_u32,@"STO_CUDA_ENTRY STV_DEFAULT"
contiguous_reduce44_u32:
.text.contiguous_reduce44_u32:
        /* <DEDUP_REMOVED lines=19> */
[----:B------:R0:W-:Y:S01]  /*0130*/  STS [R10], RZ ;  /* 0x000000ff0a007388 */ /* 0x0001e20000000800 */
        /* <DEDUP_REMOVED lines=49> */
.L_x_1419:
[C---:B------:R-:W-:Y:S01]  /*0450*/  LEA R15, R7.reuse, R14, 0x2 ;  /* 0x0000000e070f7211 */ /* 0x040fe200078e10ff */
[----:B------:R-:W-:Y:S01]  /*0460*/  LDS R13, [R4] ;  /* 0x00000000040d7984 */ /* 0x000fe20000000800 */
[C-C-:B------:R-:W-:Y:S01]  /*0470*/  IMAD R20, R7.reuse, 0x8, R14.reuse ;  /* 0x0000000807147824 */ /* 0x140fe200078e020e */
[----:B------:R-:W-:Y:S01]  /*0480*/  UIADD3 UR5, UPT, UPT, UR5, 0x10, URZ ;  /* 0x0000001005057890 */ /* 0x000fe2000fffe0ff */
[----:B------:R-:W-:Y:S01]  /*0490*/  IADD3 R12, PT, PT, R12, 0x10, RZ ;  /* 0x000000100c0c7810 */ /* 0x000fe20007ffe0ff */
[----:B0-----:R0:W1:Y:S02]  /*04a0*/  LDS R21, [R15] ;  /* 0x000000000f157984 */ /* 0x0010640000000800 */
[----:B------:R-:W-:Y:S01]  /*04b0*/  UISETP.GE.AND UP1, UPT, UR5, -0xc, UPT ;  /* 0xfffffff40500788c */ /* 0x000fe2000bf26270 */
[----:B0-----:R-:W-:Y:S01]  /*04c0*/  IMAD R15, R7, 0xc, R14 ;  /* 0x0000000c070f7824 */ /* 0x001fe200078e020e */
[----:B-1----:R-:W-:-:S13]  /*04d0*/  ISETP.GE.U32.AND P0, PT, R21, R13, PT ;  /* 0x0000000d1500720c */ /* 0x002fda0003f06070 */
[----:B------:R-:W-:Y:S04]  /*04e0*/  @P0 STS [R4], R21 ;  /* 0x0000001504000388 */ /* 0x000fe80000000800 */
[----:B------:R-:W0:Y:S04]  /*04f0*/  @P0 LDS.64 R16, [R9+UR4] ;  /* 0x0000000409100984 */ /* 0x000e280008000a00 */
[----:B0-----:R-:W-:Y:S04]  /*0500*/  @P0 STS.64 [R6+UR8], R16 ;  /* 0x0000001006000988 */ /* 0x001fe80008000a08 */
[----:B------:R-:W-:Y:S04]  /*0510*/  @P0 LDS R13, [R4] ;  /* 0x00000000040d0984 */ /* 0x000fe80000000800 */
[----:B------:R0:W1:Y:S02]  /*0520*/  LDS R22, [R20] ;  /* 0x0000000014167984 */ /* 0x0000640000000800 */
[----:B0-----:R-:W-:-:S05]  /*0530*/  IMAD R20, R7, 0x10, R14 ;  /* 0x0000001007147824 */ /* 0x001fca00078e020e */
[----:B------:R-:W-:Y:S02]  /*0540*/  LEA R21, R7, R20, 0x3 ;  /* 0x0000001407157211 */ /* 0x000fe400078e18ff */
[----:B-1----:R-:W-:-:S13]  /*0550*/  ISETP.GE.U32.AND P0, PT, R22, R13, PT ;  /* 0x0000000d1600720c */ /* 0x002fda0003f06070 */
[----:B------:R-:W-:Y:S04]  /*0560*/  @P0 STS [R4], R22 ;  /* 0x0000001604000388 */ /* 0x000fe80000000800 */
[----:B------:R-:W0:Y:S04]  /*0570*/  @P0 LDS.64 R18, [R10+UR4] ;  /* 0x000000040a120984 */ /* 0x000e280008000a00 */
[----:B0-----:R-:W-:Y:S04]  /*0580*/  @P0 STS.64 [R6+UR8], R18 ;  /* 0x0000001206000988 */ /* 0x001fe80008000a08 */
[----:B------:R-:W-:Y:S04]  /*0590*/  @P0 LDS R13, [R4] ;  /* 0x00000000040d0984 */ /* 0x000fe80000000800 */
[----:B------:R-:W0:Y:S02]  /*05a0*/  LDS R15, [R15] ;  /* 0x000000000f0f7984 */ /* 0x000e240000000800 */
[----:B0-----:R-:W-:-:S13]  /*05b0*/  ISETP.GE.U32.AND P0, PT, R15, R13, PT ;  /* 0x0000000d0f00720c */ /* 0x001fda0003f06070 */
[----:B------:R-:W-:Y:S04]  /*05c0*/  @P0 STS [R4], R15 ;  /* 0x0000000f04000388 */ /* 0x000fe80000000800 */
[----:B------:R-:W0:Y:S04]  /*05d0*/  @P0 LDS.64 R16, [R11+UR4] ;  /* 0x000000040b100984 */ /* 0x000e280008000a00 */
[----:B0-----:R-:W-:Y:S04]  /*05e0*/  @P0 STS.64 [R6+UR8], R16 ;  /* 0x0000001006000988 */ /* 0x001fe80008000a08 */
[----:B------:R-:W-:Y:S04]  /*05f0*/  @P0 LDS R13, [R4] ;  /* 0x00000000040d0984 */ /* 0x000fe80000000800 */
[----:B------:R-:W0:Y:S02]  /*0600*/  LDS R23, [R20] ;  /* 0x0000000014177984 */ /* 0x000e240000000800 */
[----:B0-----:R-:W-:Y:S01]  /*0610*/  ISETP.GE.U32.AND P0, PT, R23, R13, PT ;  /* 0x0000000d1700720c */ /* 0x001fe20003f06070 */
[----:B------:R-:W-:-:S12]  /*0620*/  IMAD R13, R7, 0x4, R20 ;  /* 0x00000004070d7824 */ /* 0x000fd800078e0214 */
[----:B------:R-:W-:Y:S04]  /*0630*/  @P0 STS [R4], R23 ;  /* 0x0000001704000388 */ /* 0x000fe80000000800 */
[----:B------:R-:W0:Y:S01]  /*0640*/  @P0 LDS.64 R18, [R8+UR4] ;  /* 0x0000000408120984 */ /* 0x000e220008000a00 */
[----:B------:R-:W-:-:S03]  /*0650*/  ULEA UR4, UR14, UR4, 0x5 ;  /* 0x000000040e047291 */ /* 0x000fc6000f8e28ff */
[----:B0-----:R-:W-:Y:S04]  /*0660*/  @P0 STS.64 [R6+UR8], R18 ;  /* 0x0000001206000988 */ /* 0x001fe80008000a08 */
[----:B------:R0:W-:Y:S04]  /*0670*/  LDS R25, [R13] ;  /* 0x000000000d197984 */ /* 0x0001e80000000800 */
[----:B------:R-:W1:Y:S01]  /*0680*/  LDS R22, [R4] ;  /* 0x0000000004167984 */ /* 0x000e620000000800 */
[C-C-:B0-----:R-:W-:Y:S02]  /*0690*/  IMAD R13, R7.reuse, 0xc, R20.reuse ;  /* 0x0000000c070d7824 */ /* 0x141fe400078e0214 */
[----:B------:R-:W-:-:S04]  /*06a0*/  IMAD R20, R7, 0x10, R20 ;  /* 0x0000001007147824 */ /* 0x000fc800078e0214 */
[----:B------:R-:W-:Y:S01]  /*06b0*/  IMAD R18, R7, 0x8, R20 ;  /* 0x0000000807127824 */ /* 0x000fe200078e0214 */
        /* <DEDUP_REMOVED lines=11> */
[----:B------:R0:W1:Y:S02]  /*0770*/  LDS R19, [R13] ;  /* 0x000000000d137984 */ /* 0x0000640000000800 */
[----:B0-----:R-:W-:Y:S01]  /*0780*/  IMAD R13, R7, 0x4, R20 ;  /* 0x00000004070d7824 */ /* 0x001fe200078e0214 */
        /* <DEDUP_REMOVED lines=8> */
[----:B------:R-:W0:Y:S01]  /*0810*/  @P0 LDS.64 R16, [R8+UR4] ;  /* 0x0000000408100984 */ /* 0x000e220008000a00 */
[----:B------:R-:W-:-:S03]  /*0820*/  ULEA UR4, UR14, UR4, 0x5 ;  /* 0x000000040e047291 */ /* 0x000fc6000f8e28ff */
[----:B0-----:R-:W-:Y:S04]  /*0830*/  @P0 STS.64 [R6+UR8], R16 ;  /* 0x0000001006000988 */ /* 0x001fe80008000a08 */
[----:B------:R0:W-:Y:S04]  /*0840*/  LDS R22, [R13] ;  /* 0x000000000d167984 */ /* 0x0001e80000000800 */
[----:B------:R-:W1:Y:S01]  /*0850*/  LDS R19, [R4] ;  /* 0x0000000004137984 */ /* 0x000e620000000800 */
[C---:B0-----:R-:W-:Y:S01]  /*0860*/  IMAD R13, R7.reuse, 0xc, R20 ;  /* 0x0000000c070d7824 */ /* 0x041fe200078e0214 */
[----:B------:R-:W-:-:S02]  /*0870*/  LEA R20, R7, R20, 0x4 ;  /* 0x0000001407147211 */ /* 0x000fc400078e20ff */
        /* <DEDUP_REMOVED lines=14> */
[----:B------:R0:W-:Y:S04]  /*0960*/  @P0 STS [R4], R21 ;  /* 0x0000001504000388 */ /* 0x0001e80000000800 */
[----:B------:R-:W1:Y:S01]  /*0970*/  @P0 LDS.64 R14, [R11+UR4] ;  /* 0x000000040b0e0984 */ /* 0x000e620008000a00 */
[----:B0-----:R-:W-:-:S03]  /*0980*/  IMAD R21, R7, 0x8, R20 ;  /* 0x0000000807157824 */ /* 0x001fc600078e0214 */
[----:B-1----:R-:W-:Y:S04]  /*0990*/  @P0 STS.64 [R6+UR8], R14 ;  /* 0x0000000e06000988 */ /* 0x002fe80008000a08 */
        /* <DEDUP_REMOVED lines=9> */
[----:B0-----:R-:W-:Y:S01]  /*0a30*/  IMAD R13, R7, 0xc, R20 ;  /* 0x0000000c070d7824 */ /* 0x001fe200078e0214 */
[----:B-1----:R-:W-:-:S13]  /*0a40*/  ISETP.GE.U32.AND P0, PT, R19, R22, PT ;  /* 0x000000161300720c */ /* 0x002fda0003f06070 */
[----:B------:R-:W-:Y:S04]  /*0a50*/  @P0 STS [R4], R19 ;  /* 0x0000001304000388 */ /* 0x000fe80000000800 */
[----:B------:R-:W0:Y:S04]  /*0a60*/  @P0 LDS.64 R14, [R9+UR4] ;  /* 0x00000004090e0984 */ /* 0x000e280008000a00 */
[----:B0-----:R0:W-:Y:S04]  /*0a70*/  @P0 STS.64 [R6+UR8], R14 ;  /* 0x0000000e06000988 */ /* 0x0011e80008000a08 */
[----:B------:R-:W-:Y:S04]  /*0a80*/  @P0 LDS R22, [R4] ;  /* 0x0000000004160984 */ /* 0x000fe80000000800 */
[----:B------:R-:W1:Y:S01]  /*0a90*/  LDS R21, [R21] ;  /* 0x0000000015157984 */ /* 0x000e620000000800 */
        /* <DEDUP_REMOVED lines=17> */
[----:B0-----:R0:W-:Y:S01]  /*0bb0*/  @P0 STS.64 [R6+UR8], R16 ;  /* 0x0000001006000988 */ /* 0x0011e20008000a08 */
[----:B------:R-:W-:Y:S08]  /*0bc0*/  BRA.U !UP1, `(.L_x_1419) ;  /* 0xfffffff909207547 */ /* 0x000ff0000b83ffff */
.L_x_1418:
        /* <DEDUP_REMOVED lines=10> */
[----:B------:R-:W-:Y:S01]  /*0c70*/  UIADD3 UR5, UPT, UPT, UR5, 0x4, URZ ;  /* 0x0000000405057890 */ /* 0x000fe2000fffe0ff */
[----:B------:R-:W-:Y:S01]  /*0c80*/  IADD3 R12, PT, PT, R12, 0x4, RZ ;  /* 0x000000040c0c7810 */ /* 0x000fe20007ffe0ff */
[----:B-1----:R-:W-:Y:S01]  /*0c90*/  IMAD R13, R7, 0xc, R14 ;  /* 0x0000000c070d7824 */ /* 0x002fe200078e020e */
[----:B--2---:R-:W-:-:S13]  /*0ca0*/  ISETP.GE.U32.AND P0, PT, R20, R21, PT ;  /* 0x000000151400720c */ /* 0x004fda0003f06070 */
[----:B------:R1:W-:Y:S04]  /*0cb0*/  @P0 STS [R4], R20 ;  /* 0x0000001404000388 */ /* 0x0003e80000000800 */
[----:B0-----:R-:W0:Y:S01]  /*0cc0*/  @P0 LDS.64 R16, [R9+UR4] ;  /* 0x0000000409100984 */ /* 0x001e220008000a00 */
[----:B-1----:R-:W-:-:S03]  /*0cd0*/  IMAD R20, R7, 0x10, R14 ;  /* 0x0000001007147824 */ /* 0x002fc600078e020e */
        /* <DEDUP_REMOVED lines=9> */
[----:B0-----:R-:W-:-:S02]  /*0d70*/  LEA R13, R7, R20, 0x2 ;  /* 0x00000014070d7211 */ /* 0x001fc400078e10ff */
[----:B-1----:R-:W-:-:S13]  /*0d80*/  ISETP.GE.U32.AND P0, PT, R22, R21, PT ;  /* 0x000000151600720c */ /* 0x002fda0003f06070 */
        /* <DEDUP_REMOVED lines=37> */
[----:B0-----:R1:W-:Y:S09]  /*0fe0*/  @P0 STS.64 [R6+UR8], R16 ;  /* 0x0000001006000988 */ /* 0x0013f20008000a08 */
.L_x_1420:
[----:B------:R-:W-:-:S09]  /*0ff0*/  UISETP.NE.OR UP0, UPT, UR5, URZ, UP0 ;  /* 0x000000ff0500728c */ /* 0x000fd20008705670 */
[----:B------:R-:W-:Y:S05]  /*1000*/  BRA.U !UP0, `(.L_x_1421) ;  /* 0x0000000108847547 */ /* 0x000fea000b800000 */
.L_x_1417:
[C-C-:B------:R-:W-:Y:S01]  /*1010*/  IMAD R13, R7.reuse, 0x4, R14.reuse ;  /* 0x00000004070d7824 */ /* 0x140fe200078e020e */
[----:B------:R-:W-:Y:S01]  /*1020*/  LDS R20, [R4] ;  /* 0x0000000004147984 */ /* 0x000fe20000000800 */
[C-C-:B------:R-:W-:Y:S01]  /*1030*/  IMAD R15, R7.reuse, 0x8, R14.reuse ;  /* 0x00000008070f7824 */ /* 0x140fe200078e020e */
[----:B------:R-:W-:Y:S01]  /*1040*/  UIADD3 UR5, UPT, UPT, UR5, 0x4, URZ ;  /* 0x0000000405057890 */ /* 0x000fe2000fffe0ff */
[----:B------:R-:W-:Y:S01]  /*1050*/  IADD3 R12, PT, PT, R12, 0x4, RZ ;  /* 0x000000040c0c7810 */ /* 0x000fe20007ffe0ff */
[----:B--2---:R2:W3:Y:S02]  /*1060*/  LDS R21, [R13] ;  /* 0x000000000d157984 */ /* 0x0044e40000000800 */
[----:B------:R-:W-:Y:S01]  /*1070*/  UISETP.NE.AND UP0, UPT, UR5, URZ, UPT ;  /* 0x000000ff0500728c */ /* 0x000fe2000bf05270 */
[C-C-:B--2---:R-:W-:Y:S02]  /*1080*/  IMAD R13, R7.reuse, 0xc, R14.reuse ;  /* 0x0000000c070d7824 */ /* 0x144fe400078e020e */
[----:B------:R-:W-:Y:S01]  /*1090*/  IMAD R14, R7, 0x10, R14 ;  /* 0x00000010070e7824 */ /* 0x000fe200078e020e */
[----:B---3--:R-:W-:-:S13]  /*10a0*/  ISETP.GE.U32.AND P0, PT, R21, R20, PT ;  /* 0x000000141500720c */ /* 0x008fda0003f06070 */
[----:B------:R-:W-:Y:S04]  /*10b0*/  @P0 STS [R4], R21 ;  /* 0x0000001504000388 */ /* 0x000fe80000000800 */
[----:B01----:R-:W0:Y:S04]  /*10c0*/  @P0 LDS.64 R16, [R9+UR4] ;  /* 0x0000000409100984 */ /* 0x003e280008000a00 */
        /* <DEDUP_REMOVED lines=20> */
[----:B------:R-:W-:Y:S08]  /*1210*/  BRA.U UP0, `(.L_x_1417) ;  /* 0xfffffffd007c7547 */ /* 0x000ff0000b83ffff */
.L_x_1421:
[----:B------:R-:W-:-:S07]  /*1220*/  VIADD R7, R12, 0x1 ;  /* 0x000000010c077836 */ /* 0x000fce0000000000 */
.L_x_1416:
        /* <DEDUP_REMOVED lines=12> */
.L_x_1422:
[----:B---3--:R-:W-:Y:S01]  /*12f0*/  LDS R8, [R4] ;  /* 0x0000000004087984 */ /* 0x008fe20000000800 */
[----:B------:R-:W3:Y:S01]  /*1300*/  LDC R10, c[0x0][0x360] ;  /* 0x0000d800ff0a7b82 */ /* 0x000ee20000000800 */
[----:B------:R-:W-:Y:S02]  /*1310*/  UIADD3 UR6, UPT, UPT, UR6, 0x1, URZ ;  /* 0x0000000106067890 */ /* 0x000fe4000fffe0ff */
[----:B------:R3:W4:Y:S02]  /*1320*/  LDS R11, [R7] ;  /* 0x00000000070b7984 */ /* 0x0007240000000800 */
[----:B------:R-:W-:Y:S01]  /*1330*/  UISETP.NE.AND UP0, UPT, UR6, URZ, UPT ;  /* 0x000000ff0600728c */ /* 0x000fe2000bf05270 */
[----:B---3--:R-:W-:Y:S02]  /*1340*/  LEA R7, R10, R7, 0x2 ;  /* 0x000000070a077211 */ /* 0x008fe400078e10ff */
[----:B----4-:R-:W-:-:S13]  /*1350*/  ISETP.GE.U32.AND P0, PT, R11, R8, PT ;  /* 0x000000080b00720c */ /* 0x010fda0003f06070 */
[----:B------:R-:W-:Y:S04]  /*1360*/  @P0 STS [R4], R11 ;  /* 0x0000000b04000388 */ /* 0x000fe80000000800 */
[----:B------:R3:W4:Y:S02]  /*1370*/  @P0 LDS.64 R8, [R0] ;  /* 0x0000000000080984 */ /* 0x0007240000000a00 */
[----:B---3--:R-:W-:Y:S02]  /*1380*/  IMAD R0, R10, 0x8, R0 ;  /* 0x000000080a007824 */ /* 0x008fe400078e0200 */
[----:B----4-:R3:W-:Y:S01]  /*1390*/  @P0 STS.64 [R6+UR8], R8 ;  /* 0x0000000806000988 */ /* 0x0107e20008000a08 */
[----:B------:R-:W-:Y:S05]  /*13a0*/  BRA.U UP0, `(.L_x_1422) ;  /* 0xfffffffd00d07547 */ /* 0x000fea000b83ffff */
.L_x_1415:
        /* <DEDUP_REMOVED lines=14> */
.L_x_1423:
        /* <DEDUP_REMOVED lines=15> */
.L_x_3792:


//--------------------- .text.contiguous_reduce4_u32 --------------------------
	.section	.text.contiguous_reduce4_u32,"ax",@progbits
	.align	128
        .global         contiguous_reduce4_u32
        .type           contiguous_reduce4_u32,@function
        .size           contiguous_reduce4_u32,(.L_x_3710 - contiguous_reduce4_u32)
        .other          contiguous_reduce4_u32,@"STO_CUDA_ENTRY STV_DEFAULT"
contiguous_reduce4_u32:
.text.contiguous_reduce4_u32:
        /* <DEDUP_REMOVED lines=25> */
[----:B------:R0:W-:Y:S04]  /*0190*/  STS [R4], RZ ;  /* 0x000000ff04007388 */ /* 0x0001e80000000800 */
        /* <DEDUP_REMOVED lines=21> */
.L_x_1442:
        /* <DEDUP_REMOVED lines=27> */
.L_x_1426:
[----:B------:R-:W-:Y:S01]  /*04a0*/  IMAD.MOV.U32 R14, RZ, RZ, R30 ;  /* 0x000000ffff0e7224 */ /* 0x000fe200078e001e */
[----:B------:R-:W-:Y:S01]  /*04b0*/  MOV R0, R32 ;  /* 0x0000002000007202 */ /* 0x000fe20000000f00 */
[----:B------:R-:W-:Y:S01]  /*04c0*/  IMAD.MOV.U32 R3, RZ, RZ, R33 ;  /* 0x000000ffff037224 */ /* 0x000fe200078e0021 */
[----:B------:R-:W-:-:S07]  /*04d0*/  MOV R8, 0x4f0 ;  /* 0x000004f000087802 */ /* 0x000fce0000000f00 */
[----:B-1----:R-:W-:Y:S05]  /*04e0*/  CALL.REL.NOINC `($__internal_30_$__cuda_sm20_div_s64) ;  /* 0x0000003c00c47944 */ /* 0x002fea0003c00000 */
        /* <DEDUP_REMOVED lines=9> */
.L_x_1427:
        /* <DEDUP_REMOVED lines=33> */
.L_x_1428:
[----:B------:R-:W-:Y:S01]  /*0790*/  MOV R0, R30 ;  /* 0x0000001e00007202 */ /* 0x000fe20000000f00 */
[----:B------:R-:W-:Y:S01]  /*07a0*/  IMAD.MOV.U32 R3, RZ, RZ, R31 ;  /* 0x000000ffff037224 */ /* 0x000fe200078e001f */
[----:B------:R-:W-:-:S07]  /*07b0*/  MOV R8, 0x7d0 ;  /* 0x000007d000087802 */ /* 0x000fce0000000f00 */
[----:B------:R-:W-:Y:S05]  /*07c0*/  CALL.REL.NOINC `($__internal_30_$__cuda_sm20_div_s64) ;  /* 0x0000003c000c7944 */ /* 0x000fea0003c00000 */
        /* <DEDUP_REMOVED lines=10> */
.L_x_1429:
        /* <DEDUP_REMOVED lines=34> */
.L_x_1430:
[----:B------:R-:W-:Y:S01]  /*0a90*/  MOV R14, R26 ;  /* 0x0000001a000e7202 */ /* 0x000fe20000000f00 */
[----:B------:R-:W-:Y:S01]  /*0aa0*/  IMAD.MOV.U32 R0, RZ, RZ, R30 ;  /* 0x000000ffff007224 */ /* 0x000fe200078e001e */
[----:B------:R-:W-:Y:S02]  /*0ab0*/  MOV R3, R31 ;  /* 0x0000001f00037202 */ /* 0x000fe40000000f00 */
[----:B------:R-:W-:-:S07]  /*0ac0*/  MOV R8, 0xae0 ;  /* 0x00000ae000087802 */ /* 0x000fce0000000f00 */
[----:B------:R-:W-:Y:S05]  /*0ad0*/  CALL.REL.NOINC `($__internal_30_$__cuda_sm20_div_s64) ;  /* 0x0000003800487944 */ /* 0x000fea0003c00000 */
        /* <DEDUP_REMOVED lines=9> */
.L_x_1431:
        /* <DEDUP_REMOVED lines=34> */
.L_x_1432:
        /* <DEDUP_REMOVED lines=14> */
.L_x_1433:
        /* <DEDUP_REMOVED lines=34> */
.L_x_1434:
[----:B------:R-:W-:Y:S01]  /*1090*/  MOV R14, R26 ;  /* 0x0000001a000e7202 */ /* 0x000fe20000000f00 */
[----:B------:R-:W-:Y:S01]  /*10a0*/  IMAD.MOV.U32 R0, RZ, RZ, R30 ;  /* 0x000000ffff007224 */ /* 0x000fe200078e001e */
[----:B------:R-:W-:Y:S02]  /*10b0*/  MOV R3, R31 ;  /* 0x0000001f00037202 */ /* 0x000fe40000000f00 */
[----:B------:R-:W-:-:S07]  /*10c0*/  MOV R8, 0x10e0 ;  /* 0x000010e000087802 */ /* 0x000fce0000000f00 */
[----:B------:R-:W-:Y:S05]  /*10d0*/  CALL.REL.NOINC `($__internal_30_$__cuda_sm20_div_s64) ;  /* 0x0000003000c87944 */ /* 0x000fea0003c00000 */
        /* <DEDUP_REMOVED lines=10> */
.L_x_1435:
        /* <DEDUP_REMOVED lines=34> */
.L_x_1436:
        /* <DEDUP_REMOVED lines=14> */
.L_x_1437:
        /* <DEDUP_REMOVED lines=34> */
.L_x_1438:
[----:B------:R-:W-:Y:S01]  /*16a0*/  IMAD.MOV.U32 R14, RZ, RZ, R26 ;  /* 0x000000ffff0e7224 */ /* 0x000fe200078e001a */
        /* <DEDUP_REMOVED lines=14> */
.L_x_1439:
        /* <DEDUP_REMOVED lines=35> */
.L_x_1440:
[----:B------:R-:W-:Y:S01]  /*19c0*/  IMAD.MOV.U32 R0, RZ, RZ, R26 ;  /* 0x000000ffff007224 */ /* 0x000fe200078e001a */
[----:B------:R-:W-:Y:S02]  /*19d0*/  MOV R3, R27 ;  /* 0x0000001b00037202 */ /* 0x000fe40000000f00 */
[----:B------:R-:W-:-:S07]  /*19e0*/  MOV R8, 0x1a00 ;  /* 0x00001a0000087802 */ /* 0x000fce0000000f00 */
[----:B------:R-:W-:Y:S05]  /*19f0*/  CALL.REL.NOINC `($__internal_30_$__cuda_sm20_div_s64) ;  /* 0x0000002800807944 */ /* 0x000fea0003c00000 */
        /* <DEDUP_REMOVED lines=9> */
.L_x_1441:
        /* <DEDUP_REMOVED lines=13> */
.L_x_1425:
        /* <DEDUP_REMOVED lines=32> */
.L_x_1444:
        /* <DEDUP_REMOVED lines=14> */
.L_x_1445:
        /* <DEDUP_REMOVED lines=35> */
.L_x_1446:
        /* <DEDUP_REMOVED lines=13> */
.L_x_1447:
        /* <DEDUP_REMOVED lines=36> */
.L_x_1448:
        /* <DEDUP_REMOVED lines=15> */
.L_x_1449:
        /* <DEDUP_REMOVED lines=37> */
.L_x_1450:
[----:B------:R-:W-:Y:S01]  /*26c0*/  MOV R0, R18 ;  /* 0x0000001200007202 */ /* 0x000fe20000000f00 */
[----:B------:R-:W-:Y:S01]  /*26d0*/  IMAD.MOV.U32 R3, RZ, RZ, R19 ;  /* 0x000000ffff037224 */ /* 0x000fe200078e0013 */
[----:B------:R-:W-:-:S07]  /*26e0*/  MOV R8, 0x2700 ;  /* 0x0000270000087802 */ /* 0x000fce0000000f00 */
[----:B------:R-:W-:Y:S05]  /*26f0*/  CALL.REL.NOINC `($__internal_30_$__cuda_sm20_div_s64) ;  /* 0x0000001c00407944 */ /* 0x000fea0003c00000 */
[----:B------:R-:W-:Y:S01]  /*2700*/  IADD3 R11, P0, PT, RZ, -R12, RZ ;  /* 0x8000000cff0b7210 */ /* 0x000fe20007f1e0ff */
[----:B------:R-:W-:-:S03]  /*2710*/  IMAD.MOV.U32 R15, RZ, RZ, RZ ;  /* 0x000000ffff0f7224 */ /* 0x000fc600078e00ff */
[----:B------:R-:W-:Y:S01]  /*2720*/  IADD3.X R3, PT, PT, RZ, ~R0, RZ, P0, !PT ;  /* 0x80000000ff037210 */ /* 0x000fe200007fe4ff */
[----:B------:R-:W-:-:S04]  /*2730*/  IMAD.WIDE.U32 R8, R18, R11, R14 ;  /* 0x0000000b12087225 */ /* 0x000fc800078e000e */
[----:B------:R-:W-:-:S04]  /*2740*/  IMAD R3, R3, R18, RZ ;  /* 0x0000001203037224 */ /* 0x000fc800078e02ff */
[----:B------:R-:W-:Y:S01]  /*2750*/  IMAD R3, R19, R11, R3 ;  /* 0x0000000b13037224 */ /* 0x000fe200078e0203 */
[----:B------:R-:W-:-:S04]  /*2760*/  MOV R19, R8 ;  /* 0x0000000800137202 */ /* 0x000fc80000000f00 */
[----:B------:R-:W-:-:S07]  /*2770*/  IADD3 R3, PT, PT, R9, R3, RZ ;  /* 0x0000000309037210 */ /* 0x000fce0007ffe0ff */
.L_x_1451:
[----:B------:R-:W0:Y:S02]  /*2780*/  LDC.64 R8, c[0x0][0x3a0] ;  /* 0x0000e800ff087b82 */ /* 0x000e240000000a00 */
[----:B0-----:R-:W-:-:S06]  /*2790*/  IMAD.WIDE.U32 R8, R13, 0x8, R8 ;  /* 0x000000080d087825 */ /* 0x001fcc00078e0008 */
[----:B------:R-:W2:Y:S01]  /*27a0*/  LDG.E.64 R8, desc[UR10][R8.64] ;  /* 0x0000000a08087981 */ /* 0x000ea2000c1e1b00 */
[----:B------:R-:W-:Y:S01]  /*27b0*/  IMAD.MOV.U32 R26, RZ, RZ, R20 ;  /* 0x000000ffff1a7224 */ /* 0x000fe200078e0014 */
[----:B------:R-:W-:Y:S01]  /*27c0*/  IADD3 R2, PT, PT, R2, -0x4, RZ ;  /* 0xfffffffc02027810 */ /* 0x000fe20007ffe0ff */
[----:B------:R-:W-:Y:S02]  /*27d0*/  IMAD.MOV.U32 R30, RZ, RZ, R12 ;  /* 0x000000ffff1e7224 */ /* 0x000fe400078e000c */
[-C--:B--2---:R-:W-:Y:S02]  /*27e0*/  IMAD R0, R9, R19.reuse, RZ ;  /* 0x0000001309007224 */ /* 0x084fe400078e02ff */
[----:B------:R-:W-:-:S04]  /*27f0*/  IMAD.WIDE.U32 R26, R8, R19, R26 ;  /* 0x00000013081a7225 */ /* 0x000fc800078e001a */
[----:B------:R-:W-:-:S05]  /*2800*/  IMAD R3, R8, R3, R0 ;  /* 0x0000000308037224 */ /* 0x000fca00078e0200 */
[----:B------:R-:W-:-:S07]  /*2810*/  IADD3 R27, PT, PT, R27, R3, RZ ;  /* 0x000000031b1b7210 */ /* 0x000fce0007ffe0ff */
.L_x_1443:
        /* <DEDUP_REMOVED lines=26> */
[----:B------:R-:W-:-:S12]  /*29c0*/  IMAD.MOV.U32 R3, RZ, RZ, RZ ;  /* 0x000000ffff037224 */ /* 0x000fd800078e00ff */
[----:B------:R-:W-:Y:S02]  /*29d0*/  @P1 IADD3 R14, PT, PT, R14, 0x1, RZ ;  /* 0x000000010e0e1810 */ /* 0x000fe40007ffe0ff */
[----:B------:R-:W-:-:S04]  /*29e0*/  @!P2 LOP3.LUT R14, RZ, R18, RZ, 0x33, !PT ;  /* 0x00000012ff0ea212 */ /* 0x000fc800078e33ff */
[----:B------:R-:W-:-:S05]  /*29f0*/  IADD3 R21, PT, PT, -R14, RZ, RZ ;  /* 0x000000ff0e157210 */ /* 0x000fca0007ffe1ff */
[----:B------:R-:W-:Y:S01]  /*2a00*/  IMAD R21, R18, R21, R30 ;  /* 0x0000001512157224 */ /* 0x000fe200078e021e */
[----:B------:R-:W-:Y:S06]  /*2a10*/  BRA `(.L_x_1454) ;  /* 0x0000000000387947 */ /* 0x000fec0003800000 */
.L_x_1453:
[----:B------:R-:W-:Y:S01]  /*2a20*/  MOV R14, R30 ;  /* 0x0000001e000e7202 */ /* 0x000fe20000000f00 */
[----:B------:R-:W-:Y:S01]  /*2a30*/  IMAD.MOV.U32 R3, RZ, RZ, R19 ;  /* 0x000000ffff037224 */ /* 0x000fe200078e0013 */
[----:B------:R-:W-:Y:S02]  /*2a40*/  MOV R0, R18 ;  /* 0x0000001200007202 */ /* 0x000fe40000000f00 */
[----:B------:R-:W-:-:S07]  /*2a50*/  MOV R8, 0x2a70 ;  /* 0x00002a7000087802 */ /* 0x000fce0000000f00 */
[----:B------:R-:W-:Y:S05]  /*2a60*/  CALL.REL.NOINC `($__internal_30_$__cuda_sm20_div_s64) ;  /* 0x0000001800647944 */ /* 0x000fea0003c00000 */
[----:B------:R-:W-:Y:S01]  /*2a70*/  IADD3 R11, P0, PT, RZ, -R12, RZ ;  /* 0x8000000cff0b7210 */ /* 0x000fe20007f1e0ff */
[----:B------:R-:W-:Y:S02]  /*2a80*/  HFMA2 R31, -RZ, RZ, 0, 0 ;  /* 0x00000000ff1f7431 */ /* 0x000fe400000001ff */
[----:B------:R-:W-:Y:S01]  /*2a90*/  IMAD.MOV.U32 R14, RZ, RZ, R12 ;  /* 0x000000ffff0e7224 */ /* 0x000fe200078e000c */
[----:B------:R-:W-:-:S05]  /*2aa0*/  IADD3.X R3, PT, PT, RZ, ~R0, RZ, P0, !PT ;  /* 0x80000000ff037210 */ /* 0x000fca00007fe4ff */
[----:B------:R-:W-:Y:S02]  /*2ab0*/  IMAD R3, R3, R18, RZ ;  /* 0x0000001203037224 */ /* 0x000fe400078e02ff */
[----:B------:R-:W-:-:S04]  /*2ac0*/  IMAD.WIDE.U32 R8, R18, R11, R30 ;  /* 0x0000000b12087225 */ /* 0x000fc800078e001e */
[----:B------:R-:W-:Y:S01]  /*2ad0*/  IMAD R3, R19, R11, R3 ;  /* 0x0000000b13037224 */ /* 0x000fe200078e0203 */
[----:B------:R-:W-:-:S04]  /*2ae0*/  MOV R21, R8 ;  /* 0x0000000800157202 */ /* 0x000fc80000000f00 */
[----:B------:R-:W-:-:S07]  /*2af0*/  IADD3 R3, PT, PT, R9, R3, RZ ;  /* 0x0000000309037210 */ /* 0x000fce0007ffe0ff */
.L_x_1454:
        /* <DEDUP_REMOVED lines=31> */
[----:B------:R-:W-:-:S04]  /*2cf0*/  @!P2 LOP3.LUT R9, RZ, R18, RZ, 0x33, !PT ;  /* 0x00000012ff09a212 */ /* 0x000fc800078e33ff */
[----:B------:R-:W-:Y:S01]  /*2d00*/  MOV R12, R9 ;  /* 0x00000009000c7202 */ /* 0x000fe20000000f00 */
[----:B------:R-:W-:-:S04]  /*2d10*/  IMAD.MOV R19, RZ, RZ, -R9 ;  /* 0x000000ffff137224 */ /* 0x000fc800078e0a09 */
[----:B------:R-:W-:Y:S01]  /*2d20*/  IMAD R19, R18, R19, R14 ;  /* 0x0000001312137224 */ /* 0x000fe200078e020e */
[----:B------:R-:W-:Y:S06]  /*2d30*/  BRA `(.L_x_1456) ;  /* 0x0000000000307947 */ /* 0x000fec0003800000 */
.L_x_1455:
[----:B------:R-:W-:Y:S01]  /*2d40*/  IMAD.MOV.U32 R0, RZ, RZ, R18 ;  /* 0x000000ffff007224 */ /* 0x000fe200078e0012 */
[----:B------:R-:W-:Y:S02]  /*2d50*/  MOV R3, R19 ;  /* 0x0000001300037202 */ /* 0x000fe40000000f00 */
        /* <DEDUP_REMOVED lines=10> */
.L_x_1456:
        /* <DEDUP_REMOVED lines=10> */
.L_x_1452:
        /* <DEDUP_REMOVED lines=29> */
.L_x_1457:
[----:B------:R-:W-:-:S07]  /*3070*/  MOV R0, 0x3090 ;  /* 0x0000309000007802 */ /* 0x000fce0000000f00 */
[----:B------:R-:W-:Y:S05]  /*3080*/  CALL.REL.NOINC `($__internal_31_$__cuda_sm20_rem_s64) ;  /* 0x0000001800287944 */ /* 0x000fea0003c00000 */
[----:B------:R-:W-:Y:S01]  /*3090*/  IMAD.MOV.U32 R8, RZ, RZ, R3 ;  /* 0x000000ffff087224 */ /* 0x000fe200078e0003 */
[----:B------:R-:W-:-:S07]  /*30a0*/  MOV R9, R10 ;  /* 0x0000000a00097202 */ /* 0x000fce0000000f00 */
.L_x_1458:
[----:B------:R-:W0:Y:S02]  /*30b0*/  LDC.64 R10, c[0x0][0x3a0] ;  /* 0x0000e800ff0a7b82 */ /* 0x000e240000000a00 */
[----:B0-----:R-:W-:-:S06]  /*30c0*/  IMAD.WIDE.U32 R2, R2, 0x8, R10 ;  /* 0x0000000802027825 */ /* 0x001fcc00078e000a */
[----:B------:R-:W2:Y:S02]  /*30d0*/  LDG.E.64 R2, desc[UR10][R2.64] ;  /* 0x0000000a02027981 */ /* 0x000ea4000c1e1b00 */
[-C--:B--2---:R-:W-:Y:S02]  /*30e0*/  IMAD R11, R3, R8.reuse, RZ ;  /* 0x00000008030b7224 */ /* 0x084fe400078e02ff */
[----:B------:R-:W-:-:S04]  /*30f0*/  IMAD.WIDE.U32 R26, R2, R8, R26 ;  /* 0x00000008021a7225 */ /* 0x000fc800078e001a */
[----:B------:R-:W-:-:S05]  /*3100*/  IMAD R11, R2, R9, R11 ;  /* 0x00000009020b7224 */ /* 0x000fca00078e020b */
[----:B------:R-:W-:-:S07]  /*3110*/  IADD3 R27, PT, PT, R27, R11, RZ ;  /* 0x0000000b1b1b7210 */ /* 0x000fce0007ffe0ff */
.L_x_1424:
        /* <DEDUP_REMOVED lines=10> */
[----:B------:R-:W-:-:S04]  /*31c0*/  SHF.L.U32 R7, R7, 0x3, RZ ;  /* 0x0000000307077819 */ /* 0x000fc800000006ff */
[----:B------:R-:W-:-:S03]  /*31d0*/  IADD3 R2, PT, PT, R0, UR6, RZ ;  /* 0x0000000600027c10 */ /* 0x000fc6000fffe0ff */
[----:B------:R-:W-:Y:S05]  /*31e0*/  BRA.U !UP0, `(.L_x_1459) ;  /* 0x0000001108487547 */ /* 0x000fea000b800000 */
[----:B------:R-:W-:Y:S01]  /*31f0*/  UIADD3 UR8, UPT, UPT, UR15, -0x2, URZ ;  /* 0xfffffffe0f087890 */ /* 0x000fe2000fffe0ff */
[----:B------:R-:W-:Y:S01]  /*3200*/  IMAD.MOV.U32 R10, RZ, RZ, 0x1 ;  /* 0x00000001ff0a7424 */ /* 0x000fe200078e00ff */
[----:B------:R-:W-:Y:S02]  /*3210*/  UIADD3 UR4, UPT, UPT, UR15, -0x1, URZ ;  /* 0xffffffff0f047890 */ /* 0x000fe4000fffe0ff */
[----:B------:R-:W-:Y:S02]  /*3220*/  UISETP.GE.U32.AND UP0, UPT, UR8, 0x3, UPT ;  /* 0x000000030800788c */ /* 0x000fe4000bf06070 */
[----:B------:R-:W-:-:S07]  /*3230*/  ULOP3.LUT UR7, UR4, 0x3, URZ, 0xc0, !UPT ;  /* 0x0000000304077892 */ /* 0x000fce000f8ec0ff */
[----:B------:R-:W-:Y:S05]  /*3240*/  BRA.U !UP0, `(.L_x_1460) ;  /* 0x0000000d08cc7547 */ /* 0x000fea000b800000 */
[----:B0-----:R-:W0:Y:S01]  /*3250*/  LDC R4, c[0x0][0x360] ;  /* 0x0000d800ff047b82 */ /* 0x001e220000000800 */
[----:B------:R-:W-:Y:S01]  /*3260*/  ULOP3.LUT UR4, UR4, 0xfffffffc, URZ, 0xc0, !UPT ;  /* 0xfffffffc04047892 */ /* 0x000fe2000f8ec0ff */
[----:B------:R-:W-:Y:S01]  /*3270*/  HFMA2 R10, -RZ, RZ, 0, 0 ;  /* 0x00000000ff0a7431 */ /* 0x000fe200000001ff */
        /* <DEDUP_REMOVED lines=18> */
.L_x_1463:
[C-C-:B------:R-:W-:Y:S01]  /*33a0*/  IMAD R19, R4.reuse, 0x4, R11.reuse ;  /* 0x0000000404137824 */ /* 0x140fe200078e020b */
[----:B------:R-:W-:Y:S01]  /*33b0*/  LDS R18, [R2] ;  /* 0x0000000002127984 */ /* 0x000fe20000000800 */
[----:B------:R-:W-:Y:S01]  /*33c0*/  LEA R20, R4, R11, 0x3 ;  /* 0x0000000b04147211 */ /* 0x000fe200078e18ff */
[----:B------:R-:W-:Y:S01]  /*33d0*/  UIADD3 UR4, UPT, UPT, UR4, 0x10, URZ ;  /* 0x0000001004047890 */ /* 0x000fe2000fffe0ff */
[----:B------:R-:W-:Y:S01]  /*33e0*/  VIADD R10, R10, 0x10 ;  /* 0x000000100a0a7836 */ /* 0x000fe20000000000 */
[----:B0-----:R0:W1:Y:S02]  /*33f0*/  LDS R21, [R19] ;  /* 0x0000000013157984 */ /* 0x0010640000000800 */
[----:B------:R-:W-:Y:S01]  /*3400*/  UISETP.GE.AND UP1, UPT, UR4, -0xc, UPT ;  /* 0xfffffff40400788c */ /* 0x000fe2000bf26270 */
[----:B0-----:R-:W-:Y:S01]  /*3410*/  IMAD R19, R4, 0xc, R11 ;  /* 0x0000000c04137824 */ /* 0x001fe200078e020b */
[----:B-1----:R-:W-:-:S13]  /*3420*/  ISETP.GE.U32.AND P0, PT, R21, R18, PT ;  /* 0x000000121500720c */ /* 0x002fda0003f06070 */
[----:B------:R0:W-:Y:S04]  /*3430*/  @P0 STS [R2], R21 ;  /* 0x0000001502000388 */ /* 0x0001e80000000800 */
[----:B------:R-:W1:Y:S01]  /*3440*/  @P0 LDS.64 R12, [R6+UR6] ;  /* 0x00000006060c0984 */ /* 0x000e620008000a00 */
[----:B0-----:R-:W-:-:S05]  /*3450*/  LEA R21, R4, R11, 0x4 ;  /* 0x0000000b04157211 */ /* 0x001fca00078e20ff */
[----:B------:R-:W-:Y:S01]  /*3460*/  IMAD R11, R4, 0x4, R21 ;  /* 0x00000004040b7824 */ /* 0x000fe200078e0215 */
[----:B-1----:R-:W-:Y:S04]  /*3470*/  @P0 STS.64 [R7+UR5], R12 ;  /* 0x0000000c07000988 */ /* 0x002fe80008000a05 */
        /* <DEDUP_REMOVED lines=14> */
[----:B0-----:R-:W-:-:S02]  /*3560*/  ISETP.GE.U32.AND P0, PT, R23, R18, PT ;  /* 0x000000121700720c */ /* 0x001fc40003f06070 */
[----:B------:R-:W-:-:S11]  /*3570*/  LEA R18, R4, R21, 0x3 ;  /* 0x0000001504127211 */ /* 0x000fd600078e18ff */
        /* <DEDUP_REMOVED lines=15> */
[----:B------:R0:W-:Y:S04]  /*3670*/  @P0 STS [R2], R18 ;  /* 0x0000001202000388 */ /* 0x0001e80000000800 */
[----:B------:R-:W1:Y:S01]  /*3680*/  @P0 LDS.64 R14, [R8+UR6] ;  /* 0x00000006080e0984 */ /* 0x000e620008000a00 */
[----:B0-----:R-:W-:-:S03]  /*3690*/  LEA R18, R4, R21, 0x3 ;  /* 0x0000001504127211 */ /* 0x001fc600078e18ff */
[----:B-1----:R-:W-:Y:S04]  /*36a0*/  @P0 STS.64 [R7+UR5], R14 ;  /* 0x0000000e07000988 */ /* 0x002fe80008000a05 */
        /* <DEDUP_REMOVED lines=44> */
[----:B------:R-:W-:Y:S04]  /*3970*/  LDS R11, [R11] ;  /* 0x000000000b0b7984 */ /* 0x000fe80000000800 */
[----:B------:R-:W0:Y:S02]  /*3980*/  LDS R20, [R2] ;  /* 0x0000000002147984 */ /* 0x000e240000000800 */
[----:B0-----:R-:W-:-:S13]  /*3990*/  ISETP.GE.U32.AND P0, PT, R11, R20, PT ;  /* 0x000000140b00720c */ /* 0x001fda0003f06070 */
[----:B------:R0:W-:Y:S04]  /*39a0*/  @P0 STS [R2], R11 ;  /* 0x0000000b02000388 */ /* 0x0001e80000000800 */
[----:B------:R-:W1:Y:S01]  /*39b0*/  @P0 LDS.64 R12, [R6+UR6] ;  /* 0x00000006060c0984 */ /* 0x000e620008000a00 */
[----:B0-----:R-:W-:-:S03]  /*39c0*/  LEA R11, R4, R21, 0x4 ;  /* 0x00000015040b7211 */ /* 0x001fc600078e20ff */
        /* <DEDUP_REMOVED lines=21> */
.L_x_1462:
[----:B------:R-:W-:-:S04]  /*3b20*/  UIADD3 UR8, UPT, UPT, -UR4, URZ, URZ ;  /* 0x000000ff04087290 */ /* 0x000fc8000fffe1ff */
[----:B------:R-:W-:-:S09]  /*3b30*/  UISETP.GT.AND UP1, UPT, UR8, 0x4, UPT ;  /* 0x000000040800788c */ /* 0x000fd2000bf24270 */
[----:B------:R-:W-:Y:S05]  /*3b40*/  BRA.U !UP1, `(.L_x_1464) ;  /* 0x0000000109fc7547 */ /* 0x000fea000b800000 */
[CC--:B------:R-:W-:Y:S01]  /*3b50*/  LEA R18, R4.reuse, R11.reuse, 0x2 ;  /* 0x0000000b04127211 */ /* 0x0c0fe200078e10ff */
[----:B------:R-:W-:Y:S01]  /*3b60*/  LDS R20, [R2] ;  /* 0x0000000002147984 */ /* 0x000fe20000000800 */
[C---:B------:R-:W-:Y:S01]  /*3b70*/  LEA R19, R4.reuse, R11, 0x3 ;  /* 0x0000000b04137211 */ /* 0x040fe200078e18ff */
[--C-:B------:R-:W-:Y:S01]  /*3b80*/  IMAD R23, R4, 0x10, R11.reuse ;  /* 0x0000001004177824 */ /* 0x100fe200078e020b */
[----:B------:R-:W-:Y:S01]  /*3b90*/  IADD3 R10, PT, PT, R10, 0x4, RZ ;  /* 0x000000040a0a7810 */ /* 0x000fe20007ffe0ff */
[----:B------:R1:W2:Y:S01]  /*3ba0*/  LDS R21, [R18] ;  /* 0x0000000012157984 */ /* 0x0002a20000000800 */
[----:B------:R-:W-:Y:S02]  /*3bb0*/  UIADD3 UR4, UPT, UPT, UR4, 0x4, URZ ;  /* 0x0000000404047890 */ /* 0x000fe4000fffe0ff */
[----:B------:R-:W-:Y:S01]  /*3bc0*/  IADD3 R10, PT, PT, R10, 0x4, RZ ;  /* 0x000000040a0a7810 */ /* 0x000fe20007ffe0ff */
[----:B------:R-:W-:Y:S02]  /*3bd0*/  UPLOP3.LUT UP0, UPT, UPT, UPT, UPT, 0x40, 0x4 ;  /* 0x000000000004789c */ /* 0x000fe40003f0e870 */
[----:B------:R-:W-:Y:S01]  /*3be0*/  UIADD3 UR4, UPT, UPT, UR4, 0x4, URZ ;  /* 0x0000000404047890 */ /* 0x000fe2000fffe0ff */
[C---:B-1----:R-:W-:Y:S01]  /*3bf0*/  IMAD R18, R4.reuse, 0xc, R11 ;  /* 0x0000000c04127824 */ /* 0x042fe200078e020b */
[----:B------:R-:W-:-:S02]  /*3c00*/  LEA R11, R4, R23, 0x2 ;  /* 0x00000017040b7211 */ /* 0x000fc400078e10ff */
[----:B--2---:R-:W-:-:S13]  /*3c10*/  ISETP.GE.U32.AND P0, PT, R21, R20, PT ;  /* 0x000000141500720c */ /* 0x004fda0003f06070 */
[----:B------:R-:W-:Y:S04]  /*3c20*/  @P0 STS [R2], R21 ;  /* 0x0000001502000388 */ /* 0x000fe80000000800 */
[----:B------:R-:W1:Y:S04]  /*3c30*/  @P0 LDS.64 R12, [R6+UR6] ;  /* 0x00000006060c0984 */ /* 0x000e680008000a00 */
[----:B-1----:R-:W-:Y:S04]  /*3c40*/  @P0 STS.64 [R7+UR5], R12 ;  /* 0x0000000c07000988 */ /* 0x002fe80008000a05 */
[----:B------:R-:W-:Y:S04]  /*3c50*/  @P0 LDS R20, [R2] ;  /* 0x0000000002140984 */ /* 0x000fe80000000800 */
[----:B------:R-:W1:Y:S02]  /*3c60*/  LDS R19, [R19] ;  /* 0x0000000013137984 */ /* 0x000e640000000800 */
[----:B-1----:R-:W-:-:S13]  /*3c70*/  ISETP.GE.U32.AND P0, PT, R19, R20, PT ;  /* 0x000000141300720c */ /* 0x002fda0003f06070 */
[----:B------:R-:W-:Y:S04]  /*3c80*/  @P0 STS [R2], R19 ;  /* 0x0000001302000388 */ /* 0x000fe80000000800 */
[----:B0-----:R-:W0:Y:S04]  /*3c90*/  @P0 LDS.64 R14, [R8+UR6] ;  /* 0x00000006080e0984 */ /* 0x001e280008000a00 */
        /* <DEDUP_REMOVED lines=13> */
[----:B------:R-:W-:Y:S01]  /*3d70*/  ULEA UR6, UR14, UR6, 0x5 ;  /* 0x000000060e067291 */ /* 0x000fe2000f8e28ff */
[----:B0-----:R-:W-:Y:S02]  /*3d80*/  IMAD R19, R4, 0xc, R23 ;  /* 0x0000000c04137824 */ /* 0x001fe400078e0217 */
[----:B-1----:R-:W-:Y:S04]  /*3d90*/  @P0 STS.64 [R7+UR5], R14 ;  /* 0x0000000e07000988 */ /* 0x002fe80008000a05 */
[----:B------:R-:W-:Y:S04]  /*3da0*/  LDS R11, [R11] ;  /* 0x000000000b0b7984 */ /* 0x000fe80000000800 */
[----:B------:R-:W0:Y:S02]  /*3db0*/  LDS R20, [R2] ;  /* 0x0000000002147984 */ /* 0x000e240000000800 */
[----:B0-----:R-:W-:-:S13]  /*3dc0*/  ISETP.GE.U32.AND P0, PT, R11, R20, PT ;  /* 0x000000140b00720c */ /* 0x001fda0003f06070 */
        /* <DEDUP_REMOVED lines=23> */
.L_x_1464:
[----:B------:R-:W-:-:S09]  /*3f40*/  UISETP.NE.OR UP0, UPT, UR4, URZ, UP0 ;  /* 0x000000ff0400728c */ /* 0x000fd20008705670 */
[----:B------:R-:W-:Y:S05]  /*3f50*/  BRA.U !UP0, `(.L_x_1465) ;  /* 0x0000000108847547 */ /* 0x000fea000b800000 */
.L_x_1461:
[C-C-:B------:R-:W-:Y:S01]  /*3f60*/  IMAD R18, R4.reuse, 0x4, R11.reuse ;  /* 0x0000000404127824 */ /* 0x140fe200078e020b */
[----:B------:R-:W-:Y:S01]  /*3f70*/  LDS R20, [R2] ;  /* 0x0000000002147984 */ /* 0x000fe20000000800 */
[-C--:B------:R-:W-:Y:S01]  /*3f80*/  LEA R19, R4, R11.reuse, 0x3 ;  /* 0x0000000b04137211 */ /* 0x080fe200078e18ff */
[----:B------:R-:W-:Y:S01]  /*3f90*/  UIADD3 UR4, UPT, UPT, UR4, 0x4, URZ ;  /* 0x0000000404047890 */ /* 0x000fe2000fffe0ff */
[----:B------:R-:W-:Y:S01]  /*3fa0*/  VIADD R10, R10, 0x4 ;  /* 0x000000040a0a7836 */ /* 0x000fe20000000000 */
[----:B--2---:R2:W3:Y:S02]  /*3fb0*/  LDS R21, [R18] ;  /* 0x0000000012157984 */ /* 0x0044e40000000800 */
[----:B------:R-:W-:Y:S01]  /*3fc0*/  UISETP.NE.AND UP0, UPT, UR4, URZ, UPT ;  /* 0x000000ff0400728c */ /* 0x000fe2000bf05270 */
[C---:B--2---:R-:W-:Y:S01]  /*3fd0*/  IMAD R18, R4.reuse, 0xc, R11 ;  /* 0x0000000c04127824 */ /* 0x044fe200078e020b */
[----:B------:R-:W-:Y:S02]  /*3fe0*/  LEA R11, R4, R11, 0x4 ;  /* 0x0000000b040b7211 */ /* 0x000fe400078e20ff */
[----:B---3--:R-:W-:-:S13]  /*3ff0*/  ISETP.GE.U32.AND P0, PT, R21, R20, PT ;  /* 0x000000141500720c */ /* 0x008fda0003f06070 */
[----:B------:R-:W-:Y:S04]  /*4000*/  @P0 STS [R2], R21 ;  /* 0x0000001502000388 */ /* 0x000fe80000000800 */
[----:B------:R-:W2:Y:S04]  /*4010*/  @P0 LDS.64 R12, [R6+UR6] ;  /* 0x00000006060c0984 */ /* 0x000ea80008000a00 */
[----:B--2---:R-:W-:Y:S04]  /*4020*/  @P0 STS.64 [R7+UR5], R12 ;  /* 0x0000000c07000988 */ /* 0x004fe80008000a05 */
[----:B------:R-:W-:Y:S04]  /*4030*/  @P0 LDS R20, [R2] ;  /* 0x0000000002140984 */ /* 0x000fe80000000800 */
[----:B------:R-:W2:Y:S02]  /*4040*/  LDS R19, [R19] ;  /* 0x0000000013137984 */ /* 0x000ea40000000800 */
[----:B--2---:R-:W-:-:S13]  /*4050*/  ISETP.GE.U32.AND P0, PT, R19, R20, PT ;  /* 0x000000141300720c */ /* 0x004fda0003f06070 */
        /* <DEDUP_REMOVED lines=17> */
.L_x_1465:
[----:B------:R-:W-:-:S07]  /*4170*/  IADD3 R10, PT, PT, R10, 0x1, RZ ;  /* 0x000000010a0a7810 */ /* 0x000fce0007ffe0ff */
.L_x_1460:
        /* <DEDUP_REMOVED lines=13> */
.L_x_1466:
[----:B------:R-:W-:Y:S01]  /*4250*/  LDS R0, [R2] ;  /* 0x0000000002007984 */ /* 0x000fe20000000800 */
[----:B------:R-:W-:-:S03]  /*4260*/  UIADD3 UR7, UPT, UPT, UR7, 0x1, URZ ;  /* 0x0000000107077890 */ /* 0x000fc6000fffe0ff */
[----:B------:R-:W0:Y:S01]  /*4270*/  LDS R11, [R3] ;  /* 0x00000000030b7984 */ /* 0x000e220000000800 */
[----:B------:R-:W-:Y:S01]  /*4280*/  UISETP.NE.AND UP0, UPT, UR7, URZ, UPT ;  /* 0x000000ff0700728c */ /* 0x000fe2000bf05270 */
[----:B0-----:R-:W-:Y:S02]  /*4290*/  ISETP.GE.U32.AND P0, PT, R11, R0, PT ;  /* 0x000000000b00720c */ /* 0x001fe40003f06070 */
[----:B------:R-:W0:Y:S11]  /*42a0*/  LDC R0, c[0x0][0x360] ;  /* 0x0000d800ff007b82 */ /* 0x000e360000000800 */
[----:B------:R-:W-:Y:S04]  /*42b0*/  @P0 STS [R2], R11 ;  /* 0x0000000b02000388 */ /* 0x000fe80000000800 */
[----:B---3--:R3:W4:Y:S01]  /*42c0*/  @P0 LDS.64 R8, [R4] ;  /* 0x0000000004080984 */ /* 0x0087220000000a00 */
[C---:B0-----:R-:W-:Y:S01]  /*42d0*/  IMAD R3, R0.reuse, 0x4, R3 ;  /* 0x0000000400037824 */ /* 0x041fe200078e0203 */
[----:B---3--:R-:W-:-:S02]  /*42e0*/  LEA R4, R0, R4, 0x3 ;  /* 0x0000000400047211 */ /* 0x008fc400078e18ff */
[----:B----4-:R3:W-:Y:S01]  /*42f0*/  @P0 STS.64 [R7+UR5], R8 ;  /* 0x0000000807000988 */ /* 0x0107e20008000a05 */
[----:B------:R-:W-:Y:S05]  /*4300*/  BRA.U UP0, `(.L_x_1466) ;  /* 0xfffffffd00d07547 */ /* 0x000fea000b83ffff */
.L_x_1459:
        /* <DEDUP_REMOVED lines=15> */
        .weak           $__internal_30_$__cuda_sm20_div_s64
        .type           $__internal_30_$__cuda_sm20_div_s64,@function
        .size           $__internal_30_$__cuda_sm20_div_s64,($__internal_31_$__cuda_sm20_rem_s64 - $__internal_30_$__cuda_sm20_div_s64)
$__internal_30_$__cuda_sm20_div_s64:
        /* <DEDUP_REMOVED lines=82> */
[----:B------:R-:W-:Y:S06]  /*4920*/  RET.REL.NODEC R8 `(contiguous_reduce4_u32) ;  /* 0xffffffb408b47950 */ /* 0x000fec0003c3ffff */
        .weak           $__internal_31_$__cuda_sm20_rem_s64
        .type           $__internal_31_$__cuda_sm20_rem_s64,@function
        .size           $__internal_31_$__cuda_sm20_rem_s64,(.L_x_3710 - $__internal_31_$__cuda_sm20_rem_s64)
$__internal_31_$__cuda_sm20_rem_s64:
        /* <DEDUP_REMOVED lines=66> */
[----:B------:R-:W-:Y:S06]  /*4d50*/  RET.REL.NODEC R8 `(contiguous_reduce4_u32) ;  /* 0xffffffb008a87950 */ /* 0x000fec0003c3ffff */
.L_x_1467:
        /* <DEDUP_REMOVED lines=10> */
.L_x_3710:


//--------------------- .text.contiguous_reduce33_u32 --------------------------
	.section	.text.contiguous_reduce33_u32,"ax",@progbits
	.align	128
        .global         contiguous_reduce33_u32
        .type           contiguous_reduce33_u32,@function
        .size           contiguous_reduce33_u32,(.L_x_3794 - contiguous_reduce33_u32)
        .other          contiguous_reduce33_u32,@"STO_CUDA_ENTRY STV_DEFAULT"
contiguous_reduce33_u32:
.text.contiguous_reduce33_u32:
        /* <DEDUP_REMOVED lines=19> */
[----:B------:R0:W-:Y:S03]  /*0130*/  STS [R4], RZ ;  /* 0x000000ff04007388 */ /* 0x0001e60000000800 */
        /* <DEDUP_REMOVED lines=20> */
[----:B--2---:R-:W-:-:S13]  /*0280*/  ISETP.GE.U32.AND P0, PT, R14, R13, PT ;  /* 0x0000000d0e00720c */ /* 0x004fda0003f06070 */
[----:B0-----:R-:W-:Y:S02]  /*0290*/  @P0 LEA R16, P1, R8, UR4, 0x3 ;  /* 0x0000000408100c11 */ /* 0x001fe4000f8218ff */
[----:B------:R-:W-:Y:S02]  /*02a0*/  @!P0 LEA R18, P2, R10, UR4, 0x3 ;  /* 0x000000040a128c11 */ /* 0x000fe4000f8418ff */
[----:B------:R-:W-:Y:S02]  /*02b0*/  @P0 LEA.HI.X R17, R8, UR5, R17, 0x3, P1 ;  /* 0x0000000508110c11 */ /* 0x000fe400088f1c11 */
[----:B------:R-:W-:-:S03]  /*02c0*/  @!P0 LEA.HI.X R19, R10, UR5, R9, 0x3, P2 ;  /* 0x000000050a138c11 */ /* 0x000fc600090f1c09 */
[----:B------:R-:W2:Y:S04]  /*02d0*/  @P0 LDG.E.64 R8, desc[UR8][R16.64] ;  /* 0x0000000810080981 */ /* 0x000ea8000c1e1b00 */
[----:B------:R-:W3:Y:S04]  /*02e0*/  @!P0 LDG.E.64 R10, desc[UR8][R18.64] ;  /* 0x00000008120a8981 */ /* 0x000ee8000c1e1b00 */
[----:B------:R1:W-:Y:S04]  /*02f0*/  @P0 STS [R4], R13 ;  /* 0x0000000d04000388 */ /* 0x0003e80000000800 */
[----:B--2---:R1:W-:Y:S04]  /*0300*/  @P0 STS.64 [R0], R8 ;  /* 0x0000000800000388 */ /* 0x0043e80000000a00 */
[----:B------:R1:W-:Y:S04]  /*0310*/  @!P0 STS [R4], R14 ;  /* 0x0000000e04008388 */ /* 0x0003e80000000800 */
[----:B---3--:R1:W-:Y:S01]  /*0320*/  @!P0 STS.64 [R0], R10 ;  /* 0x0000000a00008388 */ /* 0x0083e20000000a00 */
[----:B------:R-:W-:Y:S05]  /*0330*/  BRA `(.L_x_1470) ;  /* 0x0000000000407947 */ /* 0x000fea0003800000 */
.L_x_1469:
        /* <DEDUP_REMOVED lines=16> */
.L_x_1470:
[----:B------:R-:W-:Y:S05]  /*0440*/  BSYNC.RECONVERGENT B0 ;  /* 0x0000000000007941 */ /* 0x000fea0003800200 */
.L_x_1468:
[----:B------:R-:W-:Y:S01]  /*0450*/  BAR.SYNC.DEFER_BLOCKING 0x0 ;  /* 0x0000000000007b1d */ /* 0x000fe20000010000 */
[----:B------:R-:W-:-:S13]  /*0460*/  ISETP.GE.U32.AND P0, PT, R7, 0x42, PT ;  /* 0x000000420700780c */ /* 0x000fda0003f06070 */
[----:B------:R-:W-:Y:S05]  /*0470*/  @!P0 BRA `(.L_x_1471) ;  /* 0x0000000000448947 */ /* 0x000fea0003800000 */
.L_x_1474:
        /* <DEDUP_REMOVED lines=8> */
[----:B0-----:R-:W-:-:S13]  /*0500*/  ISETP.GE.U32.AND P0, PT, R13, R6, PT ;  /* 0x000000060d00720c */ /* 0x001fda0003f06070 */
[----:B------:R-:W-:Y:S01]  /*0510*/  @P0 IMAD R8, R7, 0x8, R0 ;  /* 0x0000000807080824 */ /* 0x000fe200078e0200 */
[----:B------:R-:W-:Y:S05]  /*0520*/  @P0 STS [R4], R13 ;  /* 0x0000000d04000388 */ /* 0x000fea0000000800 */
[----:B------:R-:W0:Y:S04]  /*0530*/  @P0 LDS.64 R8, [R8] ;  /* 0x0000000008080984 */ /* 0x000e280000000a00 */
[----:B0-----:R0:W-:Y:S02]  /*0540*/  @P0 STS.64 [R0], R8 ;  /* 0x0000000800000388 */ /* 0x0011e40000000a00 */
.L_x_1473:
[----:B------:R-:W-:Y:S05]  /*0550*/  BSYNC.RECONVERGENT B0 ;  /* 0x0000000000007941 */ /* 0x000fea0003800200 */
.L_x_1472:
[----:B------:R-:W-:Y:S01]  /*0560*/  BAR.SYNC.DEFER_BLOCKING 0x0 ;  /* 0x0000000000007b1d */ /* 0x000fe20000010000 */
[----:B------:R-:W-:-:S13]  /*0570*/  ISETP.GT.U32.AND P0, PT, R11, 0x83, PT ;  /* 0x000000830b00780c */ /* 0x000fda0003f04070 */
[----:B------:R-:W-:Y:S05]  /*0580*/  @P0 BRA `(.L_x_1474) ;  /* 0xfffffffc00bc0947 */ /* 0x000fea000383ffff */
.L_x_1471:
[----:B------:R-:W-:-:S13]  /*0590*/  ISETP.GT.U32.AND P0, PT, R5, 0x1f, PT ;  /* 0x0000001f0500780c */ /* 0x000fda0003f04070 */
[----:B------:R-:W-:Y:S05]  /*05a0*/  @P0 EXIT ;  /* 0x000000000000094d */ /* 0x000fea0003800000 */
[----:B------:R-:W-:Y:S01]  /*05b0*/  LDS R6, [R4] ;  /* 0x0000000004067984 */ /* 0x000fe20000000800 */
[----:B------:R-:W-:-:S03]  /*05c0*/  ISETP.NE.AND P1, PT, R5, RZ, PT ;  /* 0x000000ff0500720c */ /* 0x000fc60003f25270 */
[----:B------:R-:W2:Y:S04]  /*05d0*/  LDS R7, [R4+0x80] ;  /* 0x0000800004077984 */ /* 0x000ea80000000800 */
[----:B01----:R-:W0:Y:S01]  /*05e0*/  LDS R9, [R4+0x80] ;  /* 0x0000800004097984 */ /* 0x003e220000000800 */
[----:B--2---:R-:W-:-:S04]  /*05f0*/  VIMNMX.U32 R6, PT, PT, R6, R7, !PT ;  /* 0x0000000706067248 */ /* 0x004fc80007fe0000 */
[----:B0-----:R-:W-:-:S13]  /*0600*/  ISETP.NE.AND P0, PT, R6, R9, PT ;  /* 0x000000090600720c */ /* 0x001fda0003f05270 */
[----:B------:R-:W0:Y:S04]  /*0610*/  @!P0 LDS.64 R6, [R0+0x100] ;  /* 0x0001000000068984 */ /* 0x000e280000000a00 */
[----:B0-----:R-:W-:Y:S04]  /*0620*/  @!P0 STS.64 [R0], R6 ;  /* 0x0000000600008388 */ /* 0x001fe80000000a00 */
[----:B------:R-:W0:Y:S04]  /*0630*/  @!P0 LDS R11, [R4+0x80] ;  /* 0x00008000040b8984 */ /* 0x000e280000000800 */
[----:B0-----:R-:W-:Y:S04]  /*0640*/  @!P0 STS [R4], R11 ;  /* 0x0000000b04008388 */ /* 0x001fe80000000800 */
[----:B------:R-:W-:Y:S04]  /*0650*/  LDS R8, [R4] ;  /* 0x0000000004087984 */ /* 0x000fe80000000800 */
[----:B------:R-:W0:Y:S04]  /*0660*/  LDS R9, [R4+0x40] ;  /* 0x0000400004097984 */ /* 0x000e280000000800 */
[----:B------:R-:W1:Y:S01]  /*0670*/  LDS R13, [R4+0x40] ;  /* 0x00004000040d7984 */ /* 0x000e620000000800 */
[----:B0-----:R-:W-:-:S04]  /*0680*/  VIMNMX.U32 R8, PT, PT, R8, R9, !PT ;  /* 0x0000000908087248 */ /* 0x001fc80007fe0000 */
[----:B-1----:R-:W-:-:S13]  /*0690*/  ISETP.NE.AND P0, PT, R8, R13, PT ;  /* 0x0000000d0800720c */ /* 0x002fda0003f05270 */
        /* <DEDUP_REMOVED lines=60> */
.L_x_1475:
        /* <DEDUP_REMOVED lines=10> */
.L_x_3794:


//--------------------- .text.contiguous_reduce3_u32 --------------------------
	.section	.text.contiguous_reduce3_u32,"ax",@progbits
	.align	128
        .global         contiguous_reduce3_u32
        .type           contiguous_reduce3_u32,@function
        .size           contiguous_reduce3_u32,(.L_x_3712 - contiguous_reduce3_u32)
        .other          contiguous_reduce3_u32,@"STO_CUDA_ENTRY STV_DEFAULT"
contiguous_reduce3_u32:
.text.contiguous_reduce3_u32:
        /* <DEDUP_REMOVED lines=22> */
[----:B------:R0:W-:Y:S01]  /*0160*/  STS [R13], RZ ;  /* 0x000000ff0d007388 */ /* 0x0001e20000000800 */
        /* <DEDUP_REMOVED lines=33> */
.L_x_1504:
        /* <DEDUP_REMOVED lines=32> */
.L_x_1481:
[----:B------:R-:W-:Y:S01]  /*0580*/  MOV R4, R21 ;  /* 0x0000001500047202 */ /* 0x000fe20000000f00 */
[----:B------:R-:W-:Y:S01]  /*0590*/  IMAD.MOV.U32 R3, RZ, RZ, R20 ;  /* 0x000000ffff037224 */ /* 0x000fe200078e0014 */
[----:B------:R-:W-:Y:S01]  /*05a0*/  MOV R2, R18 ;  /* 0x0000001200027202 */ /* 0x000fe20000000f00 */
[----:B------:R-:W-:Y:S01]  /*05b0*/  IMAD.MOV.U32 R0, RZ, RZ, R19 ;  /* 0x000000ffff007224 */ /* 0x000fe200078e0013 */
[----:B------:R-:W-:-:S07]  /*05c0*/  MOV R27, 0x5e0 ;  /* 0x000005e0001b7802 */ /* 0x000fce0000000f00 */
[----:B------:R-:W-:Y:S05]  /*05d0*/  CALL.REL.NOINC `($__internal_32_$__cuda_sm20_div_s64) ;  /* 0x0000006800407944 */ /* 0x000fea0003c00000 */
        /* <DEDUP_REMOVED lines=11> */
.L_x_1482:
[----:B------:R-:W-:Y:S05]  /*0690*/  BSYNC.RECONVERGENT B1 ;  /* 0x0000000000017941 */ /* 0x000fea0003800200 */
.L_x_1480:
        /* <DEDUP_REMOVED lines=34> */
.L_x_1484:
[----:B------:R-:W-:Y:S01]  /*08c0*/  MOV R4, R7 ;  /* 0x0000000700047202 */ /* 0x000fe20000000f00 */
[----:B------:R-:W-:Y:S01]  /*08d0*/  IMAD.MOV.U32 R3, RZ, RZ, R8 ;  /* 0x000000ffff037224 */ /* 0x000fe200078e0008 */
[----:B------:R-:W-:Y:S01]  /*08e0*/  MOV R2, R18 ;  /* 0x0000001200027202 */ /* 0x000fe20000000f00 */
[----:B------:R-:W-:Y:S01]  /*08f0*/  IMAD.MOV.U32 R0, RZ, RZ, R19 ;  /* 0x000000ffff007224 */ /* 0x000fe200078e0013 */
[----:B------:R-:W-:-:S07]  /*0900*/  MOV R27, 0x920 ;  /* 0x00000920001b7802 */ /* 0x000fce0000000f00 */
[----:B------:R-:W-:Y:S05]  /*0910*/  CALL.REL.NOINC `($__internal_32_$__cuda_sm20_div_s64) ;  /* 0x0000006400707944 */ /* 0x000fea0003c00000 */
        /* <DEDUP_REMOVED lines=10> */
.L_x_1485:
[----:B------:R-:W-:Y:S05]  /*09c0*/  BSYNC.RECONVERGENT B1 ;  /* 0x0000000000017941 */ /* 0x000fea0003800200 */
.L_x_1483:
        /* <DEDUP_REMOVED lines=34> */
.L_x_1487:
        /* <DEDUP_REMOVED lines=17> */
.L_x_1488:
[----:B------:R-:W-:Y:S05]  /*0d00*/  BSYNC.RECONVERGENT B1 ;  /* 0x0000000000017941 */ /* 0x000fea0003800200 */
.L_x_1486:
        /* <DEDUP_REMOVED lines=35> */
.L_x_1490:
[----:B------:R-:W-:Y:S01]  /*0f40*/  IMAD.MOV.U32 R4, RZ, RZ, R36 ;  /* 0x000000ffff047224 */ /* 0x000fe200078e0024 */
[----:B------:R-:W-:Y:S01]  /*0f50*/  MOV R3, R37 ;  /* 0x0000002500037202 */ /* 0x000fe20000000f00 */
[----:B------:R-:W-:Y:S01]  /*0f60*/  IMAD.MOV.U32 R2, RZ, RZ, R18 ;  /* 0x000000ffff027224 */ /* 0x000fe200078e0012 */
[----:B------:R-:W-:Y:S02]  /*0f70*/  MOV R0, R19 ;  /* 0x0000001300007202 */ /* 0x000fe40000000f00 */
[----:B------:R-:W-:-:S07]  /*0f80*/  MOV R27, 0xfa0 ;  /* 0x00000fa0001b7802 */ /* 0x000fce0000000f00 */
[----:B------:R-:W-:Y:S05]  /*0f90*/  CALL.REL.NOINC `($__internal_32_$__cuda_sm20_div_s64) ;  /* 0x0000005c00d07944 */ /* 0x000fea0003c00000 */
        /* <DEDUP_REMOVED lines=10> */
.L_x_1491:
[----:B------:R-:W-:Y:S05]  /*1040*/  BSYNC.RECONVERGENT B1 ;  /* 0x0000000000017941 */ /* 0x000fea0003800200 */
.L_x_1489:
        /* <DEDUP_REMOVED lines=37> */
.L_x_1493:
        /* <DEDUP_REMOVED lines=17> */
.L_x_1494:
[----:B------:R-:W-:Y:S05]  /*13b0*/  BSYNC.RECONVERGENT B1 ;  /* 0x0000000000017941 */ /* 0x000fea0003800200 */
.L_x_1492:
        /* <DEDUP_REMOVED lines=36> */
.L_x_1496:
        /* <DEDUP_REMOVED lines=16> */
.L_x_1497:
[----:B------:R-:W-:Y:S05]  /*1700*/  BSYNC.RECONVERGENT B1 ;  /* 0x0000000000017941 */ /* 0x000fea0003800200 */
.L_x_1495:
        /* <DEDUP_REMOVED lines=35> */
.L_x_1499:
        /* <DEDUP_REMOVED lines=17> */
.L_x_1500:
[----:B------:R-:W-:Y:S05]  /*1a50*/  BSYNC.RECONVERGENT B1 ;  /* 0x0000000000017941 */ /* 0x000fea0003800200 */
.L_x_1498:
        /* <DEDUP_REMOVED lines=36> */
.L_x_1502:
        /* <DEDUP_REMOVED lines=17> */
.L_x_1503:
[----:B------:R-:W-:Y:S05]  /*1db0*/  BSYNC.RECONVERGENT B1 ;  /* 0x0000000000017941 */ /* 0x000fea0003800200 */
.L_x_1501:
        /* <DEDUP_REMOVED lines=10> */
.L_x_1479:
        /* <DEDUP_REMOVED lines=35> */
.L_x_1507:
        /* <DEDUP_REMOVED lines=16> */
.L_x_1508:
[----:B------:R-:W-:Y:S05]  /*2190*/  BSYNC.RECONVERGENT B1 ;  /* 0x0000000000017941 */ /* 0x000fea0003800200 */
.L_x_1506:
        /* <DEDUP_REMOVED lines=34> */
.L_x_1510:
[----:B------:R-:W-:Y:S01]  /*23c0*/  IMAD.MOV.U32 R4, RZ, RZ, R7 ;  /* 0x000000ffff047224 */ /* 0x000fe200078e0007 */
[----:B------:R-:W-:Y:S01]  /*23d0*/  MOV R3, R8 ;  /* 0x0000000800037202 */ /* 0x000fe20000000f00 */
[----:B------:R-:W-:Y:S01]  /*23e0*/  IMAD.MOV.U32 R2, RZ, RZ, R16 ;  /* 0x000000ffff027224 */ /* 0x000fe200078e0010 */
[----:B------:R-:W-:Y:S02]  /*23f0*/  MOV R0, R17 ;  /* 0x0000001100007202 */ /* 0x000fe40000000f00 */
[----:B------:R-:W-:-:S07]  /*2400*/  MOV R27, 0x2420 ;  /* 0x00002420001b7802 */ /* 0x000fce0000000f00 */
[----:B------:R-:W-:Y:S05]  /*2410*/  CALL.REL.NOINC `($__internal_32_$__cuda_sm20_div_s64) ;  /* 0x0000004800b07944 */ /* 0x000fea0003c00000 */
        /* <DEDUP_REMOVED lines=11> */
.L_x_1511:
[----:B------:R-:W-:Y:S05]  /*24d0*/  BSYNC.RECONVERGENT B1 ;  /* 0x0000000000017941 */ /* 0x000fea0003800200 */
.L_x_1509:
        /* <DEDUP_REMOVED lines=36> */
.L_x_1513:
        /* <DEDUP_REMOVED lines=16> */
.L_x_1514:
[----:B------:R-:W-:Y:S05]  /*2820*/  BSYNC.RECONVERGENT B1 ;  /* 0x0000000000017941 */ /* 0x000fea0003800200 */
.L_x_1512:
        /* <DEDUP_REMOVED lines=35> */
.L_x_1516:
[----:B------:R-:W-:Y:S01]  /*2a60*/  IMAD.MOV.U32 R4, RZ, RZ, R18 ;  /* 0x000000ffff047224 */ /* 0x000fe200078e0012 */
[----:B------:R-:W-:Y:S01]  /*2a70*/  MOV R3, R19 ;  /* 0x0000001300037202 */ /* 0x000fe20000000f00 */
[----:B------:R-:W-:Y:S01]  /*2a80*/  IMAD.MOV.U32 R2, RZ, RZ, R16 ;  /* 0x000000ffff027224 */ /* 0x000fe200078e0010 */
[----:B------:R-:W-:Y:S02]  /*2a90*/  MOV R0, R17 ;  /* 0x0000001100007202 */ /* 0x000fe40000000f00 */
[----:B------:R-:W-:-:S07]  /*2aa0*/  MOV R27, 0x2ac0 ;  /* 0x00002ac0001b7802 */ /* 0x000fce0000000f00 */
[----:B------:R-:W-:Y:S05]  /*2ab0*/  CALL.REL.NOINC `($__internal_32_$__cuda_sm20_div_s64) ;  /* 0x0000004400087944 */ /* 0x000fea0003c00000 */
        /* <DEDUP_REMOVED lines=10> */
.L_x_1517:
[----:B------:R-:W-:Y:S05]  /*2b60*/  BSYNC.RECONVERGENT B1 ;  /* 0x0000000000017941 */ /* 0x000fea0003800200 */
.L_x_1515:
[----:B------:R-:W-:Y:S01]  /*2b70*/  IMAD.MOV.U32 R38, RZ, RZ, R34 ;  /* 0x000000ffff267224 */ /* 0x000fe200078e0022 */
[----:B------:R-:W-:Y:S01]  /*2b80*/  IADD3 R6, PT, PT, R6, -0x2, RZ ;  /* 0xfffffffe06067810 */ /* 0x000fe20007ffe0ff */
[----:B------:R-:W-:Y:S02]  /*2b90*/  IMAD R3, R3, R22, RZ ;  /* 0x0000001603037224 */ /* 0x000fe400078e02ff */
[----:B------:R-:W-:-:S04]  /*2ba0*/  IMAD.WIDE.U32 R38, R22, R2, R38 ;  /* 0x0000000216267225 */ /* 0x000fc800078e0026 */
[----:B------:R-:W-:Y:S01]  /*2bb0*/  IMAD R3, R23, R2, R3 ;  /* 0x0000000217037224 */ /* 0x000fe200078e0203 */
[----:B------:R-:W-:-:S03]  /*2bc0*/  MOV R10, R38 ;  /* 0x00000026000a7202 */ /* 0x000fc60000000f00 */
[----:B------:R-:W-:-:S07]  /*2bd0*/  IMAD.IADD R9, R39, 0x1, R3 ;  /* 0x0000000127097824 */ /* 0x000fce00078e0203 */
.L_x_1505:
        /* <DEDUP_REMOVED lines=31> */
.L_x_1519:
[----:B------:R-:W-:Y:S01]  /*2dd0*/  IMAD.MOV.U32 R0, RZ, RZ, R21 ;  /* 0x000000ffff007224 */ /* 0x000fe200078e0015 */
[----:B------:R-:W-:Y:S01]  /*2de0*/  MOV R25, R20 ;  /* 0x0000001400197202 */ /* 0x000fe20000000f00 */
[----:B------:R-:W-:Y:S01]  /*2df0*/  IMAD.MOV.U32 R22, RZ, RZ, R4 ;  /* 0x000000ffff167224 */ /* 0x000fe200078e0004 */
[----:B------:R-:W-:Y:S02]  /*2e00*/  MOV R23, R5 ;  /* 0x0000000500177202 */ /* 0x000fe40000000f00 */
[----:B------:R-:W-:-:S07]  /*2e10*/  MOV R24, 0x2e30 ;  /* 0x00002e3000187802 */ /* 0x000fce0000000f00 */
[----:B------:R-:W-:Y:S05]  /*2e20*/  CALL.REL.NOINC `($__internal_33_$__cuda_sm20_rem_s64) ;  /* 0x00000044007c7944 */ /* 0x000fea0003c00000 */
.L_x_1520:
[----:B------:R-:W-:Y:S05]  /*2e30*/  BSYNC.RECONVERGENT B1 ;  /* 0x0000000000017941 */ /* 0x000fea0003800200 */
.L_x_1518:
        /* <DEDUP_REMOVED lines=30> */
.L_x_1522:
[----:B------:R-:W-:Y:S01]  /*3020*/  IMAD.MOV.U32 R22, RZ, RZ, R4 ;  /* 0x000000ffff167224 */ /* 0x000fe200078e0004 */
[----:B------:R-:W-:Y:S01]  /*3030*/  MOV R23, R5 ;  /* 0x0000000500177202 */ /* 0x000fe20000000f00 */
[----:B------:R-:W-:Y:S01]  /*3040*/  IMAD.MOV.U32 R0, RZ, RZ, R7 ;  /* 0x000000ffff007224 */ /* 0x000fe200078e0007 */
[----:B------:R-:W-:Y:S02]  /*3050*/  MOV R25, R8 ;  /* 0x0000000800197202 */ /* 0x000fe40000000f00 */
[----:B------:R-:W-:-:S07]  /*3060*/  MOV R24, 0x3080 ;  /* 0x0000308000187802 */ /* 0x000fce0000000f00 */
[----:B------:R-:W-:Y:S05]  /*3070*/  CALL.REL.NOINC `($__internal_33_$__cuda_sm20_rem_s64) ;  /* 0x0000004000e87944 */ /* 0x000fea0003c00000 */
.L_x_1523:
[----:B------:R-:W-:Y:S05]  /*3080*/  BSYNC.RECONVERGENT B1 ;  /* 0x0000000000017941 */ /* 0x000fea0003800200 */
.L_x_1521:
[----:B------:R-:W-:Y:S02]  /*3090*/  IMAD R3, R3, R20, RZ ;  /* 0x0000001403037224 */ /* 0x000fe400078e02ff */
[----:B------:R-:W-:Y:S02]  /*30a0*/  IMAD.MOV.U32 R8, RZ, RZ, R10 ;  /* 0x000000ffff087224 */ /* 0x000fe400078e000a */
[-C--:B------:R-:W-:Y:S02]  /*30b0*/  IMAD R3, R21, R2.reuse, R3 ;  /* 0x0000000215037224 */ /* 0x080fe400078e0203 */
[----:B------:R-:W-:-:S04]  /*30c0*/  IMAD.WIDE.U32 R4, R20, R2, R8 ;  /* 0x0000000214047225 */ /* 0x000fc800078e0008 */
[----:B------:R-:W-:Y:S01]  /*30d0*/  IMAD.MOV.U32 R10, RZ, RZ, R4 ;  /* 0x000000ffff0a7224 */ /* 0x000fe200078e0004 */
[----:B------:R-:W-:-:S07]  /*30e0*/  IADD3 R9, PT, PT, R5, R3, RZ ;  /* 0x0000000305097210 */ /* 0x000fce0007ffe0ff */
.L_x_1478:
[----:B------:R-:W0:Y:S02]  /*30f0*/  LDCU.64 UR14, c[0x0][0x390] ;  /* 0x00007200ff0e77ac */ /* 0x000e240008000a00 */
[----:B0-----:R-:W-:Y:S02]  /*3100*/  LEA R2, P0, R30, UR14, 0x2 ;  /* 0x0000000e1e027c11 */ /* 0x001fe4000f8010ff */
[----:B------:R-:W-:Y:S02]  /*3110*/  LEA R4, P1, R10, UR14, 0x2 ;  /* 0x0000000e0a047c11 */ /* 0x000fe4000f8210ff */
[----:B------:R-:W-:Y:S02]  /*3120*/  LEA.HI.X R3, R30, UR15, R31, 0x2, P0 ;  /* 0x0000000f1e037c11 */ /* 0x000fe400080f141f */
[----:B------:R-:W-:-:S03]  /*3130*/  LEA.HI.X R5, R10, UR15, R9, 0x2, P1 ;  /* 0x0000000f0a057c11 */ /* 0x000fc600088f1409 */
[----:B------:R-:W2:Y:S04]  /*3140*/  LDG.E R2, desc[UR10][R2.64] ;  /* 0x0000000a02027981 */ /* 0x000ea8000c1e1900 */
[----:B------:R-:W2:Y:S02]  /*3150*/  LDG.E R4, desc[UR10][R4.64] ;  /* 0x0000000a04047981 */ /* 0x000ea4000c1e1900 */
[----:B--2---:R-:W-:-:S13]  /*3160*/  ISETP.GE.U32.AND P0, PT, R4, R2, PT ;  /* 0x000000020400720c */ /* 0x004fda0003f06070 */
[----:B------:R-:W-:Y:S01]  /*3170*/  @P0 MOV R15, RZ ;  /* 0x000000ff000f0202 */ /* 0x000fe20000000f00 */
[----:B------:R0:W-:Y:S04]  /*3180*/  @P0 STS [R13], R4 ;  /* 0x000000040d000388 */ /* 0x0001e80000000800 */
[----:B------:R0:W-:Y:S04]  /*3190*/  @P0 STS.64 [R12], R14 ;  /* 0x0000000e0c000388 */ /* 0x0001e80000000a00 */
[----:B------:R0:W-:Y:S01]  /*31a0*/  @!P0 STS [R13], R2 ;  /* 0x000000020d008388 */ /* 0x0001e20000000800 */
[----:B------:R-:W-:Y:S05]  /*31b0*/  BRA `(.L_x_1524) ;  /* 0x0000003400b07947 */ /* 0x000fea0003800000 */
.L_x_1477:
        /* <DEDUP_REMOVED lines=19> */
.L_x_1551:
        /* <DEDUP_REMOVED lines=31> */
.L_x_1528:
[----:B------:R-:W-:Y:S01]  /*34e0*/  IMAD.MOV.U32 R4, RZ, RZ, R9 ;  /* 0x000000ffff047224 */ /* 0x000fe200078e0009 */
[----:B------:R-:W-:Y:S01]  /*34f0*/  MOV R3, R8 ;  /* 0x0000000800037202 */ /* 0x000fe20000000f00 */
[----:B------:R-:W-:Y:S01]  /*3500*/  IMAD.MOV.U32 R2, RZ, RZ, R20 ;  /* 0x000000ffff027224 */ /* 0x000fe200078e0014 */
[----:B------:R-:W-:Y:S02]  /*3510*/  MOV R0, R21 ;  /* 0x0000001500007202 */ /* 0x000fe40000000f00 */
[----:B------:R-:W-:-:S07]  /*3520*/  MOV R27, 0x3540 ;  /* 0x00003540001b7802 */ /* 0x000fce0000000f00 */
[----:B-1----:R-:W-:Y:S05]  /*3530*/  CALL.REL.NOINC `($__internal_32_$__cuda_sm20_div_s64) ;  /* 0x0000003800687944 */ /* 0x002fea0003c00000 */
        /* <DEDUP_REMOVED lines=11> */
.L_x_1529:
[----:B------:R-:W-:Y:S05]  /*35f0*/  BSYNC.RECONVERGENT B1 ;  /* 0x0000000000017941 */ /* 0x000fea0003800200 */
.L_x_1527:
        /* <DEDUP_REMOVED lines=37> */
.L_x_1531:
        /* <DEDUP_REMOVED lines=17> */
.L_x_1532:
[----:B------:R-:W-:Y:S05]  /*3960*/  BSYNC.RECONVERGENT B1 ;  /* 0x0000000000017941 */ /* 0x000fea0003800200 */
.L_x_1530:
        /* <DEDUP_REMOVED lines=38> */
.L_x_1534:
        /* <DEDUP_REMOVED lines=17> */
.L_x_1535:
[----:B------:R-:W-:Y:S05]  /*3ce0*/  BSYNC.RECONVERGENT B1 ;  /* 0x0000000000017941 */ /* 0x000fea0003800200 */
.L_x_1533:
        /* <DEDUP_REMOVED lines=38> */
.L_x_1537:
        /* <DEDUP_REMOVED lines=17> */
.L_x_1538:
[----:B------:R-:W-:Y:S05]  /*4060*/  BSYNC.RECONVERGENT B1 ;  /* 0x0000000000017941 */ /* 0x000fea0003800200 */
.L_x_1536:
        /* <DEDUP_REMOVED lines=38> */
.L_x_1540:
        /* <DEDUP_REMOVED lines=17> */
.L_x_1541:
[----:B------:R-:W-:Y:S05]  /*43e0*/  BSYNC.RECONVERGENT B1 ;  /* 0x0000000000017941 */ /* 0x000fea0003800200 */
.L_x_1539:
        /* <DEDUP_REMOVED lines=38> */
.L_x_1543:
        /* <DEDUP_REMOVED lines=17> */
.L_x_1544:
[----:B------:R-:W-:Y:S05]  /*4760*/  BSYNC.RECONVERGENT B1 ;  /* 0x0000000000017941 */ /* 0x000fea0003800200 */
.L_x_1542:
        /* <DEDUP_REMOVED lines=38> */
.L_x_1546:
        /* <DEDUP_REMOVED lines=17> */
.L_x_1547:
[----:B------:R-:W-:Y:S05]  /*4ae0*/  BSYNC.RECONVERGENT B1 ;  /* 0x0000000000017941 */ /* 0x000fea0003800200 */
.L_x_1545:
        /* <DEDUP_REMOVED lines=36> */
.L_x_1549:
        /* <DEDUP_REMOVED lines=17> */
.L_x_1550:
[----:B------:R-:W-:Y:S05]  /*4e40*/  BSYNC.RECONVERGENT B1 ;  /* 0x0000000000017941 */ /* 0x000fea0003800200 */
.L_x_1548:
        /* <DEDUP_REMOVED lines=15> */
.L_x_1526:
        /* <DEDUP_REMOVED lines=36> */
.L_x_1554:
        /* <DEDUP_REMOVED lines=17> */
.L_x_1555:
[----:B------:R-:W-:Y:S05]  /*5290*/  BSYNC.RECONVERGENT B1 ;  /* 0x0000000000017941 */ /* 0x000fea0003800200 */
.L_x_1553:
        /* <DEDUP_REMOVED lines=16> */
[----:B------:R-:W-:Y:S02]  /*53a0*/  IADD3 R9, PT, PT, RZ, -R8, RZ ;  /* 0x80000008ff097210 */ /* 0x000fe40007ffe0ff */
[----:B------:R-:W-:Y:S02]  /*53b0*/  ISETP.NE.U32.AND P2, PT, R8, RZ, PT ;  /* 0x000000ff0800720c */ /* 0x000fe40003f45070 */
[----:B------:R-:W-:-:S03]  /*53c0*/  MOV R19, RZ ;  /* 0x000000ff00137202 */ /* 0x000fc60000000f00 */
[----:B0-----:R-:W0:Y:S02]  /*53d0*/  MUFU.RCP R0, R0 ;  /* 0x0000000000007308 */ /* 0x001e240000001000 */
[----:B0-----:R-:W-:Y:S02]  /*53e0*/  VIADD R2, R0, 0xffffffe ;  /* 0x0ffffffe00027836 */ /* 0x001fe40000000000 */
[----:B------:R-:W-:-:S04]  /*53f0*/  HFMA2 R0, -RZ, RZ, 0, 0 ;  /* 0x00000000ff007431 */ /* 0x000fc800000001ff */
        /* <DEDUP_REMOVED lines=14> */
[----:B------:R-:W-:Y:S02]  /*54e0*/  IMAD R9, R8, R9, R18 ;  /* 0x0000000908097224 */ /* 0x000fe400078e0212 */
[----:B------:R-:W-:Y:S01]  /*54f0*/  IMAD.MOV.U32 R18, RZ, RZ, R3 ;  /* 0x000000ffff127224 */ /* 0x000fe200078e0003 */
[----:B------:R-:W-:Y:S06]  /*5500*/  BRA `(.L_x_1558) ;  /* 0x0000000000447947 */ /* 0x000fec0003800000 */
.L_x_1557:
[----:B------:R-:W-:Y:S01]  /*5510*/  MOV R4, R18 ;  /* 0x0000001200047202 */ /* 0x000fe20000000f00 */
[----:B------:R-:W-:Y:S01]  /*5520*/  IMAD.MOV.U32 R3, RZ, RZ, R19 ;  /* 0x000000ffff037224 */ /* 0x000fe200078e0013 */
[----:B------:R-:W-:Y:S02]  /*5530*/  MOV R2, R8 ;  /* 0x0000000800027202 */ /* 0x000fe40000000f00 */
[----:B------:R-:W-:Y:S02]  /*5540*/  MOV R0, R9 ;  /* 0x0000000900007202 */ /* 0x000fe40000000f00 */
[----:B------:R-:W-:-:S07]  /*5550*/  MOV R27, 0x5570 ;  /* 0x00005570001b7802 */ /* 0x000fce0000000f00 */
[----:B------:R-:W-:Y:S05]  /*5560*/  CALL.REL.NOINC `($__internal_32_$__cuda_sm20_div_s64) ;  /* 0x00000018005c7944 */ /* 0x000fea0003c00000 */
        /* <DEDUP_REMOVED lines=11> */
.L_x_1558:
[----:B------:R-:W-:Y:S05]  /*5620*/  BSYNC.RECONVERGENT B1 ;  /* 0x0000000000017941 */ /* 0x000fea0003800200 */
.L_x_1556:
        /* <DEDUP_REMOVED lines=40> */
.L_x_1560:
        /* <DEDUP_REMOVED lines=17> */
.L_x_1561:
[----:B------:R-:W-:Y:S05]  /*59c0*/  BSYNC.RECONVERGENT B1 ;  /* 0x0000000000017941 */ /* 0x000fea0003800200 */
.L_x_1559:
        /* <DEDUP_REMOVED lines=39> */
.L_x_1563:
        /* <DEDUP_REMOVED lines=17> */
.L_x_1564:
[----:B------:R-:W-:Y:S05]  /*5d50*/  BSYNC.RECONVERGENT B1 ;  /* 0x0000000000017941 */ /* 0x000fea0003800200 */
.L_x_1562:
        /* <DEDUP_REMOVED lines=11> */
.L_x_1552:
        /* <DEDUP_REMOVED lines=34> */
.L_x_1567:
        /* <DEDUP_REMOVED lines=17> */
.L_x_1568:
[----:B------:R-:W-:Y:S05]  /*6140*/  BSYNC.RECONVERGENT B1 ;  /* 0x0000000000017941 */ /* 0x000fea0003800200 */
.L_x_1566:
        /* <DEDUP_REMOVED lines=38> */
.L_x_1570:
[----:B------:R-:W-:Y:S01]  /*63b0*/  MOV R4, R22 ;  /* 0x0000001600047202 */ /* 0x000fe20000000f00 */
[----:B------:R-:W-:Y:S01]  /*63c0*/  IMAD.MOV.U32 R3, RZ, RZ, R23 ;  /* 0x000000ffff037224 */ /* 0x000fe200078e0017 */
[----:B------:R-:W-:Y:S02]  /*63d0*/  MOV R2, R20 ;  /* 0x0000001400027202 */ /* 0x000fe40000000f00 */
[----:B------:R-:W-:Y:S02]  /*63e0*/  MOV R0, R21 ;  /* 0x0000001500007202 */ /* 0x000fe40000000f00 */
[----:B------:R-:W-:-:S07]  /*63f0*/  MOV R27, 0x6410 ;  /* 0x00006410001b7802 */ /* 0x000fce0000000f00 */
[----:B------:R-:W-:Y:S05]  /*6400*/  CALL.REL.NOINC `($__internal_32_$__cuda_sm20_div_s64) ;  /* 0x0000000800b47944 */ /* 0x000fea0003c00000 */
        /* <DEDUP_REMOVED lines=11> */
.L_x_1571:
[----:B------:R-:W-:Y:S05]  /*64c0*/  BSYNC.RECONVERGENT B1 ;  /* 0x0000000000017941 */ /* 0x000fea0003800200 */
.L_x_1569:
        /* <DEDUP_REMOVED lines=11> */
.L_x_1565:
        /* <DEDUP_REMOVED lines=31> */
.L_x_1573:
[----:B------:R-:W-:Y:S01]  /*6770*/  IMAD.MOV.U32 R0, RZ, RZ, R9 ;  /* 0x000000ffff007224 */ /* 0x000fe200078e0009 */
[----:B------:R-:W-:Y:S02]  /*6780*/  MOV R25, R8 ;  /* 0x0000000800197202 */ /* 0x000fe40000000f00 */
[----:B------:R-:W-:-:S07]  /*6790*/  MOV R24, 0x67b0 ;  /* 0x000067b000187802 */ /* 0x000fce0000000f00 */
[----:B------:R-:W-:Y:S05]  /*67a0*/  CALL.REL.NOINC `($__internal_33_$__cuda_sm20_rem_s64) ;  /* 0x0000000c001c7944 */ /* 0x000fea0003c00000 */
.L_x_1574:
[----:B------:R-:W-:Y:S05]  /*67b0*/  BSYNC.RECONVERGENT B1 ;  /* 0x0000000000017941 */ /* 0x000fea0003800200 */
.L_x_1572:
        /* <DEDUP_REMOVED lines=9> */
.L_x_1525:
[----:B------:R-:W-:-:S05]  /*6850*/  IMAD.MOV.U32 R7, RZ, RZ, R5 ;  /* 0x000000ffff077224 */ /* 0x000fca00078e0005 */
[----:B------:R-:W2:Y:S04]  /*6860*/  LDG.E R6, desc[UR10][R6.64] ;  /* 0x0000000a06067981 */ /* 0x000ea8000c1e1900 */
[----:B--2---:R1:W-:Y:S02]  /*6870*/  STS [R13], R6 ;  /* 0x000000060d007388 */ /* 0x0043e40000000800 */
.L_x_1524:
[----:B------:R-:W-:Y:S05]  /*6880*/  BSYNC.RECONVERGENT B0 ;  /* 0x0000000000007941 */ /* 0x000fea0003800200 */
.L_x_1476:
[----:B------:R-:W-:Y:S01]  /*6890*/  BAR.SYNC.DEFER_BLOCKING 0x0 ;  /* 0x0000000000007b1d */ /* 0x000fe20000010000 */
[----:B------:R-:W-:-:S13]  /*68a0*/  ISETP.GE.U32.AND P0, PT, R11, 0x42, PT ;  /* 0x000000420b00780c */ /* 0x000fda0003f06070 */
[----:B------:R-:W-:Y:S05]  /*68b0*/  @!P0 BRA `(.L_x_1575) ;  /* 0x0000000000448947 */ /* 0x000fea0003800000 */
.L_x_1578:
[----:B------:R-:W-:Y:S01]  /*68c0*/  MOV R5, R11 ;  /* 0x0000000b00057202 */ /* 0x000fe20000000f00 */
[----:B------:R-:W-:Y:S01]  /*68d0*/  BSSY.RECONVERGENT B0, `(.L_x_1576) ;  /* 0x000000c000007945 */ /* 0x000fe20003800200 */
[----:B------:R-:W-:-:S04]  /*68e0*/  SHF.R.U32.HI R11, RZ, 0x1, R11 ;  /* 0x00000001ff0b7819 */ /* 0x000fc8000001160b */
[----:B------:R-:W-:-:S13]  /*68f0*/  ISETP.GE.U32.AND P0, PT, R26, R11, PT ;  /* 0x0000000b1a00720c */ /* 0x000fda0003f06070 */
[----:B--2---:R-:W-:Y:S05]  /*6900*/  @P0 BRA `(.L_x_1577) ;  /* 0x0000000000200947 */ /* 0x004fea0003800000 */
[----:B0-----:R-:W-:Y:S01]  /*6910*/  LEA R4, R11, R13, 0x2 ;  /* 0x0000000d0b047211 */ /* 0x001fe200078e10ff */
[----:B------:R-:W-:Y:S05]  /*6920*/  LDS R0, [R13] ;  /* 0x000000000d007984 */ /* 0x000fea0000000800 */
[----:B------:R-:W0:Y:S02]  /*6930*/  LDS R4, [R4] ;  /* 0x0000000004047984 */ /* 0x000e240000000800 */
[----:B0-----:R-:W-:-:S13]  /*6940*/  ISETP.GE.U32.AND P0, PT, R4, R0, PT ;  /* 0x000000000400720c */ /* 0x001fda0003f06070 */
[----:B------:R-:W-:Y:S01]  /*6950*/  @P0 IMAD R2, R11, 0x8, R12 ;  /* 0x000000080b020824 */ /* 0x000fe200078e020c */
[----:B------:R-:W-:Y:S05]  /*6960*/  @P0 STS [R13], R4 ;  /* 0x000000040d000388 */ /* 0x000fea0000000800 */
[----:B------:R-:W0:Y:S04]  /*6970*/  @P0 LDS.64 R2, [R2] ;  /* 0x0000000002020984 */ /* 0x000e280000000a00 */
[----:B0-----:R2:W-:Y:S02]  /*6980*/  @P0 STS.64 [R12], R2 ;  /* 0x000000020c000388 */ /* 0x0015e40000000a00 */
.L_x_1577:
[----:B------:R-:W-:Y:S05]  /*6990*/  BSYNC.RECONVERGENT B0 ;  /* 0x0000000000007941 */ /* 0x000fea0003800200 */
.L_x_1576:
[----:B------:R-:W-:Y:S01]  /*69a0*/  BAR.SYNC.DEFER_BLOCKING 0x0 ;  /* 0x0000000000007b1d */ /* 0x000fe20000010000 */
[----:B------:R-:W-:-:S13]  /*69b0*/  ISETP.GT.U32.AND P0, PT, R5, 0x83, PT ;  /* 0x000000830500780c */ /* 0x000fda0003f04070 */
[----:B------:R-:W-:Y:S05]  /*69c0*/  @P0 BRA `(.L_x_1578) ;  /* 0xfffffffc00bc0947 */ /* 0x000fea000383ffff */
.L_x_1575:
[----:B------:R-:W-:-:S13]  /*69d0*/  ISETP.GT.U32.AND P0, PT, R26, 0x1f, PT ;  /* 0x0000001f1a00780c */ /* 0x000fda0003f04070 */
[----:B------:R-:W-:Y:S05]  /*69e0*/  @P0 EXIT ;  /* 0x000000000000094d */ /* 0x000fea0003800000 */
[----:B------:R-:W-:Y:S01]  /*69f0*/  LDS R0, [R13] ;  /* 0x000000000d007984 */ /* 0x000fe20000000800 */
[----:B------:R-:W-:-:S03]  /*6a00*/  ISETP.NE.AND P1, PT, R26, RZ, PT ;  /* 0x000000ff1a00720c */ /* 0x000fc60003f25270 */
[----:B--2---:R-:W2:Y:S04]  /*6a10*/  LDS R3, [R13+0x80] ;  /* 0x000080000d037984 */ /* 0x004ea80000000800 */
[----:B------:R-:W3:Y:S01]  /*6a20*/  LDS R5, [R13+0x80] ;  /* 0x000080000d057984 */ /* 0x000ee20000000800 */
[----:B--2---:R-:W-:-:S04]  /*6a30*/  VIMNMX.U32 R0, PT, PT, R0, R3, !PT ;  /* 0x0000000300007248 */ /* 0x004fc80007fe0000 */
[----:B---3--:R-:W-:-:S13]  /*6a40*/  ISETP.NE.AND P0, PT, R0, R5, PT ;  /* 0x000000050000720c */ /* 0x008fda0003f05270 */
[----:B0-----:R-:W0:Y:S04]  /*6a50*/  @!P0 LDS.64 R2, [R12+0x100] ;  /* 0x000100000c028984 */ /* 0x001e280000000a00 */
[----:B0-----:R-:W-:Y:S04]  /*6a60*/  @!P0 STS.64 [R12], R2 ;  /* 0x000000020c008388 */ /* 0x001fe80000000a00 */
[----:B------:R-:W0:Y:S04]  /*6a70*/  @!P0 LDS R0, [R13+0x80] ;  /* 0x000080000d008984 */ /* 0x000e280000000800 */
[----:B0-----:R-:W-:Y:S04]  /*6a80*/  @!P0 STS [R13], R0 ;  /* 0x000000000d008388 */ /* 0x001fe80000000800 */
[----:B------:R-:W-:Y:S04]  /*6a90*/  LDS R4, [R13] ;  /* 0x000000000d047984 */ /* 0x000fe80000000800 */
[----:B------:R-:W0:Y:S04]  /*6aa0*/  LDS R5, [R13+0x40] ;  /* 0x000040000d057984 */ /* 0x000e280000000800 */
[----:B------:R-:W2:Y:S01]  /*6ab0*/  LDS R7, [R13+0x40] ;  /* 0x000040000d077984 */ /* 0x000ea20000000800 */
[----:B0-----:R-:W-:-:S04]  /*6ac0*/  VIMNMX.U32 R4, PT, PT, R4, R5, !PT ;  /* 0x0000000504047248 */ /* 0x001fc80007fe0000 */
[----:B--2---:R-:W-:-:S13]  /*6ad0*/  ISETP.NE.AND P0, PT, R4, R7, PT ;  /* 0x000000070400720c */ /* 0x004fda0003f05270 */
[----:B------:R-:W0:Y:S04]  /*6ae0*/  @!P0 LDS.64 R4, [R12+0x80] ;  /* 0x000080000c048984 */ /* 0x000e280000000a00 */
[----:B0-----:R-:W-:Y:S04]  /*6af0*/  @!P0 STS.64 [R12], R4 ;  /* 0x000000040c008388 */ /* 0x001fe80000000a00 */
[----:B-1----:R-:W0:Y:S04]  /*6b00*/  @!P0 LDS R6, [R13+0x40] ;  /* 0x000040000d068984 */ /* 0x002e280000000800 */
        /* <DEDUP_REMOVED lines=61> */
        .weak           $__internal_32_$__cuda_sm20_div_s64
        .type           $__internal_32_$__cuda_sm20_div_s64,@function
        .size           $__internal_32_$__cuda_sm20_div_s64,($__internal_33_$__cuda_sm20_rem_s64 - $__internal_32_$__cuda_sm20_div_s64)
$__internal_32_$__cuda_sm20_div_s64:
        /* <DEDUP_REMOVED lines=83> */
[----:B------:R-:W-:Y:S06]  /*7410*/  RET.REL.NODEC R2 `(contiguous_reduce3_u32) ;  /* 0xffffff8802f87950 */ /* 0x000fec0003c3ffff */
        .weak           $__internal_33_$__cuda_sm20_rem_s64
        .type           $__internal_33_$__cuda_sm20_rem_s64,@function
        .size           $__internal_33_$__cuda_sm20_rem_s64,(.L_x_3712 - $__internal_33_$__cuda_sm20_rem_s64)
$__internal_33_$__cuda_sm20_rem_s64:
        /* <DEDUP_REMOVED lines=76> */
[----:B------:R-:W-:Y:S06]  /*78e0*/  RET.REL.NODEC R24 `(contiguous_reduce3_u32) ;  /* 0xffffff8418c47950 */ /* 0x000fec0003c3ffff */
.L_x_1579:
        /* <DEDUP_REMOVED lines=9> */
.L_x_3712:


//--------------------- .text.uncontiguous_reduce_u32 --------------------------
	.section	.text.uncontiguous_reduce_u32,"ax",@progbits
	.align	128
        .global         uncontiguous_reduce_u32
        .type           uncontiguous_reduce_u32,@function
        .size           uncontiguous_reduce_u32,(.L_x_3714 - uncontiguous_reduce_u32)
        .other          uncontiguous_reduce_u32,@"STO_CUDA_ENTRY STV_DEFAULT"
uncontiguous_reduce_u32:
.text.uncontiguous_reduce_u32:
        /* <DEDUP_REMOVED lines=20> */
[----:B------:R0:W-:Y:S02]  /*0140*/  STS [R3], RZ ;  /* 0x000000ff03007388 */ /* 0x0001e40000000800 */
        /* <DEDUP_REMOVED lines=26> */
.L_x_1608:
        /* <DEDUP_REMOVED lines=33> */
.L_x_1585:
[----:B------:R-:W-:Y:S01]  /*0500*/  MOV R24, R4 ;  /* 0x0000000400187202 */ /* 0x000fe20000000f00 */
[----:B------:R-:W-:Y:S01]  /*0510*/  IMAD.MOV.U32 R25, RZ, RZ, R6 ;  /* 0x000000ffff197224 */ /* 0x000fe200078e0006 */
[----:B------:R-:W-:Y:S01]  /*0520*/  MOV R15, R32 ;  /* 0x00000020000f7202 */ /* 0x000fe20000000f00 */
[----:B------:R-:W-:Y:S01]  /*0530*/  IMAD.MOV.U32 R14, RZ, RZ, R33 ;  /* 0x000000ffff0e7224 */ /* 0x000fe200078e0021 */
[----:B------:R-:W-:-:S07]  /*0540*/  MOV R13, 0x560 ;  /* 0x00000560000d7802 */ /* 0x000fce0000000f00 */
[----:B------:R-:W-:Y:S05]  /*0550*/  CALL.REL.NOINC `($__internal_34_$__cuda_sm20_div_s64) ;  /* 0x0000006800387944 */ /* 0x000fea0003c00000 */
        /* <DEDUP_REMOVED lines=11> */
.L_x_1586:
[----:B------:R-:W-:Y:S05]  /*0610*/  BSYNC.RECONVERGENT B1 ;  /* 0x0000000000017941 */ /* 0x000fea0003800200 */
.L_x_1584:
        /* <DEDUP_REMOVED lines=34> */
.L_x_1588:
[----:B------:R-:W-:Y:S01]  /*0840*/  MOV R24, R18 ;  /* 0x0000001200187202 */ /* 0x000fe20000000f00 */
[----:B------:R-:W-:Y:S01]  /*0850*/  IMAD.MOV.U32 R25, RZ, RZ, R10 ;  /* 0x000000ffff197224 */ /* 0x000fe200078e000a */
[----:B------:R-:W-:Y:S01]  /*0860*/  MOV R15, R32 ;  /* 0x00000020000f7202 */ /* 0x000fe20000000f00 */
[----:B------:R-:W-:Y:S01]  /*0870*/  IMAD.MOV.U32 R14, RZ, RZ, R33 ;  /* 0x000000ffff0e7224 */ /* 0x000fe200078e0021 */
[----:B------:R-:W-:-:S07]  /*0880*/  MOV R13, 0x8a0 ;  /* 0x000008a0000d7802 */ /* 0x000fce0000000f00 */
[----:B------:R-:W-:Y:S05]  /*0890*/  CALL.REL.NOINC `($__internal_34_$__cuda_sm20_div_s64) ;  /* 0x0000006400687944 */ /* 0x000fea0003c00000 */
        /* <DEDUP_REMOVED lines=10> */
.L_x_1589:
[----:B------:R-:W-:Y:S05]  /*0940*/  BSYNC.RECONVERGENT B1 ;  /* 0x0000000000017941 */ /* 0x000fea0003800200 */
.L_x_1587:
        /* <DEDUP_REMOVED lines=36> */
.L_x_1591:
[----:B------:R-:W-:Y:S01]  /*0b90*/  IMAD.MOV.U32 R24, RZ, RZ, R34 ;  /* 0x000000ffff187224 */ /* 0x000fe200078e0022 */
[----:B------:R-:W-:Y:S01]  /*0ba0*/  MOV R25, R35 ;  /* 0x0000002300197202 */ /* 0x000fe20000000f00 */
[----:B------:R-:W-:Y:S01]  /*0bb0*/  IMAD.MOV.U32 R15, RZ, RZ, R32 ;  /* 0x000000ffff0f7224 */ /* 0x000fe200078e0020 */
[----:B------:R-:W-:Y:S02]  /*0bc0*/  MOV R14, R33 ;  /* 0x00000021000e7202 */ /* 0x000fe40000000f00 */
[----:B------:R-:W-:-:S07]  /*0bd0*/  MOV R13, 0xbf0 ;  /* 0x00000bf0000d7802 */ /* 0x000fce0000000f00 */
[----:B------:R-:W-:Y:S05]  /*0be0*/  CALL.REL.NOINC `($__internal_34_$__cuda_sm20_div_s64) ;  /* 0x0000006000947944 */ /* 0x000fea0003c00000 */
        /* <DEDUP_REMOVED lines=10> */
.L_x_1592:
[----:B------:R-:W-:Y:S05]  /*0c90*/  BSYNC.RECONVERGENT B1 ;  /* 0x0000000000017941 */ /* 0x000fea0003800200 */
.L_x_1590:
        /* <DEDUP_REMOVED lines=37> */
.L_x_1594:
[----:B------:R-:W-:Y:S01]  /*0ef0*/  IMAD.MOV.U32 R24, RZ, RZ, R40 ;  /* 0x000000ffff187224 */ /* 0x000fe200078e0028 */
[----:B------:R-:W-:Y:S01]  /*0f00*/  MOV R25, R41 ;  /* 0x0000002900197202 */ /* 0x000fe20000000f00 */
[----:B------:R-:W-:Y:S01]  /*0f10*/  IMAD.MOV.U32 R15, RZ, RZ, R32 ;  /* 0x000000ffff0f7224 */ /* 0x000fe200078e0020 */
[----:B------:R-:W-:Y:S02]  /*0f20*/  MOV R14, R33 ;  /* 0x00000021000e7202 */ /* 0x000fe40000000f00 */
[----:B------:R-:W-:-:S07]  /*0f30*/  MOV R13, 0xf50 ;  /* 0x00000f50000d7802 */ /* 0x000fce0000000f00 */
[----:B------:R-:W-:Y:S05]  /*0f40*/  CALL.REL.NOINC `($__internal_34_$__cuda_sm20_div_s64) ;  /* 0x0000005c00bc7944 */ /* 0x000fea0003c00000 */
        /* <DEDUP_REMOVED lines=11> */
.L_x_1595:
[----:B------:R-:W-:Y:S05]  /*1000*/  BSYNC.RECONVERGENT B1 ;  /* 0x0000000000017941 */ /* 0x000fea0003800200 */
.L_x_1593:
        /* <DEDUP_REMOVED lines=37> */
.L_x_1597:
        /* <DEDUP_REMOVED lines=17> */
.L_x_1598:
[----:B------:R-:W-:Y:S05]  /*1370*/  BSYNC.RECONVERGENT B1 ;  /* 0x0000000000017941 */ /* 0x000fea0003800200 */
.L_x_1596:
        /* <DEDUP_REMOVED lines=36> */
.L_x_1600:
        /* <DEDUP_REMOVED lines=17> */
.L_x_1601:
[----:B------:R-:W-:Y:S05]  /*16d0*/  BSYNC.RECONVERGENT B1 ;  /* 0x0000000000017941 */ /* 0x000fea0003800200 */
.L_x_1599:
        /* <DEDUP_REMOVED lines=36> */
.L_x_1603:
        /* <DEDUP_REMOVED lines=17> */
.L_x_1604:
[----:B------:R-:W-:Y:S05]  /*1a30*/  BSYNC.RECONVERGENT B1 ;  /* 0x0000000000017941 */ /* 0x000fea0003800200 */
.L_x_1602:
        /* <DEDUP_REMOVED lines=37> */
.L_x_1606:
        /* <DEDUP_REMOVED lines=17> */
.L_x_1607:
[----:B------:R-:W-:Y:S05]  /*1da0*/  BSYNC.RECONVERGENT B1 ;  /* 0x0000000000017941 */ /* 0x000fea0003800200 */
.L_x_1605:
        /* <DEDUP_REMOVED lines=9> */
.L_x_1583:
        /* <DEDUP_REMOVED lines=35> */
.L_x_1611:
        /* <DEDUP_REMOVED lines=16> */
.L_x_1612:
[----:B------:R-:W-:Y:S05]  /*2170*/  BSYNC.RECONVERGENT B1 ;  /* 0x0000000000017941 */ /* 0x000fea0003800200 */
.L_x_1610:
        /* <DEDUP_REMOVED lines=34> */
.L_x_1614:
        /* <DEDUP_REMOVED lines=17> */
.L_x_1615:
[----:B------:R-:W-:Y:S05]  /*24b0*/  BSYNC.RECONVERGENT B1 ;  /* 0x0000000000017941 */ /* 0x000fea0003800200 */
.L_x_1613:
        /* <DEDUP_REMOVED lines=37> */
.L_x_1617:
        /* <DEDUP_REMOVED lines=17> */
.L_x_1618:
[----:B------:R-:W-:Y:S05]  /*2820*/  BSYNC.RECONVERGENT B1 ;  /* 0x0000000000017941 */ /* 0x000fea0003800200 */
.L_x_1616:
        /* <DEDUP_REMOVED lines=36> */
.L_x_1620:
[----:B------:R-:W-:Y:S01]  /*2a70*/  IMAD.MOV.U32 R24, RZ, RZ, R34 ;  /* 0x000000ffff187224 */ /* 0x000fe200078e0022 */
[----:B------:R-:W-:Y:S01]  /*2a80*/  MOV R25, R35 ;  /* 0x0000002300197202 */ /* 0x000fe20000000f00 */
[----:B------:R-:W-:Y:S01]  /*2a90*/  IMAD.MOV.U32 R15, RZ, RZ, R32 ;  /* 0x000000ffff0f7224 */ /* 0x000fe200078e0020 */
[----:B------:R-:W-:Y:S02]  /*2aa0*/  MOV R14, R33 ;  /* 0x00000021000e7202 */ /* 0x000fe40000000f00 */
[----:B------:R-:W-:-:S07]  /*2ab0*/  MOV R13, 0x2ad0 ;  /* 0x00002ad0000d7802 */ /* 0x000fce0000000f00 */
[----:B------:R-:W-:Y:S05]  /*2ac0*/  CALL.REL.NOINC `($__internal_34_$__cuda_sm20_div_s64) ;  /* 0x0000004000dc7944 */ /* 0x000fea0003c00000 */
        /* <DEDUP_REMOVED lines=10> */
.L_x_1621:
[----:B------:R-:W-:Y:S05]  /*2b70*/  BSYNC.RECONVERGENT B1 ;  /* 0x0000000000017941 */ /* 0x000fea0003800200 */
.L_x_1619:
[----:B------:R-:W-:Y:S01]  /*2b80*/  IMAD.MOV.U32 R40, RZ, RZ, R20 ;  /* 0x000000ffff287224 */ /* 0x000fe200078e0014 */
[----:B------:R-:W-:Y:S01]  /*2b90*/  IADD3 R11, PT, PT, R11, -0x2, RZ ;  /* 0xfffffffe0b0b7810 */ /* 0x000fe20007ffe0ff */
[----:B------:R-:W-:Y:S02]  /*2ba0*/  IMAD R13, R13, R36, RZ ;  /* 0x000000240d0d7224 */ /* 0x000fe400078e02ff */
[----:B------:R-:W-:-:S04]  /*2bb0*/  IMAD.WIDE.U32 R40, R36, R12, R40 ;  /* 0x0000000c24287225 */ /* 0x000fc800078e0028 */
[----:B------:R-:W-:Y:S01]  /*2bc0*/  IMAD R13, R37, R12, R13 ;  /* 0x0000000c250d7224 */ /* 0x000fe200078e020d */
[----:B------:R-:W-:-:S03]  /*2bd0*/  MOV R19, R40 ;  /* 0x0000002800137202 */ /* 0x000fc60000000f00 */
[----:B------:R-:W-:-:S07]  /*2be0*/  IMAD.IADD R20, R41, 0x1, R13 ;  /* 0x0000000129147824 */ /* 0x000fce00078e020d */
.L_x_1609:
        /* <DEDUP_REMOVED lines=31> */
.L_x_1623:
[----:B------:R-:W-:Y:S01]  /*2de0*/  IMAD.MOV.U32 R21, RZ, RZ, R12 ;  /* 0x000000ffff157224 */ /* 0x000fe200078e000c */
[----:B------:R-:W-:Y:S02]  /*2df0*/  MOV R26, R13 ;  /* 0x0000000d001a7202 */ /* 0x000fe40000000f00 */
[----:B------:R-:W-:-:S07]  /*2e00*/  MOV R27, 0x2e20 ;  /* 0x00002e20001b7802 */ /* 0x000fce0000000f00 */
[----:B------:R-:W-:Y:S05]  /*2e10*/  CALL.REL.NOINC `($__internal_35_$__cuda_sm20_rem_s64) ;  /* 0x0000004400587944 */ /* 0x000fea0003c00000 */
[----:B------:R-:W-:Y:S01]  /*2e20*/  IMAD.MOV.U32 R14, RZ, RZ, R4 ;  /* 0x000000ffff0e7224 */ /* 0x000fe200078e0004 */
[----:B------:R-:W-:-:S07]  /*2e30*/  MOV R15, R21 ;  /* 0x00000015000f7202 */ /* 0x000fce0000000f00 */
.L_x_1624:
[----:B------:R-:W-:Y:S05]  /*2e40*/  BSYNC.RECONVERGENT B1 ;  /* 0x0000000000017941 */ /* 0x000fea0003800200 */
.L_x_1622:
        /* <DEDUP_REMOVED lines=30> */
.L_x_1626:
[----:B------:R-:W-:Y:S01]  /*3030*/  IMAD.MOV.U32 R21, RZ, RZ, R12 ;  /* 0x000000ffff157224 */ /* 0x000fe200078e000c */
[----:B------:R-:W-:Y:S01]  /*3040*/  MOV R26, R13 ;  /* 0x0000000d001a7202 */ /* 0x000fe20000000f00 */
[----:B------:R-:W-:Y:S01]  /*3050*/  IMAD.MOV.U32 R4, RZ, RZ, R18 ;  /* 0x000000ffff047224 */ /* 0x000fe200078e0012 */
[----:B------:R-:W-:Y:S02]  /*3060*/  MOV R6, R10 ;  /* 0x0000000a00067202 */ /* 0x000fe40000000f00 */
[----:B------:R-:W-:-:S07]  /*3070*/  MOV R27, 0x3090 ;  /* 0x00003090001b7802 */ /* 0x000fce0000000f00 */
[----:B------:R-:W-:Y:S05]  /*3080*/  CALL.REL.NOINC `($__internal_35_$__cuda_sm20_rem_s64) ;  /* 0x0000004000bc7944 */ /* 0x000fea0003c00000 */
[----:B------:R-:W-:Y:S01]  /*3090*/  IMAD.MOV.U32 R10, RZ, RZ, R4 ;  /* 0x000000ffff0a7224 */ /* 0x000fe200078e0004 */
[----:B------:R-:W-:-:S07]  /*30a0*/  MOV R11, R21 ;  /* 0x00000015000b7202 */ /* 0x000fce0000000f00 */
.L_x_1627:
[----:B------:R-:W-:Y:S05]  /*30b0*/  BSYNC.RECONVERGENT B1 ;  /* 0x0000000000017941 */ /* 0x000fea0003800200 */
.L_x_1625:
[----:B------:R-:W-:Y:S01]  /*30c0*/  MOV R13, R20 ;  /* 0x00000014000d7202 */ /* 0x000fe20000000f00 */
[----:B------:R-:W-:Y:S02]  /*30d0*/  IMAD.MOV.U32 R12, RZ, RZ, R19 ;  /* 0x000000ffff0c7224 */ /* 0x000fe400078e0013 */
[----:B------:R-:W-:Y:S02]  /*30e0*/  IMAD R11, R11, R28, RZ ;  /* 0x0000001c0b0b7224 */ /* 0x000fe400078e02ff */
[----:B------:R-:W-:-:S04]  /*30f0*/  IMAD.WIDE.U32 R12, R28, R10, R12 ;  /* 0x0000000a1c0c7225 */ /* 0x000fc800078e000c */
[----:B------:R-:W-:Y:S01]  /*3100*/  IMAD R11, R29, R10, R11 ;  /* 0x0000000a1d0b7224 */ /* 0x000fe200078e020b */
[----:B------:R-:W-:-:S03]  /*3110*/  MOV R19, R12 ;  /* 0x0000000c00137202 */ /* 0x000fc60000000f00 */
[----:B------:R-:W-:-:S07]  /*3120*/  IMAD.IADD R20, R13, 0x1, R11 ;  /* 0x000000010d147824 */ /* 0x000fce00078e020b */
.L_x_1582:
[----:B------:R-:W0:Y:S02]  /*3130*/  LDCU.64 UR4, c[0x0][0x390] ;  /* 0x00007200ff0477ac */ /* 0x000e240008000a00 */
[C---:B0-----:R-:W-:Y:S02]  /*3140*/  LEA R10, P0, R8.reuse, UR4, 0x2 ;  /* 0x00000004080a7c11 */ /* 0x041fe4000f8010ff */
[C---:B------:R-:W-:Y:S02]  /*3150*/  LEA R12, P1, R19.reuse, UR4, 0x2 ;  /* 0x00000004130c7c11 */ /* 0x040fe4000f8210ff */
[----:B------:R-:W-:Y:S02]  /*3160*/  LEA.HI.X R11, R8, UR5, R9, 0x2, P0 ;  /* 0x00000005080b7c11 */ /* 0x000fe400080f1409 */
[----:B------:R-:W-:-:S03]  /*3170*/  LEA.HI.X R13, R19, UR5, R20, 0x2, P1 ;  /* 0x00000005130d7c11 */ /* 0x000fc600088f1414 */
[----:B------:R-:W2:Y:S04]  /*3180*/  LDG.E R10, desc[UR8][R10.64] ;  /* 0x000000080a0a7981 */ /* 0x000ea8000c1e1900 */
[----:B------:R-:W2:Y:S02]  /*3190*/  LDG.E R12, desc[UR8][R12.64] ;  /* 0x000000080c0c7981 */ /* 0x000ea4000c1e1900 */
[----:B--2---:R-:W-:-:S13]  /*31a0*/  ISETP.GE.U32.AND P0, PT, R12, R10, PT ;  /* 0x0000000a0c00720c */ /* 0x004fda0003f06070 */
[----:B------:R1:W-:Y:S04]  /*31b0*/  @P0 STS [R3], R12 ;  /* 0x0000000c03000388 */ /* 0x0003e80000000800 */
[----:B------:R1:W-:Y:S04]  /*31c0*/  @P0 STS.64 [R5], R16 ;  /* 0x0000001005000388 */ /* 0x0003e80000000a00 */
[----:B------:R1:W-:Y:S01]  /*31d0*/  @!P0 STS [R3], R10 ;  /* 0x0000000a03008388 */ /* 0x0003e20000000800 */
[----:B------:R-:W-:Y:S05]  /*31e0*/  BRA `(.L_x_1628) ;  /* 0x0000003400b87947 */ /* 0x000fea0003800000 */
.L_x_1581:
        /* <DEDUP_REMOVED lines=20> */
.L_x_1655:
        /* <DEDUP_REMOVED lines=33> */
.L_x_1632:
[----:B------:R-:W-:Y:S01]  /*3540*/  IMAD.MOV.U32 R24, RZ, RZ, R4 ;  /* 0x000000ffff187224 */ /* 0x000fe200078e0004 */
[----:B------:R-:W-:Y:S01]  /*3550*/  MOV R25, R6 ;  /* 0x0000000600197202 */ /* 0x000fe20000000f00 */
[----:B------:R-:W-:Y:S01]  /*3560*/  IMAD.MOV.U32 R15, RZ, RZ, R32 ;  /* 0x000000ffff0f7224 */ /* 0x000fe200078e0020 */
[----:B------:R-:W-:Y:S02]  /*3570*/  MOV R14, R33 ;  /* 0x00000021000e7202 */ /* 0x000fe40000000f00 */
[----:B------:R-:W-:-:S07]  /*3580*/  MOV R13, 0x35a0 ;  /* 0x000035a0000d7802 */ /* 0x000fce0000000f00 */
[----:B-1----:R-:W-:Y:S05]  /*3590*/  CALL.REL.NOINC `($__internal_34_$__cuda_sm20_div_s64) ;  /* 0x0000003800287944 */ /* 0x002fea0003c00000 */
        /* <DEDUP_REMOVED lines=11> */
.L_x_1633:
[----:B------:R-:W-:Y:S05]  /*3650*/  BSYNC.RECONVERGENT B1 ;  /* 0x0000000000017941 */ /* 0x000fea0003800200 */
.L_x_1631:
        /* <DEDUP_REMOVED lines=38> */
.L_x_1635:
        /* <DEDUP_REMOVED lines=17> */
.L_x_1636:
[----:B------:R-:W-:Y:S05]  /*39d0*/  BSYNC.RECONVERGENT B1 ;  /* 0x0000000000017941 */ /* 0x000fea0003800200 */
.L_x_1634:
        /* <DEDUP_REMOVED lines=38> */
.L_x_1638:
        /* <DEDUP_REMOVED lines=17> */
.L_x_1639:
[----:B------:R-:W-:Y:S05]  /*3d50*/  BSYNC.RECONVERGENT B1 ;  /* 0x0000000000017941 */ /* 0x000fea0003800200 */
.L_x_1637:
        /* <DEDUP_REMOVED lines=38> */
.L_x_1641:
        /* <DEDUP_REMOVED lines=17> */
.L_x_1642:
[----:B------:R-:W-:Y:S05]  /*40d0*/  BSYNC.RECONVERGENT B1 ;  /* 0x0000000000017941 */ /* 0x000fea0003800200 */
.L_x_1640:
        /* <DEDUP_REMOVED lines=38> */
.L_x_1644:
        /* <DEDUP_REMOVED lines=17> */
.L_x_1645:
[----:B------:R-:W-:Y:S05]  /*4450*/  BSYNC.RECONVERGENT B1 ;  /* 0x0000000000017941 */ /* 0x000fea0003800200 */
.L_x_1643:
        /* <DEDUP_REMOVED lines=38> */
.L_x_1647:
        /* <DEDUP_REMOVED lines=17> */
.L_x_1648:
[----:B------:R-:W-:Y:S05]  /*47d0*/  BSYNC.RECONVERGENT B1 ;  /* 0x0000000000017941 */ /* 0x000fea0003800200 */
.L_x_1646:
        /* <DEDUP_REMOVED lines=38> */
.L_x_1650:
        /* <DEDUP_REMOVED lines=17> */
.L_x_1651:
[----:B------:R-:W-:Y:S05]  /*4b50*/  BSYNC.RECONVERGENT B1 ;  /* 0x0000000000017941 */ /* 0x000fea0003800200 */
.L_x_1649:
        /* <DEDUP_REMOVED lines=36> */
.L_x_1653:
        /* <DEDUP_REMOVED lines=17> */
.L_x_1654:
[----:B------:R-:W-:Y:S05]  /*4eb0*/  BSYNC.RECONVERGENT B1 ;  /* 0x0000000000017941 */ /* 0x000fea0003800200 */
.L_x_1652:
        /* <DEDUP_REMOVED lines=12> */
.L_x_1630:
        /* <DEDUP_REMOVED lines=36> */
.L_x_1658:
        /* <DEDUP_REMOVED lines=17> */
.L_x_1659:
[----:B------:R-:W-:Y:S05]  /*52d0*/  BSYNC.RECONVERGENT B1 ;  /* 0x0000000000017941 */ /* 0x000fea0003800200 */
.L_x_1657:
        /* <DEDUP_REMOVED lines=40> */
.L_x_1661:
[----:B------:R-:W-:Y:S01]  /*5560*/  MOV R24, R20 ;  /* 0x0000001400187202 */ /* 0x000fe20000000f00 */
[----:B------:R-:W-:Y:S01]  /*5570*/  IMAD.MOV.U32 R25, RZ, RZ, R21 ;  /* 0x000000ffff197224 */ /* 0x000fe200078e0015 */
[----:B------:R-:W-:Y:S02]  /*5580*/  MOV R15, R18 ;  /* 0x00000012000f7202 */ /* 0x000fe40000000f00 */
        /* <DEDUP_REMOVED lines=14> */
.L_x_1662:
[----:B------:R-:W-:Y:S05]  /*5670*/  BSYNC.RECONVERGENT B1 ;  /* 0x0000000000017941 */ /* 0x000fea0003800200 */
.L_x_1660:
        /* <DEDUP_REMOVED lines=40> */
.L_x_1664:
        /* <DEDUP_REMOVED lines=17> */
.L_x_1665:
[----:B------:R-:W-:Y:S05]  /*5a10*/  BSYNC.RECONVERGENT B1 ;  /* 0x0000000000017941 */ /* 0x000fea0003800200 */
.L_x_1663:
        /* <DEDUP_REMOVED lines=39> */
.L_x_1667:
        /* <DEDUP_REMOVED lines=17> */
.L_x_1668:
[----:B------:R-:W-:Y:S05]  /*5da0*/  BSYNC.RECONVERGENT B1 ;  /* 0x0000000000017941 */ /* 0x000fea0003800200 */
.L_x_1666:
        /* <DEDUP_REMOVED lines=9> */
.L_x_1656:
        /* <DEDUP_REMOVED lines=34> */
.L_x_1671:
        /* <DEDUP_REMOVED lines=17> */
.L_x_1672:
[----:B------:R-:W-:Y:S05]  /*6170*/  BSYNC.RECONVERGENT B1 ;  /* 0x0000000000017941 */ /* 0x000fea0003800200 */
.L_x_1670:
        /* <DEDUP_REMOVED lines=39> */
.L_x_1674:
        /* <DEDUP_REMOVED lines=17> */
.L_x_1675:
[----:B------:R-:W-:Y:S05]  /*6500*/  BSYNC.RECONVERGENT B1 ;  /* 0x0000000000017941 */ /* 0x000fea0003800200 */
.L_x_1673:
        /* <DEDUP_REMOVED lines=9> */
.L_x_1669:
        /* <DEDUP_REMOVED lines=31> */
.L_x_1677:
[----:B------:R-:W-:Y:S02]  /*6790*/  MOV R21, R14 ;  /* 0x0000000e00157202 */ /* 0x000fe40000000f00 */
[----:B------:R-:W-:Y:S02]  /*67a0*/  MOV R26, R15 ;  /* 0x0000000f001a7202 */ /* 0x000fe40000000f00 */
[----:B------:R-:W-:-:S07]  /*67b0*/  MOV R27, 0x67d0 ;  /* 0x000067d0001b7802 */ /* 0x000fce0000000f00 */
[----:B------:R-:W-:Y:S05]  /*67c0*/  CALL.REL.NOINC `($__internal_35_$__cuda_sm20_rem_s64) ;  /* 0x0000000800ec7944 */ /* 0x000fea0003c00000 */
[----:B------:R-:W-:Y:S01]  /*67d0*/  IMAD.MOV.U32 R14, RZ, RZ, R4 ;  /* 0x000000ffff0e7224 */ /* 0x000fe200078e0004 */
[----:B------:R-:W-:-:S07]  /*67e0*/  MOV R15, R21 ;  /* 0x00000015000f7202 */ /* 0x000fce0000000f00 */
.L_x_1678:
[----:B------:R-:W-:Y:S05]  /*67f0*/  BSYNC.RECONVERGENT B1 ;  /* 0x0000000000017941 */ /* 0x000fea0003800200 */
.L_x_1676:
        /* <DEDUP_REMOVED lines=8> */
.L_x_1629:
[----:B------:R-:W0:Y:S02]  /*6880*/  LDCU.64 UR4, c[0x0][0x390] ;  /* 0x00007200ff0477ac */ /* 0x000e240008000a00 */
[----:B0-----:R-:W-:-:S04]  /*6890*/  LEA R8, P0, R10, UR4, 0x2 ;  /* 0x000000040a087c11 */ /* 0x001fc8000f8010ff */
[----:B------:R-:W-:-:S05]  /*68a0*/  LEA.HI.X R9, R10, UR5, R9, 0x2, P0 ;  /* 0x000000050a097c11 */ /* 0x000fca00080f1409 */
[----:B------:R-:W2:Y:S04]  /*68b0*/  LDG.E R8, desc[UR8][R8.64] ;  /* 0x0000000808087981 */ /* 0x000ea8000c1e1900 */
[----:B--2---:R0:W-:Y:S02]  /*68c0*/  STS [R3], R8 ;  /* 0x0000000803007388 */ /* 0x0041e40000000800 */
.L_x_1628:
[----:B------:R-:W-:Y:S05]  /*68d0*/  BSYNC.RECONVERGENT B0 ;  /* 0x0000000000007941 */ /* 0x000fea0003800200 */
.L_x_1580:
[----:B------:R-:W-:Y:S01]  /*68e0*/  BAR.SYNC.DEFER_BLOCKING 0x0 ;  /* 0x0000000000007b1d */ /* 0x000fe20000010000 */
[----:B------:R-:W-:Y:S02]  /*68f0*/  ISETP.GE.U32.AND P0, PT, R7, 0x42, PT ;  /* 0x000000420700780c */ /* 0x000fe40003f06070 */
[----:B------:R-:W-:-:S11]  /*6900*/  ISETP.GT.U32.AND P1, PT, R2, 0x1f, PT ;  /* 0x0000001f0200780c */ /* 0x000fd60003f24070 */
[----:B------:R-:W-:Y:S05]  /*6910*/  @!P0 BRA `(.L_x_1679) ;  /* 0x0000000000348947 */ /* 0x000fea0003800000 */
.L_x_1680:
[----:B-1----:R-:W-:Y:S01]  /*6920*/  SHF.R.U32.HI R10, RZ, 0x1, R7 ;  /* 0x00000001ff0a7819 */ /* 0x002fe20000011607 */
[----:B------:R-:W-:Y:S03]  /*6930*/  LDS R4, [R3] ;  /* 0x0000000003047984 */ /* 0x000fe60000000800 */
[----:B------:R-:W-:-:S06]  /*6940*/  LEA R6, R10, R3, 0x2 ;  /* 0x000000030a067211 */ /* 0x000fcc00078e10ff */
[----:B------:R-:W1:Y:S02]  /*6950*/  LDS R6, [R6] ;  /* 0x0000000006067984 */ /* 0x000e640000000800 */
[----:B-1----:R-:W-:-:S13]  /*6960*/  ISETP.GE.U32.AND P0, PT, R6, R4, PT ;  /* 0x000000040600720c */ /* 0x002fda0003f06070 */
[----:B0-----:R-:W-:Y:S01]  /*6970*/  @P0 LEA R8, R10, R5, 0x3 ;  /* 0x000000050a080211 */ /* 0x001fe200078e18ff */
[----:B------:R-:W-:Y:S05]  /*6980*/  @P0 STS [R3], R6 ;  /* 0x0000000603000388 */ /* 0x000fea0000000800 */
[----:B------:R-:W0:Y:S04]  /*6990*/  @P0 LDS.64 R8, [R8] ;  /* 0x0000000008080984 */ /* 0x000e280000000a00 */
[----:B0-----:R2:W-:Y:S01]  /*69a0*/  @P0 STS.64 [R5], R8 ;  /* 0x0000000805000388 */ /* 0x0015e20000000a00 */
[----:B------:R-:W-:Y:S01]  /*69b0*/  BAR.SYNC.DEFER_BLOCKING 0x0 ;  /* 0x0000000000007b1d */ /* 0x000fe20000010000 */
[----:B------:R-:W-:Y:S01]  /*69c0*/  ISETP.GT.U32.AND P0, PT, R7, 0x83, PT ;  /* 0x000000830700780c */ /* 0x000fe20003f04070 */
[----:B------:R-:W-:-:S12]  /*69d0*/  IMAD.MOV.U32 R7, RZ, RZ, R10 ;  /* 0x000000ffff077224 */ /* 0x000fd800078e000a */
[----:B--2---:R-:W-:Y:S05]  /*69e0*/  @P0 BRA `(.L_x_1680) ;  /* 0xfffffffc00cc0947 */ /* 0x004fea000383ffff */
.L_x_1679:
[----:B------:R-:W-:Y:S05]  /*69f0*/  @P1 EXIT ;  /* 0x000000000000194d */ /* 0x000fea0003800000 */
[----:B------:R-:W-:Y:S01]  /*6a00*/  LDS R4, [R3] ;  /* 0x0000000003047984 */ /* 0x000fe20000000800 */
[----:B------:R-:W-:-:S03]  /*6a10*/  ISETP.NE.AND P1, PT, R2, RZ, PT ;  /* 0x000000ff0200720c */ /* 0x000fc60003f25270 */
[----:B------:R-:W2:Y:S04]  /*6a20*/  LDS R7, [R3+0x80] ;  /* 0x0000800003077984 */ /* 0x000ea80000000800 */
[----:B------:R-:W3:Y:S01]  /*6a30*/  LDS R9, [R3+0x80] ;  /* 0x0000800003097984 */ /* 0x000ee20000000800 */
[----:B--2---:R-:W-:-:S04]  /*6a40*/  VIMNMX.U32 R4, PT, PT, R4, R7, !PT ;  /* 0x0000000704047248 */ /* 0x004fc80007fe0000 */
[----:B---3--:R-:W-:-:S13]  /*6a50*/  ISETP.NE.AND P0, PT, R4, R9, PT ;  /* 0x000000090400720c */ /* 0x008fda0003f05270 */
[----:B------:R-:W2:Y:S04]  /*6a60*/  @!P0 LDS.64 R6, [R5+0x100] ;  /* 0x0001000005068984 */ /* 0x000ea80000000a00 */
[----:B--2---:R-:W-:Y:S04]  /*6a70*/  @!P0 STS.64 [R5], R6 ;  /* 0x0000000605008388 */ /* 0x004fe80000000a00 */
[----:B------:R-:W2:Y:S04]  /*6a80*/  @!P0 LDS R4, [R3+0x80] ;  /* 0x0000800003048984 */ /* 0x000ea80000000800 */
[----:B--2---:R-:W-:Y:S04]  /*6a90*/  @!P0 STS [R3], R4 ;  /* 0x0000000403008388 */ /* 0x004fe80000000800 */
[----:B0-----:R-:W-:Y:S04]  /*6aa0*/  LDS R8, [R3] ;  /* 0x0000000003087984 */ /* 0x001fe80000000800 */
        /* <DEDUP_REMOVED lines=57> */
        .weak           $__internal_34_$__cuda_sm20_div_s64
        .type           $__internal_34_$__cuda_sm20_div_s64,@function
        .size           $__internal_34_$__cuda_sm20_div_s64,($__internal_35_$__cuda_sm20_rem_s64 - $__internal_34_$__cuda_sm20_div_s64)
$__internal_34_$__cuda_sm20_div_s64:
        /* <DEDUP_REMOVED lines=83> */
[----:B------:R-:W-:Y:S06]  /*7370*/  RET.REL.NODEC R14 `(uncontiguous_reduce_u32) ;  /* 0xffffff8c0e207950 */ /* 0x000fec0003c3ffff */
        .weak           $__internal_35_$__cuda_sm20_rem_s64
        .type           $__internal_35_$__cuda_sm20_rem_s64,@function
        .size           $__internal_35_$__cuda_sm20_rem_s64,(.L_x_3714 - $__internal_35_$__cuda_sm20_rem_s64)
$__internal_35_$__cuda_sm20_rem_s64:
        /* <DEDUP_REMOVED lines=77> */
[----:B------:R-:W-:Y:S06]  /*7850*/  RET.REL.NODEC R14 `(uncontiguous_reduce_u32) ;  /* 0xffffff840ee87950 */ /* 0x000fec0003c3ffff */
.L_x_1681:
        /* <DEDUP_REMOVED lines=10> */
.L_x_3714:


//--------------------- .text.contiguous_reduce2_u32 --------------------------
	.section	.text.contiguous_reduce2_u32,"ax",@progbits
	.align	128
        .global         contiguous_reduce2_u32
        .type           contiguous_reduce2_u32,@function
        .size           contiguous_reduce2_u32,(.L_x_3797 - contiguous_reduce2_u32)
        .other          contiguous_reduce2_u32,@"STO_CUDA_ENTRY STV_DEFAULT"
contiguous_reduce2_u32:
.text.contiguous_reduce2_u32:
        /* <DEDUP_REMOVED lines=21> */
[----:B------:R0:W-:Y:S03]  /*0150*/  STS [R4], RZ ;  /* 0x000000ff04007388 */ /* 0x0001e60000000800 */
        /* <DEDUP_REMOVED lines=9> */
[----:B--2---:R-:W-:-:S13]  /*01f0*/  ISETP.GE.U32.AND P0, PT, R12, R7, PT ;  /* 0x000000070c00720c */ /* 0x004fda0003f06070 */
[----:B------:R-:W0:Y:S08]  /*0200*/  @P0 LDC.64 R16, c[0x0][0x398] ;  /* 0x0000e600ff100b82 */ /* 0x000e300000000a00 */
[----:B------:R-:W1:Y:S01]  /*0210*/  @!P0 LDC.64 R10, c[0x0][0x398] ;  /* 0x0000e600ff0a8b82 */ /* 0x000e620000000a00 */
[----:B0-----:R-:W-:-:S04]  /*0220*/  @P0 LEA R8, P1, R9, R16, 0x3 ;  /* 0x0000001009080211 */ /* 0x001fc800078218ff */
[----:B------:R-:W-:Y:S01]  /*0230*/  @P0 LEA.HI.X R9, R9, R17, RZ, 0x3, P1 ;  /* 0x0000001109090211 */ /* 0x000fe200008f1cff */
[----:B-1----:R-:W-:-:S05]  /*0240*/  @!P0 IMAD.WIDE.U32 R10, R15, 0x8, R10 ;  /* 0x000000080f0a8825 */ /* 0x002fca00078e000a */
[----:B------:R-:W2:Y:S04]  /*0250*/  @P0 LDG.E.64 R8, desc[UR8][R8.64] ;  /* 0x0000000808080981 */ /* 0x000ea8000c1e1b00 */
[----:B------:R-:W3:Y:S04]  /*0260*/  @!P0 LDG.E.64 R10, desc[UR8][R10.64] ;  /* 0x000000080a0a8981 */ /* 0x000ee8000c1e1b00 */
[----:B------:R1:W-:Y:S04]  /*0270*/  @P0 STS [R4], R12 ;  /* 0x0000000c04000388 */ /* 0x0003e80000000800 */
[----:B--2---:R1:W-:Y:S04]  /*0280*/  @P0 STS.64 [R3], R8 ;  /* 0x0000000803000388 */ /* 0x0043e80000000a00 */
[----:B------:R1:W-:Y:S04]  /*0290*/  @!P0 STS [R4], R7 ;  /* 0x0000000704008388 */ /* 0x0003e80000000800 */
[----:B---3--:R1:W-:Y:S01]  /*02a0*/  @!P0 STS.64 [R3], R10 ;  /* 0x0000000a03008388 */ /* 0x0083e20000000a00 */
[----:B------:R-:W-:Y:S05]  /*02b0*/  BRA `(.L_x_1684) ;  /* 0x0000000000307947 */ /* 0x000fea0003800000 */
.L_x_1683:
        /* <DEDUP_REMOVED lines=12> */
.L_x_1684:
[----:B------:R-:W-:Y:S05]  /*0380*/  BSYNC.RECONVERGENT B0 ;  /* 0x0000000000007941 */ /* 0x000fea0003800200 */
.L_x_1682:
[----:B------:R-:W-:Y:S01]  /*0390*/  BAR.SYNC.DEFER_BLOCKING 0x0 ;  /* 0x0000000000007b1d */ /* 0x000fe20000010000 */
[----:B------:R-:W-:-:S13]  /*03a0*/  ISETP.GE.U32.AND P0, PT, R5, 0x42, PT ;  /* 0x000000420500780c */ /* 0x000fda0003f06070 */
[----:B------:R-:W-:Y:S05]  /*03b0*/  @!P0 BRA `(.L_x_1685) ;  /* 0x0000000000448947 */ /* 0x000fea0003800000 */
.L_x_1688:
        /* <DEDUP_REMOVED lines=13> */
.L_x_1687:
[----:B------:R-:W-:Y:S05]  /*0490*/  BSYNC.RECONVERGENT B0 ;  /* 0x0000000000007941 */ /* 0x000fea0003800200 */
.L_x_1686:
[----:B------:R-:W-:Y:S01]  /*04a0*/  BAR.SYNC.DEFER_BLOCKING 0x0 ;  /* 0x0000000000007b1d */ /* 0x000fe20000010000 */
[----:B------:R-:W-:-:S13]  /*04b0*/  ISETP.GT.U32.AND P0, PT, R9, 0x83, PT ;  /* 0x000000830900780c */ /* 0x000fda0003f04070 */
[----:B------:R-:W-:Y:S05]  /*04c0*/  @P0 BRA `(.L_x_1688) ;  /* 0xfffffffc00bc0947 */ /* 0x000fea000383ffff */
.L_x_1685:
[----:B------:R-:W-:-:S13]  /*04d0*/  ISETP.GT.U32.AND P0, PT, R2, 0x1f, PT ;  /* 0x0000001f0200780c */ /* 0x000fda0003f04070 */
[----:B------:R-:W-:Y:S05]  /*04e0*/  @P0 EXIT ;  /* 0x000000000000094d */ /* 0x000fea0003800000 */
[----:B------:R-:W-:Y:S01]  /*04f0*/  LDS R5, [R4] ;  /* 0x0000000004057984 */ /* 0x000fe20000000800 */
[----:B------:R-:W-:-:S03]  /*0500*/  ISETP.NE.AND P1, PT, R2, RZ, PT ;  /* 0x000000ff0200720c */ /* 0x000fc60003f25270 */
[----:B0-----:R-:W0:Y:S04]  /*0510*/  LDS R6, [R4+0x80] ;  /* 0x0000800004067984 */ /* 0x001e280000000800 */
[----:B-1----:R-:W1:Y:S01]  /*0520*/  LDS R8, [R4+0x80] ;  /* 0x0000800004087984 */ /* 0x002e620000000800 */
        /* <DEDUP_REMOVED lines=64> */
.L_x_1689:
        /* <DEDUP_REMOVED lines=13> */
.L_x_3797:


//--------------------- .text.contiguous_reduce_u32 --------------------------
	.section	.text.contiguous_reduce_u32,"ax",@progbits
	.align	128
        .global         contiguous_reduce_u32
        .type           contiguous_reduce_u32,@function
        .size           contiguous_reduce_u32,(.L_x_3798 - contiguous_reduce_u32)
        .other          contiguous_reduce_u32,@"STO_CUDA_ENTRY STV_DEFAULT"
contiguous_reduce_u32:
.text.contiguous_reduce_u32:
        /* <DEDUP_REMOVED lines=20> */
[----:B------:R0:W-:Y:S02]  /*0140*/  STS [R4], RZ ;  /* 0x000000ff04007388 */ /* 0x0001e40000000800 */
        /* <DEDUP_REMOVED lines=10> */
[----:B--2---:R-:W-:-:S13]  /*01f0*/  ISETP.GE.U32.AND P0, PT, R12, R11, PT ;  /* 0x0000000b0c00720c */ /* 0x004fda0003f06070 */
[----:B------:R1:W-:Y:S04]  /*0200*/  @P0 STS [R4], R12 ;  /* 0x0000000c04000388 */ /* 0x0003e80000000800 */
[----:B------:R1:W-:Y:S04]  /*0210*/  @P0 STS.64 [R3], R8 ;  /* 0x0000000803000388 */ /* 0x0003e80000000a00 */
[----:B------:R1:W-:Y:S01]  /*0220*/  @!P0 STS [R4], R11 ;  /* 0x0000000b04008388 */ /* 0x0003e20000000800 */
[----:B------:R-:W-:Y:S05]  /*0230*/  BRA `(.L_x_1692) ;  /* 0x0000000000207947 */ /* 0x000fea0003800000 */
.L_x_1691:
        /* <DEDUP_REMOVED lines=8> */
.L_x_1692:
[----:B------:R-:W-:Y:S05]  /*02c0*/  BSYNC.RECONVERGENT B0 ;  /* 0x0000000000007941 */ /* 0x000fea0003800200 */
.L_x_1690:
[----:B------:R-:W-:Y:S01]  /*02d0*/  BAR.SYNC.DEFER_BLOCKING 0x0 ;  /* 0x0000000000007b1d */ /* 0x000fe20000010000 */
[----:B------:R-:W-:-:S13]  /*02e0*/  ISETP.GE.U32.AND P0, PT, R5, 0x42, PT ;  /* 0x000000420500780c */ /* 0x000fda0003f06070 */
[----:B------:R-:W-:Y:S05]  /*02f0*/  @!P0 BRA `(.L_x_1693) ;  /* 0x0000000000448947 */ /* 0x000fea0003800000 */
.L_x_1696:
        /* <DEDUP_REMOVED lines=13> */
.L_x_1695:
[----:B------:R-:W-:Y:S05]  /*03d0*/  BSYNC.RECONVERGENT B0 ;  /* 0x0000000000007941 */ /* 0x000fea0003800200 */
.L_x_1694:
[----:B------:R-:W-:Y:S01]  /*03e0*/  BAR.SYNC.DEFER_BLOCKING 0x0 ;  /* 0x0000000000007b1d */ /* 0x000fe20000010000 */
[----:B------:R-:W-:-:S13]  /*03f0*/  ISETP.GT.U32.AND P0, PT, R9, 0x83, PT ;  /* 0x000000830900780c */ /* 0x000fda0003f04070 */
[----:B------:R-:W-:Y:S05]  /*0400*/  @P0 BRA `(.L_x_1696) ;  /* 0xfffffffc00bc0947 */ /* 0x000fea000383ffff */
.L_x_1693:
        /* <DEDUP_REMOVED lines=70> */
.L_x_1697:
        /* <DEDUP_REMOVED lines=9> */
.L_x_3798:


//--------------------- .text.contiguous_reduce44_u16 --------------------------
	.section	.text.contiguous_reduce44_u16,"ax",@progbits
	.align	128
        .global         contiguous_reduce44_u16
        .type           contiguous_reduce44_u16,@function
        .size           contiguous_reduce44_u16,(.L_x_3799 - contiguous_reduce44_u16)
        .other          contiguous_reduce44_u16,@"STO_CUDA_ENTRY STV_DEFAULT"
contiguous_reduce44_u16:
.text.contiguous_reduce44_u16:
        /* <DEDUP_REMOVED lines=19> */
[----:B------:R0:W-:Y:S01]  /*0130*/  STS.U16 [R10], RZ ;  /* 0x000000ff0a007388 */ /* 0x0001e20000000400 */
        /* <DEDUP_REMOVED lines=49> */
.L_x_1702:
[C-C-:B------:R-:W-:Y:S01]  /*0450*/  IMAD R15, R7.reuse, 0x2, R14.reuse ;  /* 0x00000002070f7824 */ /* 0x140fe200078e020e */
[----:B------:R-:W-:Y:S01]  /*0460*/  LDS.U16 R13, [R4] ;  /* 0x00000000040d7984 */ /* 0x000fe20000000400 */
[C-C-:B------:R-:W-:Y:S01]  /*0470*/  IMAD R20, R7.reuse, 0x4, R14.reuse ;  /* 0x0000000407147824 */ /* 0x140fe200078e020e */
[----:B------:R-:W-:Y:S01]  /*0480*/  UIADD3 UR5, UPT, UPT, UR5, 0x10, URZ ;  /* 0x0000001005057890 */ /* 0x000fe2000fffe0ff */
[C-C-:B------:R-:W-:Y:S02]  /*0490*/  IMAD R21, R7.reuse, 0x6, R14.reuse ;  /* 0x0000000607157824 */ /* 0x140fe400078e020e */
[----:B0-----:R-:W0:Y:S01]  /*04a0*/  LDS.U16 R15, [R15] ;  /* 0x000000000f0f7984 */ /* 0x001e220000000400 */
[----:B------:R-:W-:Y:S01]  /*04b0*/  IMAD R14, R7, 0x8, R14 ;  /* 0x00000008070e7824 */ /* 0x000fe200078e020e */
[----:B------:R-:W-:Y:S01]  /*04c0*/  UISETP.GE.AND UP1, UPT, UR5, -0xc, UPT ;  /* 0xfffffff40500788c */ /* 0x000fe2000bf26270 */
[----:B------:R-:W-:Y:S01]  /*04d0*/  VIADD R12, R12, 0x10 ;  /* 0x000000100c0c7836 */ /* 0x000fe20000000000 */
[----:B0-----:R-:W-:-:S13]  /*04e0*/  ISETP.GE.U32.AND P0, PT, R15, R13, PT ;  /* 0x0000000d0f00720c */ /* 0x001fda0003f06070 */
[----:B------:R-:W-:Y:S04]  /*04f0*/  @P0 STS.U16 [R4], R15 ;  /* 0x0000000f04000388 */ /* 0x000fe80000000400 */
[----:B------:R-:W0:Y:S04]  /*0500*/  @P0 LDS.64 R16, [R9+UR4] ;  /* 0x0000000409100984 */ /* 0x000e280008000a00 */
[----:B0-----:R-:W-:Y:S04]  /*0510*/  @P0 STS.64 [R6+UR8], R16 ;  /* 0x0000001006000988 */ /* 0x001fe80008000a08 */
[----:B------:R-:W0:Y:S04]  /*0520*/  @P0 LDS.U16 R18, [R4] ;  /* 0x0000000004120984 */ /* 0x000e280000000400 */
[----:B------:R-:W1:Y:S01]  /*0530*/  LDS.U16 R23, [R20] ;  /* 0x0000000014177984 */ /* 0x000e620000000400 */
[----:B0-----:R-:W-:-:S04]  /*0540*/  @P0 PRMT R13, R18, 0x7610, R13 ;  /* 0x00007610120d0816 */ /* 0x001fc8000000000d */
[----:B------:R-:W-:-:S04]  /*0550*/  LOP3.LUT R18, R13, 0xffff, RZ, 0xc0, !PT ;  /* 0x0000ffff0d127812 */ /* 0x000fc800078ec0ff */
[----:B-1----:R-:W-:-:S13]  /*0560*/  ISETP.GE.U32.AND P0, PT, R23, R18, PT ;  /* 0x000000121700720c */ /* 0x002fda0003f06070 */
        /* <DEDUP_REMOVED lines=8> */
[----:B------:R0:W-:Y:S04]  /*05f0*/  @P0 STS.U16 [R4], R21 ;  /* 0x0000001504000388 */ /* 0x0001e80000000400 */
[----:B------:R-:W1:Y:S01]  /*0600*/  @P0 LDS.64 R16, [R11+UR4] ;  /* 0x000000040b100984 */ /* 0x000e620008000a00 */
[----:B0-----:R-:W-:-:S03]  /*0610*/  IMAD R21, R7, 0x4, R14 ;  /* 0x0000000407157824 */ /* 0x001fc600078e020e */
[----:B-1----:R-:W-:Y:S04]  /*0620*/  @P0 STS.64 [R6+UR8], R16 ;  /* 0x0000001006000988 */ /* 0x002fe80008000a08 */
[----:B------:R-:W0:Y:S04]  /*0630*/  @P0 LDS.U16 R15, [R4] ;  /* 0x00000000040f0984 */ /* 0x000e280000000400 */
[----:B------:R-:W1:Y:S01]  /*0640*/  LDS.U16 R20, [R14] ;  /* 0x000000000e147984 */ /* 0x000e620000000400 */
[----:B0-----:R-:W-:Y:S01]  /*0650*/  @P0 PRMT R13, R15, 0x7610, R13 ;  /* 0x000076100f0d0816 */ /* 0x001fe2000000000d */
[----:B------:R-:W-:-:S03]  /*0660*/  IMAD R15, R7, 0x2, R14 ;  /* 0x00000002070f7824 */ /* 0x000fc600078e020e */
[----:B------:R-:W-:-:S04]  /*0670*/  LOP3.LUT R13, R13, 0xffff, RZ, 0xc0, !PT ;  /* 0x0000ffff0d0d7812 */ /* 0x000fc800078ec0ff */
[----:B-1----:R-:W-:-:S13]  /*0680*/  ISETP.GE.U32.AND P0, PT, R20, R13, PT ;  /* 0x0000000d1400720c */ /* 0x002fda0003f06070 */
[----:B------:R-:W-:Y:S04]  /*0690*/  @P0 STS.U16 [R4], R20 ;  /* 0x0000001404000388 */ /* 0x000fe80000000400 */
[----:B------:R-:W0:Y:S01]  /*06a0*/  @P0 LDS.64 R18, [R8+UR4] ;  /* 0x0000000408120984 */ /* 0x000e220008000a00 */
[----:B------:R-:W-:-:S03]  /*06b0*/  ULEA UR4, UR14, UR4, 0x5 ;  /* 0x000000040e047291 */ /* 0x000fc6000f8e28ff */
[----:B0-----:R-:W-:Y:S04]  /*06c0*/  @P0 STS.64 [R6+UR8], R18 ;  /* 0x0000001206000988 */ /* 0x001fe80008000a08 */
[----:B------:R-:W-:Y:S04]  /*06d0*/  LDS.U16 R15, [R15] ;  /* 0x000000000f0f7984 */ /* 0x000fe80000000400 */
[----:B------:R-:W0:Y:S02]  /*06e0*/  LDS.U16 R13, [R4] ;  /* 0x00000000040d7984 */ /* 0x000e240000000400 */
[----:B0-----:R-:W-:-:S02]  /*06f0*/  ISETP.GE.U32.AND P0, PT, R15, R13, PT ;  /* 0x0000000d0f00720c */ /* 0x001fc40003f06070 */
[----:B------:R-:W-:-:S11]  /*0700*/  PRMT R22, R13, 0x7610, R22 ;  /* 0x000076100d167816 */ /* 0x000fd60000000016 */
[----:B------:R0:W-:Y:S04]  /*0710*/  @P0 STS.U16 [R4], R15 ;  /* 0x0000000f04000388 */ /* 0x0001e80000000400 */
[----:B------:R-:W1:Y:S01]  /*0720*/  @P0 LDS.64 R16, [R9+UR4] ;  /* 0x0000000409100984 */ /* 0x000e620008000a00 */
[C-C-:B0-----:R-:W-:Y:S02]  /*0730*/  IMAD R15, R7.reuse, 0x6, R14.reuse ;  /* 0x00000006070f7824 */ /* 0x141fe400078e020e */
[----:B------:R-:W-:Y:S01]  /*0740*/  IMAD R14, R7, 0x8, R14 ;  /* 0x00000008070e7824 */ /* 0x000fe200078e020e */
[----:B-1----:R-:W-:Y:S04]  /*0750*/  @P0 STS.64 [R6+UR8], R16 ;  /* 0x0000001006000988 */ /* 0x002fe80008000a08 */
        /* <DEDUP_REMOVED lines=96> */
[----:B0-----:R0:W-:Y:S01]  /*0d60*/  @P0 STS.64 [R6+UR8], R18 ;  /* 0x0000001206000988 */ /* 0x0011e20008000a08 */
[----:B------:R-:W-:Y:S08]  /*0d70*/  BRA.U !UP1, `(.L_x_1702) ;  /* 0xfffffff509b47547 */ /* 0x000ff0000b83ffff */
.L_x_1701:
        /* <DEDUP_REMOVED lines=13> */
[----:B--2---:R-:W-:-:S13]  /*0e50*/  ISETP.GE.U32.AND P0, PT, R15, R13, PT ;  /* 0x0000000d0f00720c */ /* 0x004fda0003f06070 */
[----:B------:R1:W-:Y:S04]  /*0e60*/  @P0 STS.U16 [R4], R15 ;  /* 0x0000000f04000388 */ /* 0x0003e80000000400 */
[----:B------:R-:W2:Y:S01]  /*0e70*/  @P0 LDS.64 R16, [R9+UR4] ;  /* 0x0000000409100984 */ /* 0x000ea20008000a00 */
[C-C-:B-1----:R-:W-:Y:S02]  /*0e80*/  IMAD R15, R7.reuse, 0x6, R14.reuse ;  /* 0x00000006070f7824 */ /* 0x142fe400078e020e */
[----:B------:R-:W-:Y:S01]  /*0e90*/  IMAD R14, R7, 0x8, R14 ;  /* 0x00000008070e7824 */ /* 0x000fe200078e020e */
[----:B--2---:R-:W-:Y:S04]  /*0ea0*/  @P0 STS.64 [R6+UR8], R16 ;  /* 0x0000001006000988 */ /* 0x004fe80008000a08 */
[----:B0-----:R-:W0:Y:S04]  /*0eb0*/  @P0 LDS.U16 R18, [R4] ;  /* 0x0000000004120984 */ /* 0x001e280000000400 */
        /* <DEDUP_REMOVED lines=19> */
[----:B------:R-:W-:Y:S01]  /*0ff0*/  LOP3.LUT R13, R21, 0xffff, RZ, 0xc0, !PT ;  /* 0x0000ffff150d7812 */ /* 0x000fe200078ec0ff */
[----:B------:R-:W-:-:S03]  /*1000*/  IMAD R21, R7, 0x4, R14 ;  /* 0x0000000407157824 */ /* 0x000fc600078e020e */
        /* <DEDUP_REMOVED lines=38> */
[----:B0-----:R1:W-:Y:S09]  /*1270*/  @P0 STS.64 [R6+UR8], R18 ;  /* 0x0000001206000988 */ /* 0x0013f20008000a08 */
.L_x_1703:
[----:B------:R-:W-:-:S09]  /*1280*/  UISETP.NE.OR UP0, UPT, UR5, URZ, UP0 ;  /* 0x000000ff0500728c */ /* 0x000fd20008705670 */
[----:B------:R-:W-:Y:S05]  /*1290*/  BRA.U !UP0, `(.L_x_1704) ;  /* 0x0000000108a07547 */ /* 0x000fea000b800000 */
.L_x_1700:
        /* <DEDUP_REMOVED lines=8> */
[----:B---3--:R-:W-:-:S13]  /*1320*/  ISETP.GE.U32.AND P0, PT, R15, R13, PT ;  /* 0x0000000d0f00720c */ /* 0x008fda0003f06070 */
[----:B------:R2:W-:Y:S04]  /*1330*/  @P0 STS.U16 [R4], R15 ;  /* 0x0000000f04000388 */ /* 0x0005e80000000400 */
[----:B------:R-:W3:Y:S01]  /*1340*/  @P0 LDS.64 R16, [R9+UR4] ;  /* 0x0000000409100984 */ /* 0x000ee20008000a00 */
[C-C-:B--2---:R-:W-:Y:S02]  /*1350*/  IMAD R15, R7.reuse, 0x6, R14.reuse ;  /* 0x00000006070f7824 */ /* 0x144fe400078e020e */
[----:B------:R-:W-:Y:S01]  /*1360*/  IMAD R14, R7, 0x8, R14 ;  /* 0x00000008070e7824 */ /* 0x000fe200078e020e */
[----:B---3--:R-:W-:Y:S04]  /*1370*/  @P0 STS.64 [R6+UR8], R16 ;  /* 0x0000001006000988 */ /* 0x008fe80008000a08 */
[----:B01----:R-:W0:Y:S04]  /*1380*/  @P0 LDS.U16 R18, [R4] ;  /* 0x0000000004120984 */ /* 0x003e280000000400 */
        /* <DEDUP_REMOVED lines=24> */
[----:B------:R-:W-:Y:S08]  /*1510*/  BRA.U UP0, `(.L_x_1700) ;  /* 0xfffffffd00607547 */ /* 0x000ff0000b83ffff */
.L_x_1704:
[----:B------:R-:W-:-:S07]  /*1520*/  VIADD R7, R12, 0x1 ;  /* 0x000000010c077836 */ /* 0x000fce0000000000 */
.L_x_1699:
        /* <DEDUP_REMOVED lines=12> */
.L_x_1705:
[----:B---3--:R-:W-:Y:S01]  /*15f0*/  LDS.U16 R8, [R4] ;  /* 0x0000000004087984 */ /* 0x008fe20000000400 */
[----:B------:R-:W3:Y:S01]  /*1600*/  LDC R10, c[0x0][0x360] ;  /* 0x0000d800ff0a7b82 */ /* 0x000ee20000000800 */
[----:B------:R-:W-:Y:S02]  /*1610*/  UIADD3 UR6, UPT, UPT, UR6, 0x1, URZ ;  /* 0x0000000106067890 */ /* 0x000fe4000fffe0ff */
[----:B------:R3:W4:Y:S02]  /*1620*/  LDS.U16 R11, [R7] ;  /* 0x00000000070b7984 */ /* 0x0007240000000400 */
[----:B------:R-:W-:Y:S01]  /*1630*/  UISETP.NE.AND UP0, UPT, UR6, URZ, UPT ;  /* 0x000000ff0600728c */ /* 0x000fe2000bf05270 */
[----:B---3--:R-:W-:Y:S01]  /*1640*/  IMAD R7, R10, 0x2, R7 ;  /* 0x000000020a077824 */ /* 0x008fe200078e0207 */
[----:B----4-:R-:W-:-:S13]  /*1650*/  ISETP.GE.U32.AND P0, PT, R11, R8, PT ;  /* 0x000000080b00720c */ /* 0x010fda0003f06070 */
[----:B------:R-:W-:Y:S04]  /*1660*/  @P0 STS.U16 [R4], R11 ;  /* 0x0000000b04000388 */ /* 0x000fe80000000400 */
[----:B------:R3:W4:Y:S02]  /*1670*/  @P0 LDS.64 R8, [R0] ;  /* 0x0000000000080984 */ /* 0x0007240000000a00 */
[----:B---3--:R-:W-:Y:S02]  /*1680*/  IMAD R0, R10, 0x8, R0 ;  /* 0x000000080a007824 */ /* 0x008fe400078e0200 */
[----:B----4-:R3:W-:Y:S01]  /*1690*/  @P0 STS.64 [R6+UR8], R8 ;  /* 0x0000000806000988 */ /* 0x0107e20008000a08 */
[----:B------:R-:W-:Y:S05]  /*16a0*/  BRA.U UP0, `(.L_x_1705) ;  /* 0xfffffffd00d07547 */ /* 0x000fea000b83ffff */
.L_x_1698:
        /* <DEDUP_REMOVED lines=14> */
.L_x_1706:
        /* <DEDUP_REMOVED lines=15> */
.L_x_3799:


//--------------------- .text.contiguous_reduce4_u16 --------------------------
	.section	.text.contiguous_reduce4_u16,"ax",@progbits
	.align	128
        .global         contiguous_reduce4_u16
        .type           contiguous_reduce4_u16,@function
        .size           contiguous_reduce4_u16,(.L_x_3716 - contiguous_reduce4_u16)
        .other          contiguous_reduce4_u16,@"STO_CUDA_ENTRY STV_DEFAULT"
contiguous_reduce4_u16:
.text.contiguous_reduce4_u16:
[----:B------:R-:W-:Y:S01]  /*0000*/  LDC R1, c[0x0][0x37c] ;  /* 0x0000df00ff017b82 */ /* 0x000fe20000000800 */
[----:B------:R-:W0:Y:S01]  /*0010*/  S2R R6, SR_TID.Y ;  /* 0x0000000000067919 */ /* 0x000e220000002200 */
[----:B------:R-:W1:Y:S06]  /*0020*/  LDCU UR14, c[0x0][0x360] ;  /* 0x00006c00ff0e77ac */ /* 0x000e6c0008000800 */
[----:B------:R-:W2:Y:S01]  /*0030*/  S2UR UR6, SR_CgaCtaId ;  /* 0x00000000000679c3 */ /* 0x000ea20000008800 */
[----:B------:R-:W-:Y:S01]  /*0040*/  IMAD.MOV.U32 R17, RZ, RZ, RZ ;  /* 0x000000ffff117224 */ /* 0x000fe200078e00ff */
        /* <DEDUP_REMOVED lines=20> */
[----:B------:R0:W-:Y:S04]  /*0190*/  STS.U16 [R4], RZ ;  /* 0x000000ff04007388 */ /* 0x0001e80000000400 */
        /* <DEDUP_REMOVED lines=21> */
.L_x_1725:
        /* <DEDUP_REMOVED lines=27> */
.L_x_1709:
[----:B------:R-:W-:Y:S01]  /*04a0*/  MOV R14, R30 ;  /* 0x0000001e000e7202 */ /* 0x000fe20000000f00 */
[----:B------:R-:W-:Y:S01]  /*04b0*/  IMAD.MOV.U32 R0, RZ, RZ, R32 ;  /* 0x000000ffff007224 */ /* 0x000fe200078e0020 */
[----:B------:R-:W-:Y:S02]  /*04c0*/  MOV R3, R33 ;  /* 0x0000002100037202 */ /* 0x000fe40000000f00 */
[----:B------:R-:W-:-:S07]  /*04d0*/  MOV R8, 0x4f0 ;  /* 0x000004f000087802 */ /* 0x000fce0000000f00 */
[----:B-1----:R-:W-:Y:S05]  /*04e0*/  CALL.REL.NOINC `($__internal_36_$__cuda_sm20_div_s64) ;  /* 0x0000004000847944 */ /* 0x002fea0003c00000 */
        /* <DEDUP_REMOVED lines=9> */
.L_x_1710:
        /* <DEDUP_REMOVED lines=33> */
.L_x_1711:
[----:B------:R-:W-:Y:S01]  /*0790*/  IMAD.MOV.U32 R0, RZ, RZ, R30 ;  /* 0x000000ffff007224 */ /* 0x000fe200078e001e */
[----:B------:R-:W-:Y:S02]  /*07a0*/  MOV R3, R31 ;  /* 0x0000001f00037202 */ /* 0x000fe40000000f00 */
[----:B------:R-:W-:-:S07]  /*07b0*/  MOV R8, 0x7d0 ;  /* 0x000007d000087802 */ /* 0x000fce0000000f00 */
[----:B------:R-:W-:Y:S05]  /*07c0*/  CALL.REL.NOINC `($__internal_36_$__cuda_sm20_div_s64) ;  /* 0x0000003c00cc7944 */ /* 0x000fea0003c00000 */
        /* <DEDUP_REMOVED lines=10> */
.L_x_1712:
        /* <DEDUP_REMOVED lines=34> */
.L_x_1713:
[----:B------:R-:W-:Y:S01]  /*0a90*/  IMAD.MOV.U32 R14, RZ, RZ, R26 ;  /* 0x000000ffff0e7224 */ /* 0x000fe200078e001a */
[----:B------:R-:W-:Y:S01]  /*0aa0*/  MOV R0, R30 ;  /* 0x0000001e00007202 */ /* 0x000fe20000000f00 */
[----:B------:R-:W-:Y:S01]  /*0ab0*/  IMAD.MOV.U32 R3, RZ, RZ, R31 ;  /* 0x000000ffff037224 */ /* 0x000fe200078e001f */
[----:B------:R-:W-:-:S07]  /*0ac0*/  MOV R8, 0xae0 ;  /* 0x00000ae000087802 */ /* 0x000fce0000000f00 */
[----:B------:R-:W-:Y:S05]  /*0ad0*/  CALL.REL.NOINC `($__internal_36_$__cuda_sm20_div_s64) ;  /* 0x0000003c00087944 */ /* 0x000fea0003c00000 */
        /* <DEDUP_REMOVED lines=9> */
.L_x_1714:
        /* <DEDUP_REMOVED lines=34> */
.L_x_1715:
        /* <DEDUP_REMOVED lines=14> */
.L_x_1716:
        /* <DEDUP_REMOVED lines=34> */
.L_x_1717:
[----:B------:R-:W-:Y:S01]  /*1090*/  IMAD.MOV.U32 R14, RZ, RZ, R26 ;  /* 0x000000ffff0e7224 */ /* 0x000fe200078e001a */
[----:B------:R-:W-:Y:S01]  /*10a0*/  MOV R0, R30 ;  /* 0x0000001e00007202 */ /* 0x000fe20000000f00 */
[----:B------:R-:W-:Y:S01]  /*10b0*/  IMAD.MOV.U32 R3, RZ, RZ, R31 ;  /* 0x000000ffff037224 */ /* 0x000fe200078e001f */
[----:B------:R-:W-:-:S07]  /*10c0*/  MOV R8, 0x10e0 ;  /* 0x000010e000087802 */ /* 0x000fce0000000f00 */
[----:B------:R-:W-:Y:S05]  /*10d0*/  CALL.REL.NOINC `($__internal_36_$__cuda_sm20_div_s64) ;  /* 0x0000003400887944 */ /* 0x000fea0003c00000 */
        /* <DEDUP_REMOVED lines=10> */
.L_x_1718:
        /* <DEDUP_REMOVED lines=34> */
.L_x_1719:
        /* <DEDUP_REMOVED lines=14> */
.L_x_1720:
        /* <DEDUP_REMOVED lines=34> */
.L_x_1721:
[----:B------:R-:W-:Y:S01]  /*16a0*/  MOV R14, R26 ;  /* 0x0000001a000e7202 */ /* 0x000fe20000000f00 */
        /* <DEDUP_REMOVED lines=14> */
.L_x_1722:
        /* <DEDUP_REMOVED lines=35> */
.L_x_1723:
[----:B------:R-:W-:Y:S01]  /*19c0*/  MOV R0, R26 ;  /* 0x0000001a00007202 */ /* 0x000fe20000000f00 */
[----:B------:R-:W-:Y:S01]  /*19d0*/  IMAD.MOV.U32 R3, RZ, RZ, R27 ;  /* 0x000000ffff037224 */ /* 0x000fe200078e001b */
[----:B------:R-:W-:-:S07]  /*19e0*/  MOV R8, 0x1a00 ;  /* 0x00001a0000087802 */ /* 0x000fce0000000f00 */
[----:B------:R-:W-:Y:S05]  /*19f0*/  CALL.REL.NOINC `($__internal_36_$__cuda_sm20_div_s64) ;  /* 0x0000002c00407944 */ /* 0x000fea0003c00000 */
        /* <DEDUP_REMOVED lines=9> */
.L_x_1724:
        /* <DEDUP_REMOVED lines=13> */
.L_x_1708:
        /* <DEDUP_REMOVED lines=32> */
.L_x_1727:
        /* <DEDUP_REMOVED lines=14> */
.L_x_1728:
        /* <DEDUP_REMOVED lines=35> */
.L_x_1729:
        /* <DEDUP_REMOVED lines=13> */
.L_x_1730:
        /* <DEDUP_REMOVED lines=36> */
.L_x_1731:
        /* <DEDUP_REMOVED lines=15> */
.L_x_1732:
        /* <DEDUP_REMOVED lines=37> */
.L_x_1733:
[----:B------:R-:W-:Y:S01]  /*26c0*/  IMAD.MOV.U32 R0, RZ, RZ, R18 ;  /* 0x000000ffff007224 */ /* 0x000fe200078e0012 */
[----:B------:R-:W-:Y:S02]  /*26d0*/  MOV R3, R19 ;  /* 0x0000001300037202 */ /* 0x000fe40000000f00 */
[----:B------:R-:W-:-:S07]  /*26e0*/  MOV R8, 0x2700 ;  /* 0x0000270000087802 */ /* 0x000fce0000000f00 */
[----:B------:R-:W-:Y:S05]  /*26f0*/  CALL.REL.NOINC `($__internal_36_$__cuda_sm20_div_s64) ;  /* 0x0000002000007944 */ /* 0x000fea0003c00000 */
        /* <DEDUP_REMOVED lines=8> */
.L_x_1734:
        /* <DEDUP_REMOVED lines=10> */
.L_x_1726:
        /* <DEDUP_REMOVED lines=32> */
.L_x_1736:
[----:B------:R-:W-:Y:S01]  /*2a20*/  MOV R14, R30 ;  /* 0x0000001e000e7202 */ /* 0x000fe20000000f00 */
[----:B------:R-:W-:Y:S01]  /*2a30*/  IMAD.MOV.U32 R0, RZ, RZ, R18 ;  /* 0x000000ffff007224 */ /* 0x000fe200078e0012 */
[----:B------:R-:W-:Y:S02]  /*2a40*/  MOV R3, R19 ;  /* 0x0000001300037202 */ /* 0x000fe40000000f00 */
[----:B------:R-:W-:-:S07]  /*2a50*/  MOV R8, 0x2a70 ;  /* 0x00002a7000087802 */ /* 0x000fce0000000f00 */
[----:B------:R-:W-:Y:S05]  /*2a60*/  CALL.REL.NOINC `($__internal_36_$__cuda_sm20_div_s64) ;  /* 0x0000001c00247944 */ /* 0x000fea0003c00000 */
        /* <DEDUP_REMOVED lines=9> */
.L_x_1737:
        /* <DEDUP_REMOVED lines=36> */
.L_x_1738:
[----:B------:R-:W-:Y:S01]  /*2d40*/  MOV R0, R18 ;  /* 0x0000001200007202 */ /* 0x000fe20000000f00 */
[----:B------:R-:W-:Y:S01]  /*2d50*/  IMAD.MOV.U32 R3, RZ, RZ, R19 ;  /* 0x000000ffff037224 */ /* 0x000fe200078e0013 */
[----:B------:R-:W-:-:S07]  /*2d60*/  MOV R8, 0x2d80 ;  /* 0x00002d8000087802 */ /* 0x000fce0000000f00 */
[----:B------:R-:W-:Y:S05]  /*2d70*/  CALL.REL.NOINC `($__internal_36_$__cuda_sm20_div_s64) ;  /* 0x0000001800607944 */ /* 0x000fea0003c00000 */
        /* <DEDUP_REMOVED lines=8> */
.L_x_1739:
        /* <DEDUP_REMOVED lines=10> */
.L_x_1735:
        /* <DEDUP_REMOVED lines=29> */
.L_x_1740:
[----:B------:R-:W-:-:S07]  /*3070*/  MOV R0, 0x3090 ;  /* 0x0000309000007802 */ /* 0x000fce0000000f00 */
[----:B------:R-:W-:Y:S05]  /*3080*/  CALL.REL.NOINC `($__internal_37_$__cuda_sm20_rem_s64) ;  /* 0x0000001800e87944 */ /* 0x000fea0003c00000 */
[----:B------:R-:W-:Y:S01]  /*3090*/  MOV R8, R3 ;  /* 0x0000000300087202 */ /* 0x000fe20000000f00 */
[----:B------:R-:W-:-:S07]  /*30a0*/  IMAD.MOV.U32 R9, RZ, RZ, R10 ;  /* 0x000000ffff097224 */ /* 0x000fce00078e000a */
.L_x_1741:
[----:B------:R-:W0:Y:S02]  /*30b0*/  LDC.64 R10, c[0x0][0x3a0] ;  /* 0x0000e800ff0a7b82 */ /* 0x000e240000000a00 */
[----:B0-----:R-:W-:-:S06]  /*30c0*/  IMAD.WIDE.U32 R2, R2, 0x8, R10 ;  /* 0x0000000802027825 */ /* 0x001fcc00078e000a */
[----:B------:R-:W2:Y:S02]  /*30d0*/  LDG.E.64 R2, desc[UR10][R2.64] ;  /* 0x0000000a02027981 */ /* 0x000ea4000c1e1b00 */
[-C--:B--2---:R-:W-:Y:S02]  /*30e0*/  IMAD R11, R3, R8.reuse, RZ ;  /* 0x00000008030b7224 */ /* 0x084fe400078e02ff */
[----:B------:R-:W-:-:S04]  /*30f0*/  IMAD.WIDE.U32 R26, R2, R8, R26 ;  /* 0x00000008021a7225 */ /* 0x000fc800078e001a */
[----:B------:R-:W-:-:S05]  /*3100*/  IMAD R11, R2, R9, R11 ;  /* 0x00000009020b7224 */ /* 0x000fca00078e020b */
[----:B------:R-:W-:-:S07]  /*3110*/  IADD3 R27, PT, PT, R27, R11, RZ ;  /* 0x0000000b1b1b7210 */ /* 0x000fce0007ffe0ff */
.L_x_1707:
        /* <DEDUP_REMOVED lines=40> */
.L_x_1746:
        /* <DEDUP_REMOVED lines=32> */
[----:B0-----:R-:W-:Y:S02]  /*35a0*/  @P0 PRMT R18, R19, 0x7610, R18 ;  /* 0x0000761013120816 */ /* 0x001fe40000000012 */
[----:B------:R-:W-:-:S02]  /*35b0*/  LEA R19, R4, R11, 0x1 ;  /* 0x0000000b04137211 */ /* 0x000fc400078e08ff */
        /* <DEDUP_REMOVED lines=9> */
[----:B------:R-:W-:Y:S01]  /*3650*/  PRMT R22, R18, 0x7610, R22 ;  /* 0x0000761012167816 */ /* 0x000fe20000000016 */
[C---:B------:R-:W-:Y:S01]  /*3660*/  IMAD R18, R4.reuse, 0x6, R11 ;  /* 0x0000000604127824 */ /* 0x040fe200078e020b */
[----:B------:R-:W-:-:S09]  /*3670*/  LEA R11, R4, R11, 0x3 ;  /* 0x0000000b040b7211 */ /* 0x000fd200078e18ff */
        /* <DEDUP_REMOVED lines=21> */
[----:B0-----:R-:W-:Y:S01]  /*37d0*/  @P0 PRMT R22, R19, 0x7610, R22 ;  /* 0x0000761013160816 */ /* 0x001fe20000000016 */
[----:B------:R-:W-:-:S03]  /*37e0*/  IMAD R19, R4, 0x2, R11 ;  /* 0x0000000204137824 */ /* 0x000fc600078e020b */
[----:B------:R-:W-:-:S04]  /*37f0*/  LOP3.LUT R14, R22, 0xffff, RZ, 0xc0, !PT ;  /* 0x0000ffff160e7812 */ /* 0x000fc800078ec0ff */
[----:B-1----:R-:W-:-:S13]  /*3800*/  ISETP.GE.U32.AND P0, PT, R21, R14, PT ;  /* 0x0000000e1500720c */ /* 0x002fda0003f06070 */
[----:B------:R0:W-:Y:S04]  /*3810*/  @P0 STS.U16 [R2], R21 ;  /* 0x0000001502000388 */ /* 0x0001e80000000400 */
[----:B------:R-:W1:Y:S01]  /*3820*/  @P0 LDS.64 R14, [R3+UR6] ;  /* 0x00000006030e0984 */ /* 0x000e620008000a00 */
[----:B------:R-:W-:Y:S01]  /*3830*/  ULEA UR6, UR14, UR6, 0x5 ;  /* 0x000000060e067291 */ /* 0x000fe2000f8e28ff */
[----:B0-----:R-:W-:Y:S02]  /*3840*/  LEA R21, R4, R11, 0x2 ;  /* 0x0000000b04157211 */ /* 0x001fe400078e10ff */
[----:B-1----:R-:W-:Y:S04]  /*3850*/  @P0 STS.64 [R7+UR5], R14 ;  /* 0x0000000e07000988 */ /* 0x002fe80008000a05 */
[----:B------:R-:W-:Y:S04]  /*3860*/  LDS.U16 R19, [R19] ;  /* 0x0000000013137984 */ /* 0x000fe80000000400 */
[----:B------:R-:W0:Y:S02]  /*3870*/  LDS.U16 R18, [R2] ;  /* 0x0000000002127984 */ /* 0x000e240000000400 */
[----:B0-----:R-:W-:-:S02]  /*3880*/  ISETP.GE.U32.AND P0, PT, R19, R18, PT ;  /* 0x000000121300720c */ /* 0x001fc40003f06070 */
[----:B------:R-:W-:Y:S01]  /*3890*/  PRMT R22, R18, 0x7610, R22 ;  /* 0x0000761012167816 */ /* 0x000fe20000000016 */
[C-C-:B------:R-:W-:Y:S02]  /*38a0*/  IMAD R18, R4.reuse, 0x6, R11.reuse ;  /* 0x0000000604127824 */ /* 0x140fe400078e020b */
[----:B------:R-:W-:-:S08]  /*38b0*/  IMAD R11, R4, 0x8, R11 ;  /* 0x00000008040b7824 */ /* 0x000fd000078e020b */
        /* <DEDUP_REMOVED lines=21> */
[----:B0-----:R-:W-:-:S02]  /*3a10*/  @P0 PRMT R22, R19, 0x7610, R22 ;  /* 0x0000761013160816 */ /* 0x001fc40000000016 */
[----:B------:R-:W-:Y:S02]  /*3a20*/  LEA R19, R4, R11, 0x1 ;  /* 0x0000000b04137211 */ /* 0x000fe400078e08ff */
[----:B------:R-:W-:-:S04]  /*3a30*/  LOP3.LUT R14, R22, 0xffff, RZ, 0xc0, !PT ;  /* 0x0000ffff160e7812 */ /* 0x000fc800078ec0ff */
[----:B-1----:R-:W-:-:S13]  /*3a40*/  ISETP.GE.U32.AND P0, PT, R21, R14, PT ;  /* 0x0000000e1500720c */ /* 0x002fda0003f06070 */
[----:B------:R0:W-:Y:S04]  /*3a50*/  @P0 STS.U16 [R2], R21 ;  /* 0x0000001502000388 */ /* 0x0001e80000000400 */
[----:B------:R-:W1:Y:S01]  /*3a60*/  @P0 LDS.64 R14, [R3+UR6] ;  /* 0x00000006030e0984 */ /* 0x000e620008000a00 */
[----:B------:R-:W-:Y:S01]  /*3a70*/  ULEA UR6, UR14, UR6, 0x5 ;  /* 0x000000060e067291 */ /* 0x000fe2000f8e28ff */
[----:B0-----:R-:W-:Y:S02]  /*3a80*/  IMAD R21, R4, 0x4, R11 ;  /* 0x0000000404157824 */ /* 0x001fe400078e020b */
[----:B-1----:R-:W-:Y:S04]  /*3a90*/  @P0 STS.64 [R7+UR5], R14 ;  /* 0x0000000e07000988 */ /* 0x002fe80008000a05 */
        /* <DEDUP_REMOVED lines=35> */
.L_x_1745:
        /* <DEDUP_REMOVED lines=13> */
[----:B-1----:R-:W-:-:S13]  /*3da0*/  ISETP.GE.U32.AND P0, PT, R15, R14, PT ;  /* 0x0000000e0f00720c */ /* 0x002fda0003f06070 */
[----:B------:R-:W-:Y:S04]  /*3db0*/  @P0 STS.U16 [R2], R15 ;  /* 0x0000000f02000388 */ /* 0x000fe80000000400 */
[----:B------:R-:W0:Y:S04]  /*3dc0*/  @P0 LDS.64 R12, [R6+UR6] ;  /* 0x00000006060c0984 */ /* 0x000e280008000a00 */
[----:B0-----:R-:W-:Y:S04]  /*3dd0*/  @P0 STS.64 [R7+UR5], R12 ;  /* 0x0000000c07000988 */ /* 0x001fe80008000a05 */
[----:B------:R-:W0:Y:S04]  /*3de0*/  @P0 LDS.U16 R18, [R2] ;  /* 0x0000000002120984 */ /* 0x000e280000000400 */
[----:B------:R-:W1:Y:S01]  /*3df0*/  LDS.U16 R19, [R19] ;  /* 0x0000000013137984 */ /* 0x000e620000000400 */
[----:B0-----:R-:W-:Y:S01]  /*3e00*/  @P0 PRMT R20, R18, 0x7610, R20 ;  /* 0x0000761012140816 */ /* 0x001fe20000000014 */
[C---:B------:R-:W-:Y:S01]  /*3e10*/  IMAD R18, R4.reuse, 0x6, R11 ;  /* 0x0000000604127824 */ /* 0x040fe200078e020b */
[----:B------:R-:W-:-:S02]  /*3e20*/  LEA R11, R4, R11, 0x3 ;  /* 0x0000000b040b7211 */ /* 0x000fc400078e18ff */
        /* <DEDUP_REMOVED lines=12> */
[----:B0-----:R-:W-:-:S03]  /*3ef0*/  LEA R21, R4, R11, 0x2 ;  /* 0x0000000b04157211 */ /* 0x001fc600078e10ff */
        /* <DEDUP_REMOVED lines=45> */
.L_x_1747:
[----:B------:R-:W-:-:S09]  /*41d0*/  UISETP.NE.OR UP0, UPT, UR4, URZ, UP0 ;  /* 0x000000ff0400728c */ /* 0x000fd20008705670 */
[----:B------:R-:W-:Y:S05]  /*41e0*/  BRA.U !UP0, `(.L_x_1748) ;  /* 0x0000000108a07547 */ /* 0x000fea000b800000 */
.L_x_1744:
        /* <DEDUP_REMOVED lines=40> */
.L_x_1748:
[----:B------:R-:W-:-:S07]  /*4470*/  IADD3 R10, PT, PT, R10, 0x1, RZ ;  /* 0x000000010a0a7810 */ /* 0x000fce0007ffe0ff */
.L_x_1743:
        /* <DEDUP_REMOVED lines=13> */
.L_x_1749:
[----:B------:R-:W-:Y:S01]  /*4550*/  LDS.U16 R0, [R2] ;  /* 0x0000000002007984 */ /* 0x000fe20000000400 */
[----:B------:R-:W-:-:S03]  /*4560*/  UIADD3 UR7, UPT, UPT, UR7, 0x1, URZ ;  /* 0x0000000107077890 */ /* 0x000fc6000fffe0ff */
[----:B------:R-:W0:Y:S01]  /*4570*/  LDS.U16 R11, [R3] ;  /* 0x00000000030b7984 */ /* 0x000e220000000400 */
[----:B------:R-:W-:Y:S01]  /*4580*/  UISETP.NE.AND UP0, UPT, UR7, URZ, UPT ;  /* 0x000000ff0700728c */ /* 0x000fe2000bf05270 */
[----:B0-----:R-:W-:Y:S02]  /*4590*/  ISETP.GE.U32.AND P0, PT, R11, R0, PT ;  /* 0x000000000b00720c */ /* 0x001fe40003f06070 */
[----:B------:R-:W0:Y:S11]  /*45a0*/  LDC R0, c[0x0][0x360] ;  /* 0x0000d800ff007b82 */ /* 0x000e360000000800 */
[----:B------:R-:W-:Y:S04]  /*45b0*/  @P0 STS.U16 [R2], R11 ;  /* 0x0000000b02000388 */ /* 0x000fe80000000400 */
[----:B---3--:R3:W4:Y:S01]  /*45c0*/  @P0 LDS.64 R8, [R4] ;  /* 0x0000000004080984 */ /* 0x0087220000000a00 */
[C---:B0-----:R-:W-:Y:S01]  /*45d0*/  IMAD R3, R0.reuse, 0x2, R3 ;  /* 0x0000000200037824 */ /* 0x041fe200078e0203 */
[----:B---3--:R-:W-:-:S02]  /*45e0*/  LEA R4, R0, R4, 0x3 ;  /* 0x0000000400047211 */ /* 0x008fc400078e18ff */
[----:B----4-:R3:W-:Y:S01]  /*45f0*/  @P0 STS.64 [R7+UR5], R8 ;  /* 0x0000000807000988 */ /* 0x0107e20008000a05 */
[----:B------:R-:W-:Y:S05]  /*4600*/  BRA.U UP0, `(.L_x_1749) ;  /* 0xfffffffd00d07547 */ /* 0x000fea000b83ffff */
.L_x_1742:
        /* <DEDUP_REMOVED lines=15> */
        .weak           $__internal_36_$__cuda_sm20_div_s64
        .type           $__internal_36_$__cuda_sm20_div_s64,@function
        .size           $__internal_36_$__cuda_sm20_div_s64,($__internal_37_$__cuda_sm20_rem_s64 - $__internal_36_$__cuda_sm20_div_s64)
$__internal_36_$__cuda_sm20_div_s64:
        /* <DEDUP_REMOVED lines=82> */
[----:B------:R-:W-:Y:S06]  /*4c20*/  RET.REL.NODEC R8 `(contiguous_reduce4_u16) ;  /* 0xffffffb008f47950 */ /* 0x000fec0003c3ffff */
        .weak           $__internal_37_$__cuda_sm20_rem_s64
        .type           $__internal_37_$__cuda_sm20_rem_s64,@function
        .size           $__internal_37_$__cuda_sm20_rem_s64,(.L_x_3716 - $__internal_37_$__cuda_sm20_rem_s64)
$__internal_37_$__cuda_sm20_rem_s64:
        /* <DEDUP_REMOVED lines=66> */
[----:B------:R-:W-:Y:S06]  /*5050*/  RET.REL.NODEC R8 `(contiguous_reduce4_u16) ;  /* 0xffffffac08e87950 */ /* 0x000fec0003c3ffff */
.L_x_1750:
        /* <DEDUP_REMOVED lines=10> */
.L_x_3716:


//--------------------- .text.contiguous_reduce33_u16 --------------------------
	.section	.text.contiguous_reduce33_u16,"ax",@progbits
	.align	128
        .global         contiguous_reduce33_u16
        .type           contiguous_reduce33_u16,@function
        .size           contiguous_reduce33_u16,(.L_x_3801 - contiguous_reduce33_u16)
        .other          contiguous_reduce33_u16,@"STO_CUDA_ENTRY STV_DEFAULT"
contiguous_reduce33_u16:
.text.contiguous_reduce33_u16:
        /* <DEDUP_REMOVED lines=15> */
[C---:B------:R-:W-:Y:S02]  /*00f0*/  LEA R4, R0.reuse, UR4, 0x1 ;  /* 0x0000000400047c11 */ /* 0x040fe4000f8e08ff */
[----:B------:R-:W-:Y:S01]  /*0100*/  LEA R5, R0, UR6, 0x3 ;  /* 0x0000000600057c11 */ /* 0x000fe2000f8e18ff */
[----:B------:R-:W-:Y:S02]  /*0110*/  VIADD R8, R6, UR5 ;  /* 0x0000000506087c36 */ /* 0x000fe40008000000 */
[----:B------:R0:W-:Y:S03]  /*0120*/  STS.U16 [R4], RZ ;  /* 0x000000ff04007388 */ /* 0x0001e60000000400 */
        /* <DEDUP_REMOVED lines=20> */
[----:B--2---:R-:W-:-:S13]  /*0270*/  ISETP.GE.U32.AND P0, PT, R12, R11, PT ;  /* 0x0000000b0c00720c */ /* 0x004fda0003f06070 */
[----:B0-----:R-:W-:Y:S02]  /*0280*/  @P0 LEA R14, P1, R6, UR12, 0x3 ;  /* 0x0000000c060e0c11 */ /* 0x001fe4000f8218ff */
[----:B------:R-:W-:Y:S02]  /*0290*/  @!P0 LEA R16, P2, R8, UR12, 0x3 ;  /* 0x0000000c08108c11 */ /* 0x000fe4000f8418ff */
[----:B------:R-:W-:Y:S02]  /*02a0*/  @P0 LEA.HI.X R15, R6, UR13, R15, 0x3, P1 ;  /* 0x0000000d060f0c11 */ /* 0x000fe400088f1c0f */
[----:B------:R-:W-:-:S03]  /*02b0*/  @!P0 LEA.HI.X R17, R8, UR13, R7, 0x3, P2 ;  /* 0x0000000d08118c11 */ /* 0x000fc600090f1c07 */
[----:B------:R-:W2:Y:S04]  /*02c0*/  @P0 LDG.E.64 R6, desc[UR8][R14.64] ;  /* 0x000000080e060981 */ /* 0x000ea8000c1e1b00 */
[----:B------:R-:W3:Y:S04]  /*02d0*/  @!P0 LDG.E.64 R8, desc[UR8][R16.64] ;  /* 0x0000000810088981 */ /* 0x000ee8000c1e1b00 */
[----:B------:R1:W-:Y:S04]  /*02e0*/  @P0 STS.U16 [R4], R11 ;  /* 0x0000000b04000388 */ /* 0x0003e80000000400 */
[----:B--2---:R1:W-:Y:S04]  /*02f0*/  @P0 STS.64 [R5], R6 ;  /* 0x0000000605000388 */ /* 0x0043e80000000a00 */
[----:B------:R1:W-:Y:S04]  /*0300*/  @!P0 STS.U16 [R4], R12 ;  /* 0x0000000c04008388 */ /* 0x0003e80000000400 */
[----:B---3--:R1:W-:Y:S01]  /*0310*/  @!P0 STS.64 [R5], R8 ;  /* 0x0000000805008388 */ /* 0x0083e20000000a00 */
[----:B------:R-:W-:Y:S05]  /*0320*/  BRA `(.L_x_1753) ;  /* 0x0000000000407947 */ /* 0x000fea0003800000 */
.L_x_1752:
        /* <DEDUP_REMOVED lines=16> */
.L_x_1753:
[----:B------:R-:W-:Y:S05]  /*0430*/  BSYNC.RECONVERGENT B0 ;  /* 0x0000000000007941 */ /* 0x000fea0003800200 */
.L_x_1751:
[----:B------:R-:W-:Y:S01]  /*0440*/  BAR.SYNC.DEFER_BLOCKING 0x0 ;  /* 0x0000000000007b1d */ /* 0x000fe20000010000 */
[----:B------:R-:W-:-:S09]  /*0450*/  UISETP.GE.U32.AND UP0, UPT, UR5, 0x42, UPT ;  /* 0x000000420500788c */ /* 0x000fd2000bf06070 */
[----:B------:R-:W-:Y:S05]  /*0460*/  BRA.U !UP0, `(.L_x_1754) ;  /* 0x0000000108487547 */ /* 0x000fea000b800000 */
.L_x_1757:
[----:B------:R-:W-:Y:S01]  /*0470*/  UMOV UR4, UR5 ;  /* 0x0000000500047c82 */ /* 0x000fe20008000000 */
[----:B------:R-:W-:Y:S01]  /*0480*/  USHF.R.U32.HI UR5, URZ, 0x1, UR5 ;  /* 0x00000001ff057899 */ /* 0x000fe20008011605 */
[----:B------:R-:W-:Y:S05]  /*0490*/  BSSY.RECONVERGENT B0, `(.L_x_1755) ;  /* 0x000000c000007945 */ /* 0x000fea0003800200 */
[----:B------:R-:W-:-:S13]  /*04a0*/  ISETP.GE.U32.AND P0, PT, R0, UR5, PT ;  /* 0x0000000500007c0c */ /* 0x000fda000bf06070 */
[----:B--2---:R-:W-:Y:S05]  /*04b0*/  @P0 BRA `(.L_x_1756) ;  /* 0x0000000000240947 */ /* 0x004fea0003800000 */
[----:B------:R-:W-:Y:S01]  /*04c0*/  ULOP3.LUT UR7, UR4, 0x7fe, URZ, 0xc0, !UPT ;  /* 0x000007fe04077892 */ /* 0x000fe2000f8ec0ff */
[----:B-1----:R-:W-:Y:S08]  /*04d0*/  LDS.U16 R6, [R4] ;  /* 0x0000000004067984 */ /* 0x002ff00000000400 */
[----:B0-----:R-:W0:Y:S02]  /*04e0*/  LDS.U16 R9, [R4+UR7] ;  /* 0x0000000704097984 */ /* 0x001e240008000400 */
[----:B0-----:R-:W-:Y:S01]  /*04f0*/  ISETP.GE.U32.AND P0, PT, R9, R6, PT ;  /* 0x000000060900720c */ /* 0x001fe20003f06070 */
[----:B------:R-:W-:-:S12]  /*0500*/  IMAD.U32 R6, RZ, RZ, UR5 ;  /* 0x00000005ff067e24 */ /* 0x000fd8000f8e00ff */
[----:B------:R-:W-:Y:S01]  /*0510*/  @P0 IMAD R6, R6, 0x8, R5 ;  /* 0x0000000806060824 */ /* 0x000fe200078e0205 */
[----:B------:R-:W-:Y:S05]  /*0520*/  @P0 STS.U16 [R4], R9 ;  /* 0x0000000904000388 */ /* 0x000fea0000000400 */
[----:B------:R-:W0:Y:S04]  /*0530*/  @P0 LDS.64 R6, [R6] ;  /* 0x0000000006060984 */ /* 0x000e280000000a00 */
[----:B0-----:R2:W-:Y:S02]  /*0540*/  @P0 STS.64 [R5], R6 ;  /* 0x0000000605000388 */ /* 0x0015e40000000a00 */
.L_x_1756:
[----:B------:R-:W-:Y:S05]  /*0550*/  BSYNC.RECONVERGENT B0 ;  /* 0x0000000000007941 */ /* 0x000fea0003800200 */
.L_x_1755:
[----:B------:R-:W-:Y:S01]  /*0560*/  BAR.SYNC.DEFER_BLOCKING 0x0 ;  /* 0x0000000000007b1d */ /* 0x000fe20000010000 */
[----:B------:R-:W-:-:S09]  /*0570*/  UISETP.GT.U32.AND UP0, UPT, UR4, 0x83, UPT ;  /* 0x000000830400788c */ /* 0x000fd2000bf04070 */
[----:B------:R-:W-:Y:S05]  /*0580*/  BRA.U UP0, `(.L_x_1757) ;  /* 0xfffffffd00b87547 */ /* 0x000fea000b83ffff */
.L_x_1754:
[----:B------:R-:W-:-:S13]  /*0590*/  ISETP.GT.U32.AND P0, PT, R0, 0x1f, PT ;  /* 0x0000001f0000780c */ /* 0x000fda0003f04070 */
[----:B------:R-:W-:Y:S05]  /*05a0*/  @P0 EXIT ;  /* 0x000000000000094d */ /* 0x000fea0003800000 */
[----:B-12---:R-:W-:Y:S01]  /*05b0*/  LDS.U16 R6, [R4] ;  /* 0x0000000004067984 */ /* 0x006fe20000000400 */
[----:B------:R-:W-:-:S03]  /*05c0*/  ISETP.NE.AND P1, PT, R0, RZ, PT ;  /* 0x000000ff0000720c */ /* 0x000fc60003f25270 */
[----:B------:R-:W1:Y:S04]  /*05d0*/  LDS.U16 R8, [R4+0x40] ;  /* 0x0000400004087984 */ /* 0x000e680000000400 */
[----:B------:R-:W2:Y:S01]  /*05e0*/  LDS.U16 R7, [R4+0x40] ;  /* 0x0000400004077984 */ /* 0x000ea20000000400 */
[----:B-1----:R-:W-:Y:S02]  /*05f0*/  VIMNMX.U16x2 R6, PT, PT, R6, R8, !PT ;  /* 0x0000000806067248 */ /* 0x002fe40007fe0200 */
[----:B--2---:R-:W-:Y:S02]  /*0600*/  PRMT R7, R7, 0x9910, RZ ;  /* 0x0000991007077816 */ /* 0x004fe400000000ff */
[----:B------:R-:W-:-:S03]  /*0610*/  PRMT R8, R6, 0x9910, RZ ;  /* 0x0000991006087816 */ /* 0x000fc600000000ff */
[----:B------:R-:W-:Y:S02]  /*0620*/  IMAD.MOV.U32 R6, RZ, RZ, R7 ;  /* 0x000000ffff067224 */ /* 0x000fe400078e0007 */
[----:B------:R-:W-:-:S05]  /*0630*/  IMAD.MOV.U32 R7, RZ, RZ, R8 ;  /* 0x000000ffff077224 */ /* 0x000fca00078e0008 */
[----:B------:R-:W-:-:S13]  /*0640*/  ISETP.NE.AND P0, PT, R7, R6, PT ;  /* 0x000000060700720c */ /* 0x000fda0003f05270 */
[----:B------:R-:W1:Y:S04]  /*0650*/  @!P0 LDS.64 R6, [R5+0x100] ;  /* 0x0001000005068984 */ /* 0x000e680000000a00 */
[----:B-1----:R-:W-:Y:S04]  /*0660*/  @!P0 STS.64 [R5], R6 ;  /* 0x0000000605008388 */ /* 0x002fe80000000a00 */
[----:B0-----:R-:W0:Y:S04]  /*0670*/  @!P0 LDS.U16 R9, [R4+0x40] ;  /* 0x0000400004098984 */ /* 0x001e280000000400 */
[----:B0-----:R-:W-:Y:S04]  /*0680*/  @!P0 STS.U16 [R4], R9 ;  /* 0x0000000904008388 */ /* 0x001fe80000000400 */
[----:B------:R-:W-:Y:S04]  /*0690*/  LDS.U16 R8, [R4] ;  /* 0x0000000004087984 */ /* 0x000fe80000000400 */
[----:B------:R-:W0:Y:S04]  /*06a0*/  LDS.U16 R10, [R4+0x20] ;  /* 0x00002000040a7984 */ /* 0x000e280000000400 */
[----:B------:R-:W1:Y:S01]  /*06b0*/  LDS.U16 R11, [R4+0x20] ;  /* 0x00002000040b7984 */ /* 0x000e620000000400 */
[----:B0-----:R-:W-:-:S02]  /*06c0*/  VIMNMX.U16x2 R8, PT, PT, R8, R10, !PT ;  /* 0x0000000a08087248 */ /* 0x001fc40007fe0200 */
[----:B-1----:R-:W-:Y:S02]  /*06d0*/  PRMT R11, R11, 0x9910, RZ ;  /* 0x000099100b0b7816 */ /* 0x002fe400000000ff */
[----:B------:R-:W-:-:S03]  /*06e0*/  PRMT R10, R8, 0x9910, RZ ;  /* 0x00009910080a7816 */ /* 0x000fc600000000ff */
[----:B------:R-:W-:Y:S02]  /*06f0*/  IMAD.MOV.U32 R8, RZ, RZ, R11 ;  /* 0x000000ffff087224 */ /* 0x000fe400078e000b */
[----:B------:R-:W-:-:S05]  /*0700*/  IMAD.MOV.U32 R7, RZ, RZ, R10 ;  /* 0x000000ffff077224 */ /* 0x000fca00078e000a */
[----:B------:R-:W-:-:S13]  /*0710*/  ISETP.NE.AND P0, PT, R7, R8, PT ;  /* 0x000000080700720c */ /* 0x000fda0003f05270 */
[----:B------:R-:W0:Y:S04]  /*0720*/  @!P0 LDS.64 R6, [R5+0x80] ;  /* 0x0000800005068984 */ /* 0x000e280000000a00 */
[----:B0-----:R-:W-:Y:S04]  /*0730*/  @!P0 STS.64 [R5], R6 ;  /* 0x0000000605008388 */ /* 0x001fe80000000a00 */
[----:B------:R-:W0:Y:S04]  /*0740*/  @!P0 LDS.U16 R9, [R4+0x20] ;  /* 0x0000200004098984 */ /* 0x000e280000000400 */
        /* <DEDUP_REMOVED lines=73> */
.L_x_1758:
        /* <DEDUP_REMOVED lines=10> */
.L_x_3801:


//--------------------- .text.contiguous_reduce3_u16 --------------------------
	.section	.text.contiguous_reduce3_u16,"ax",@progbits
	.align	128
        .global         contiguous_reduce3_u16
        .type           contiguous_reduce3_u16,@function
        .size           contiguous_reduce3_u16,(.L_x_3718 - contiguous_reduce3_u16)
        .other          contiguous_reduce3_u16,@"STO_CUDA_ENTRY STV_DEFAULT"
contiguous_reduce3_u16:
.text.contiguous_reduce3_u16:
        /* <DEDUP_REMOVED lines=11> */
[----:B-1----:R-:W-:-:S04]  /*00b0*/  ULEA UR4, UR6, UR4, 0x18 ;  /* 0x0000000406047291 */ /* 0x002fc8000f8ec0ff */
[----:B--2---:R-:W-:Y:S02]  /*00c0*/  ULEA UR9, UR5, UR4, 0x1 ;  /* 0x0000000405097291 */ /* 0x004fe4000f8e08ff */
        /* <DEDUP_REMOVED lines=8> */
[----:B------:R0:W-:Y:S01]  /*0150*/  STS.U16 [R2], RZ ;  /* 0x000000ff02007388 */ /* 0x0001e20000000400 */
        /* <DEDUP_REMOVED lines=29> */
.L_x_1787:
        /* <DEDUP_REMOVED lines=32> */
.L_x_1764:
[----:B------:R-:W-:Y:S01]  /*0530*/  IMAD.MOV.U32 R12, RZ, RZ, R18 ;  /* 0x000000ffff0c7224 */ /* 0x000fe200078e0012 */
[----:B------:R-:W-:Y:S01]  /*0540*/  MOV R11, R19 ;  /* 0x00000013000b7202 */ /* 0x000fe20000000f00 */
[----:B------:R-:W-:Y:S01]  /*0550*/  IMAD.MOV.U32 R10, RZ, RZ, R30 ;  /* 0x000000ffff0a7224 */ /* 0x000fe200078e001e */
[----:B------:R-:W-:Y:S02]  /*0560*/  MOV R9, R31 ;  /* 0x0000001f00097202 */ /* 0x000fe40000000f00 */
[----:B------:R-:W-:-:S07]  /*0570*/  MOV R8, 0x590 ;  /* 0x0000059000087802 */ /* 0x000fce0000000f00 */
[----:B-1----:R-:W-:Y:S05]  /*0580*/  CALL.REL.NOINC `($__internal_38_$__cuda_sm20_div_s64) ;  /* 0x0000006800387944 */ /* 0x002fea0003c00000 */
        /* <DEDUP_REMOVED lines=8> */
.L_x_1765:
[----:B------:R-:W-:Y:S05]  /*0610*/  BSYNC.RECONVERGENT B1 ;  /* 0x0000000000017941 */ /* 0x000fea0003800200 */
.L_x_1763:
        /* <DEDUP_REMOVED lines=34> */
.L_x_1767:
[----:B------:R-:W-:Y:S01]  /*0840*/  IMAD.MOV.U32 R12, RZ, RZ, R38 ;  /* 0x000000ffff0c7224 */ /* 0x000fe200078e0026 */
[----:B------:R-:W-:Y:S01]  /*0850*/  MOV R11, R39 ;  /* 0x00000027000b7202 */ /* 0x000fe20000000f00 */
[----:B------:R-:W-:Y:S01]  /*0860*/  IMAD.MOV.U32 R10, RZ, RZ, R30 ;  /* 0x000000ffff0a7224 */ /* 0x000fe200078e001e */
[----:B------:R-:W-:Y:S02]  /*0870*/  MOV R9, R31 ;  /* 0x0000001f00097202 */ /* 0x000fe40000000f00 */
[----:B------:R-:W-:-:S07]  /*0880*/  MOV R8, 0x8a0 ;  /* 0x000008a000087802 */ /* 0x000fce0000000f00 */
[----:B------:R-:W-:Y:S05]  /*0890*/  CALL.REL.NOINC `($__internal_38_$__cuda_sm20_div_s64) ;  /* 0x0000006400747944 */ /* 0x000fea0003c00000 */
        /* <DEDUP_REMOVED lines=8> */
.L_x_1768:
[----:B------:R-:W-:Y:S05]  /*0920*/  BSYNC.RECONVERGENT B1 ;  /* 0x0000000000017941 */ /* 0x000fea0003800200 */
.L_x_1766:
        /* <DEDUP_REMOVED lines=34> */
.L_x_1770:
[----:B------:R-:W-:Y:S01]  /*0b50*/  IMAD.MOV.U32 R12, RZ, RZ, R20 ;  /* 0x000000ffff0c7224 */ /* 0x000fe200078e0014 */
[----:B------:R-:W-:Y:S01]  /*0b60*/  MOV R11, R21 ;  /* 0x00000015000b7202 */ /* 0x000fe20000000f00 */
[----:B------:R-:W-:Y:S01]  /*0b70*/  IMAD.MOV.U32 R10, RZ, RZ, R30 ;  /* 0x000000ffff0a7224 */ /* 0x000fe200078e001e */
[----:B------:R-:W-:Y:S02]  /*0b80*/  MOV R9, R31 ;  /* 0x0000001f00097202 */ /* 0x000fe40000000f00 */
[----:B------:R-:W-:-:S07]  /*0b90*/  MOV R8, 0xbb0 ;  /* 0x00000bb000087802 */ /* 0x000fce0000000f00 */
[----:B------:R-:W-:Y:S05]  /*0ba0*/  CALL.REL.NOINC `($__internal_38_$__cuda_sm20_div_s64) ;  /* 0x0000006000b07944 */ /* 0x000fea0003c00000 */
        /* <DEDUP_REMOVED lines=10> */
.L_x_1771:
[----:B------:R-:W-:Y:S05]  /*0c50*/  BSYNC.RECONVERGENT B1 ;  /* 0x0000000000017941 */ /* 0x000fea0003800200 */
.L_x_1769:
        /* <DEDUP_REMOVED lines=35> */
.L_x_1773:
[----:B------:R-:W-:Y:S01]  /*0e90*/  MOV R12, R38 ;  /* 0x00000026000c7202 */ /* 0x000fe20000000f00 */
[----:B------:R-:W-:Y:S01]  /*0ea0*/  IMAD.MOV.U32 R11, RZ, RZ, R39 ;  /* 0x000000ffff0b7224 */ /* 0x000fe200078e0027 */
[----:B------:R-:W-:Y:S01]  /*0eb0*/  MOV R10, R30 ;  /* 0x0000001e000a7202 */ /* 0x000fe20000000f00 */
[----:B------:R-:W-:Y:S01]  /*0ec0*/  IMAD.MOV.U32 R9, RZ, RZ, R31 ;  /* 0x000000ffff097224 */ /* 0x000fe200078e001f */
[----:B------:R-:W-:-:S07]  /*0ed0*/  MOV R8, 0xef0 ;  /* 0x00000ef000087802 */ /* 0x000fce0000000f00 */
[----:B------:R-:W-:Y:S05]  /*0ee0*/  CALL.REL.NOINC `($__internal_38_$__cuda_sm20_div_s64) ;  /* 0x0000005c00e07944 */ /* 0x000fea0003c00000 */
        /* <DEDUP_REMOVED lines=10> */
.L_x_1774:
[----:B------:R-:W-:Y:S05]  /*0f90*/  BSYNC.RECONVERGENT B1 ;  /* 0x0000000000017941 */ /* 0x000fea0003800200 */
.L_x_1772:
        /* <DEDUP_REMOVED lines=35> */
.L_x_1776:
        /* <DEDUP_REMOVED lines=16> */
.L_x_1777:
[----:B------:R-:W-:Y:S05]  /*12d0*/  BSYNC.RECONVERGENT B1 ;  /* 0x0000000000017941 */ /* 0x000fea0003800200 */
.L_x_1775:
        /* <DEDUP_REMOVED lines=35> */
.L_x_1779:
[----:B------:R-:W-:Y:S01]  /*1510*/  MOV R12, R38 ;  /* 0x00000026000c7202 */ /* 0x000fe20000000f00 */
[----:B------:R-:W-:Y:S01]  /*1520*/  IMAD.MOV.U32 R11, RZ, RZ, R39 ;  /* 0x000000ffff0b7224 */ /* 0x000fe200078e0027 */
[----:B------:R-:W-:Y:S01]  /*1530*/  MOV R10, R30 ;  /* 0x0000001e000a7202 */ /* 0x000fe20000000f00 */
[----:B------:R-:W-:Y:S01]  /*1540*/  IMAD.MOV.U32 R9, RZ, RZ, R31 ;  /* 0x000000ffff097224 */ /* 0x000fe200078e001f */
[----:B------:R-:W-:-:S07]  /*1550*/  MOV R8, 0x1570 ;  /* 0x0000157000087802 */ /* 0x000fce0000000f00 */
[----:B------:R-:W-:Y:S05]  /*1560*/  CALL.REL.NOINC `($__internal_38_$__cuda_sm20_div_s64) ;  /* 0x0000005800407944 */ /* 0x000fea0003c00000 */
        /* <DEDUP_REMOVED lines=10> */
.L_x_1780:
[----:B------:R-:W-:Y:S05]  /*1610*/  BSYNC.RECONVERGENT B1 ;  /* 0x0000000000017941 */ /* 0x000fea0003800200 */
.L_x_1778:
        /* <DEDUP_REMOVED lines=36> */
.L_x_1782:
[----:B------:R-:W-:Y:S01]  /*1860*/  MOV R12, R18 ;  /* 0x00000012000c7202 */ /* 0x000fe20000000f00 */
[----:B------:R-:W-:Y:S01]  /*1870*/  IMAD.MOV.U32 R11, RZ, RZ, R19 ;  /* 0x000000ffff0b7224 */ /* 0x000fe200078e0013 */
[----:B------:R-:W-:Y:S01]  /*1880*/  MOV R10, R20 ;  /* 0x00000014000a7202 */ /* 0x000fe20000000f00 */
[----:B------:R-:W-:Y:S01]  /*1890*/  IMAD.MOV.U32 R9, RZ, RZ, R21 ;  /* 0x000000ffff097224 */ /* 0x000fe200078e0015 */
[----:B------:R-:W-:-:S07]  /*18a0*/  MOV R8, 0x18c0 ;  /* 0x000018c000087802 */ /* 0x000fce0000000f00 */
[----:B------:R-:W-:Y:S05]  /*18b0*/  CALL.REL.NOINC `($__internal_38_$__cuda_sm20_div_s64) ;  /* 0x00000054006c7944 */ /* 0x000fea0003c00000 */
        /* <DEDUP_REMOVED lines=10> */
.L_x_1783:
[----:B------:R-:W-:Y:S05]  /*1960*/  BSYNC.RECONVERGENT B1 ;  /* 0x0000000000017941 */ /* 0x000fea0003800200 */
.L_x_1781:
        /* <DEDUP_REMOVED lines=35> */
.L_x_1785:
[----:B------:R-:W-:Y:S01]  /*1ba0*/  IMAD.MOV.U32 R12, RZ, RZ, R30 ;  /* 0x000000ffff0c7224 */ /* 0x000fe200078e001e */
[----:B------:R-:W-:Y:S01]  /*1bb0*/  MOV R11, R31 ;  /* 0x0000001f000b7202 */ /* 0x000fe20000000f00 */
[----:B------:R-:W-:Y:S01]  /*1bc0*/  IMAD.MOV.U32 R10, RZ, RZ, R20 ;  /* 0x000000ffff0a7224 */ /* 0x000fe200078e0014 */
[----:B------:R-:W-:Y:S02]  /*1bd0*/  MOV R9, R21 ;  /* 0x0000001500097202 */ /* 0x000fe40000000f00 */
[----:B------:R-:W-:-:S07]  /*1be0*/  MOV R8, 0x1c00 ;  /* 0x00001c0000087802 */ /* 0x000fce0000000f00 */
[----:B------:R-:W-:Y:S05]  /*1bf0*/  CALL.REL.NOINC `($__internal_38_$__cuda_sm20_div_s64) ;  /* 0x00000050009c7944 */ /* 0x000fea0003c00000 */
        /* <DEDUP_REMOVED lines=10> */
.L_x_1786:
[----:B------:R-:W-:Y:S05]  /*1ca0*/  BSYNC.RECONVERGENT B1 ;  /* 0x0000000000017941 */ /* 0x000fea0003800200 */
.L_x_1784:
        /* <DEDUP_REMOVED lines=8> */
.L_x_1762:
        /* <DEDUP_REMOVED lines=36> */
.L_x_1790:
[----:B------:R-:W-:Y:S01]  /*1f70*/  MOV R12, R18 ;  /* 0x00000012000c7202 */ /* 0x000fe20000000f00 */
[----:B------:R-:W-:Y:S01]  /*1f80*/  IMAD.MOV.U32 R11, RZ, RZ, R19 ;  /* 0x000000ffff0b7224 */ /* 0x000fe200078e0013 */
[----:B------:R-:W-:Y:S01]  /*1f90*/  MOV R10, R20 ;  /* 0x00000014000a7202 */ /* 0x000fe20000000f00 */
[----:B------:R-:W-:Y:S01]  /*1fa0*/  IMAD.MOV.U32 R9, RZ, RZ, R21 ;  /* 0x000000ffff097224 */ /* 0x000fe200078e0015 */
[----:B------:R-:W-:-:S07]  /*1fb0*/  MOV R8, 0x1fd0 ;  /* 0x00001fd000087802 */ /* 0x000fce0000000f00 */
[----:B------:R-:W-:Y:S05]  /*1fc0*/  CALL.REL.NOINC `($__internal_38_$__cuda_sm20_div_s64) ;  /* 0x0000004c00a87944 */ /* 0x000fea0003c00000 */
        /* <DEDUP_REMOVED lines=8> */
.L_x_1791:
[----:B------:R-:W-:Y:S05]  /*2050*/  BSYNC.RECONVERGENT B1 ;  /* 0x0000000000017941 */ /* 0x000fea0003800200 */
.L_x_1789:
        /* <DEDUP_REMOVED lines=34> */
.L_x_1793:
        /* <DEDUP_REMOVED lines=14> */
.L_x_1794:
[----:B------:R-:W-:Y:S05]  /*2360*/  BSYNC.RECONVERGENT B1 ;  /* 0x0000000000017941 */ /* 0x000fea0003800200 */
.L_x_1792:
        /* <DEDUP_REMOVED lines=36> */
.L_x_1796:
        /* <DEDUP_REMOVED lines=16> */
.L_x_1797:
[----:B------:R-:W-:Y:S05]  /*26b0*/  BSYNC.RECONVERGENT B1 ;  /* 0x0000000000017941 */ /* 0x000fea0003800200 */
.L_x_1795:
        /* <DEDUP_REMOVED lines=35> */
.L_x_1799:
[----:B------:R-:W-:Y:S01]  /*28f0*/  MOV R12, R22 ;  /* 0x00000016000c7202 */ /* 0x000fe20000000f00 */
[----:B------:R-:W-:Y:S01]  /*2900*/  IMAD.MOV.U32 R11, RZ, RZ, R23 ;  /* 0x000000ffff0b7224 */ /* 0x000fe200078e0017 */
[----:B------:R-:W-:Y:S01]  /*2910*/  MOV R10, R20 ;  /* 0x00000014000a7202 */ /* 0x000fe20000000f00 */
[----:B------:R-:W-:Y:S01]  /*2920*/  IMAD.MOV.U32 R9, RZ, RZ, R21 ;  /* 0x000000ffff097224 */ /* 0x000fe200078e0015 */
[----:B------:R-:W-:-:S07]  /*2930*/  MOV R8, 0x2950 ;  /* 0x0000295000087802 */ /* 0x000fce0000000f00 */
[----:B------:R-:W-:Y:S05]  /*2940*/  CALL.REL.NOINC `($__internal_38_$__cuda_sm20_div_s64) ;  /* 0x0000004400487944 */ /* 0x000fea0003c00000 */
        /* <DEDUP_REMOVED lines=10> */
.L_x_1800:
[----:B------:R-:W-:Y:S05]  /*29f0*/  BSYNC.RECONVERGENT B1 ;  /* 0x0000000000017941 */ /* 0x000fea0003800200 */
.L_x_1798:
[----:B------:R-:W-:Y:S01]  /*2a00*/  MOV R24, R4 ;  /* 0x0000000400187202 */ /* 0x000fe20000000f00 */
[----:B------:R-:W-:Y:S02]  /*2a10*/  IMAD R7, R7, R40, RZ ;  /* 0x0000002807077224 */ /* 0x000fe400078e02ff */
[----:B------:R-:W-:Y:S02]  /*2a20*/  VIADD R6, R6, 0xfffffffe ;  /* 0xfffffffe06067836 */ /* 0x000fe40000000000 */
[----:B------:R-:W-:-:S04]  /*2a30*/  IMAD.WIDE.U32 R4, R40, R10, R24 ;  /* 0x0000000a28047225 */ /* 0x000fc800078e0018 */
[----:B------:R-:W-:-:S05]  /*2a40*/  IMAD R7, R41, R10, R7 ;  /* 0x0000000a29077224 */ /* 0x000fca00078e0207 */
[----:B------:R-:W-:-:S07]  /*2a50*/  IADD3 R5, PT, PT, R5, R7, RZ ;  /* 0x0000000705057210 */ /* 0x000fce0007ffe0ff */
.L_x_1788:
        /* <DEDUP_REMOVED lines=31> */
.L_x_1802:
[----:B------:R-:W-:Y:S01]  /*2c50*/  MOV R21, R19 ;  /* 0x0000001300157202 */ /* 0x000fe20000000f00 */
[----:B------:R-:W-:Y:S01]  /*2c60*/  IMAD.MOV.U32 R23, RZ, RZ, R18 ;  /* 0x000000ffff177224 */ /* 0x000fe200078e0012 */
[----:B------:R-:W-:Y:S01]  /*2c70*/  MOV R19, R11 ;  /* 0x0000000b00137202 */ /* 0x000fe20000000f00 */
[----:B------:R-:W-:Y:S01]  /*2c80*/  IMAD.MOV.U32 R20, RZ, RZ, R10 ;  /* 0x000000ffff147224 */ /* 0x000fe200078e000a */
[----:B------:R-:W-:-:S07]  /*2c90*/  MOV R22, 0x2cb0 ;  /* 0x00002cb000167802 */ /* 0x000fce0000000f00 */
[----:B------:R-:W-:Y:S05]  /*2ca0*/  CALL.REL.NOINC `($__internal_39_$__cuda_sm20_rem_s64) ;  /* 0x0000004400c07944 */ /* 0x000fea0003c00000 */
.L_x_1803:
[----:B------:R-:W-:Y:S05]  /*2cb0*/  BSYNC.RECONVERGENT B1 ;  /* 0x0000000000017941 */ /* 0x000fea0003800200 */
.L_x_1801:
        /* <DEDUP_REMOVED lines=30> */
.L_x_1805:
[----:B------:R-:W-:Y:S01]  /*2ea0*/  IMAD.MOV.U32 R20, RZ, RZ, R10 ;  /* 0x000000ffff147224 */ /* 0x000fe200078e000a */
[----:B------:R-:W-:Y:S01]  /*2eb0*/  MOV R19, R11 ;  /* 0x0000000b00137202 */ /* 0x000fe20000000f00 */
[----:B------:R-:W-:Y:S01]  /*2ec0*/  IMAD.MOV.U32 R23, RZ, RZ, R38 ;  /* 0x000000ffff177224 */ /* 0x000fe200078e0026 */
[----:B------:R-:W-:Y:S02]  /*2ed0*/  MOV R21, R39 ;  /* 0x0000002700157202 */ /* 0x000fe40000000f00 */
[----:B------:R-:W-:-:S07]  /*2ee0*/  MOV R22, 0x2f00 ;  /* 0x00002f0000167802 */ /* 0x000fce0000000f00 */
[----:B------:R-:W-:Y:S05]  /*2ef0*/  CALL.REL.NOINC `($__internal_39_$__cuda_sm20_rem_s64) ;  /* 0x00000044002c7944 */ /* 0x000fea0003c00000 */
.L_x_1806:
[----:B------:R-:W-:Y:S05]  /*2f00*/  BSYNC.RECONVERGENT B1 ;  /* 0x0000000000017941 */ /* 0x000fea0003800200 */
.L_x_1804:
[----:B------:R-:W-:Y:S02]  /*2f10*/  IMAD R9, R9, R6, RZ ;  /* 0x0000000609097224 */ /* 0x000fe400078e02ff */
[----:B------:R-:W-:-:S04]  /*2f20*/  IMAD.WIDE.U32 R4, R6, R8, R4 ;  /* 0x0000000806047225 */ /* 0x000fc800078e0004 */
[----:B------:R-:W-:-:S04]  /*2f30*/  IMAD R9, R7, R8, R9 ;  /* 0x0000000807097224 */ /* 0x000fc800078e0209 */
[----:B------:R-:W-:-:S07]  /*2f40*/  IMAD.IADD R5, R5, 0x1, R9 ;  /* 0x0000000105057824 */ /* 0x000fce00078e0209 */
.L_x_1761:
[----:B------:R-:W0:Y:S02]  /*2f50*/  LDCU.64 UR14, c[0x0][0x390] ;  /* 0x00007200ff0e77ac */ /* 0x000e240008000a00 */
[----:B0-----:R-:W-:Y:S02]  /*2f60*/  LEA R6, P0, R16, UR14, 0x1 ;  /* 0x0000000e10067c11 */ /* 0x001fe4000f8008ff */
[----:B------:R-:W-:Y:S02]  /*2f70*/  LEA R8, P1, R4, UR14, 0x1 ;  /* 0x0000000e04087c11 */ /* 0x000fe4000f8208ff */
[----:B------:R-:W-:Y:S02]  /*2f80*/  LEA.HI.X R7, R16, UR15, R17, 0x1, P0 ;  /* 0x0000000f10077c11 */ /* 0x000fe400080f0c11 */
[----:B------:R-:W-:-:S04]  /*2f90*/  LEA.HI.X R9, R4, UR15, R5, 0x1, P1 ;  /* 0x0000000f04097c11 */ /* 0x000fc800088f0c05 */
[----:B------:R-:W2:Y:S04]  /*2fa0*/  LDG.E.U16 R7, desc[UR10][R6.64] ;  /* 0x0000000a06077981 */ /* 0x000ea8000c1e1500 */
[----:B------:R-:W2:Y:S02]  /*2fb0*/  LDG.E.U16 R8, desc[UR10][R8.64] ;  /* 0x0000000a08087981 */ /* 0x000ea4000c1e1500 */
[----:B--2---:R-:W-:-:S13]  /*2fc0*/  ISETP.GE.U32.AND P0, PT, R8, R7, PT ;  /* 0x000000070800720c */ /* 0x004fda0003f06070 */
[----:B------:R-:W-:Y:S01]  /*2fd0*/  @P0 MOV R27, RZ ;  /* 0x000000ff001b0202 */ /* 0x000fe20000000f00 */
[----:B------:R0:W-:Y:S04]  /*2fe0*/  @P0 STS.U16 [R2], R8 ;  /* 0x0000000802000388 */ /* 0x0001e80000000400 */
[----:B------:R0:W-:Y:S04]  /*2ff0*/  @P0 STS.64 [R3], R26 ;  /* 0x0000001a03000388 */ /* 0x0001e80000000a00 */
[----:B------:R0:W-:Y:S01]  /*3000*/  @!P0 STS.U16 [R2], R7 ;  /* 0x0000000702008388 */ /* 0x0001e20000000400 */
[----:B------:R-:W-:Y:S05]  /*3010*/  BRA `(.L_x_1807) ;  /* 0x0000003400987947 */ /* 0x000fea0003800000 */
.L_x_1760:
        /* <DEDUP_REMOVED lines=18> */
.L_x_1834:
        /* <DEDUP_REMOVED lines=31> */
.L_x_1811:
[----:B------:R-:W-:Y:S01]  /*3330*/  MOV R12, R6 ;  /* 0x00000006000c7202 */ /* 0x000fe20000000f00 */
[----:B------:R-:W-:Y:S01]  /*3340*/  IMAD.MOV.U32 R11, RZ, RZ, R13 ;  /* 0x000000ffff0b7224 */ /* 0x000fe200078e000d */
[----:B------:R-:W-:Y:S01]  /*3350*/  MOV R10, R24 ;  /* 0x00000018000a7202 */ /* 0x000fe20000000f00 */
[----:B------:R-:W-:Y:S01]  /*3360*/  IMAD.MOV.U32 R9, RZ, RZ, R25 ;  /* 0x000000ffff097224 */ /* 0x000fe200078e0019 */
[----:B------:R-:W-:-:S07]  /*3370*/  MOV R8, 0x3390 ;  /* 0x0000339000087802 */ /* 0x000fce0000000f00 */
[----:B-1----:R-:W-:Y:S05]  /*3380*/  CALL.REL.NOINC `($__internal_38_$__cuda_sm20_div_s64) ;  /* 0x0000003800b87944 */ /* 0x002fea0003c00000 */
        /* <DEDUP_REMOVED lines=11> */
.L_x_1812:
[----:B------:R-:W-:Y:S05]  /*3440*/  BSYNC.RECONVERGENT B1 ;  /* 0x0000000000017941 */ /* 0x000fea0003800200 */
.L_x_1810:
        /* <DEDUP_REMOVED lines=37> */
.L_x_1814:
        /* <DEDUP_REMOVED lines=17> */
.L_x_1815:
[----:B------:R-:W-:Y:S05]  /*37b0*/  BSYNC.RECONVERGENT B1 ;  /* 0x0000000000017941 */ /* 0x000fea0003800200 */
.L_x_1813:
        /* <DEDUP_REMOVED lines=39> */
.L_x_1817:
        /* <DEDUP_REMOVED lines=16> */
.L_x_1818:
[----:B------:R-:W-:Y:S05]  /*3b30*/  BSYNC.RECONVERGENT B1 ;  /* 0x0000000000017941 */ /* 0x000fea0003800200 */
.L_x_1816:
        /* <DEDUP_REMOVED lines=38> */
.L_x_1820:
        /* <DEDUP_REMOVED lines=17> */
.L_x_1821:
[----:B------:R-:W-:Y:S05]  /*3eb0*/  BSYNC.RECONVERGENT B1 ;  /* 0x0000000000017941 */ /* 0x000fea0003800200 */
.L_x_1819:
        /* <DEDUP_REMOVED lines=38> */
.L_x_1823:
        /* <DEDUP_REMOVED lines=17> */
.L_x_1824:
[----:B------:R-:W-:Y:S05]  /*4230*/  BSYNC.RECONVERGENT B1 ;  /* 0x0000000000017941 */ /* 0x000fea0003800200 */
.L_x_1822:
        /* <DEDUP_REMOVED lines=39> */
.L_x_1826:
        /* <DEDUP_REMOVED lines=16> */
.L_x_1827:
[----:B------:R-:W-:Y:S05]  /*45b0*/  BSYNC.RECONVERGENT B1 ;  /* 0x0000000000017941 */ /* 0x000fea0003800200 */
.L_x_1825:
        /* <DEDUP_REMOVED lines=38> */
.L_x_1829:
        /* <DEDUP_REMOVED lines=17> */
.L_x_1830:
[----:B------:R-:W-:Y:S05]  /*4930*/  BSYNC.RECONVERGENT B1 ;  /* 0x0000000000017941 */ /* 0x000fea0003800200 */
.L_x_1828:
        /* <DEDUP_REMOVED lines=36> */
.L_x_1832:
        /* <DEDUP_REMOVED lines=17> */
.L_x_1833:
[----:B------:R-:W-:Y:S05]  /*4c90*/  BSYNC.RECONVERGENT B1 ;  /* 0x0000000000017941 */ /* 0x000fea0003800200 */
.L_x_1831:
        /* <DEDUP_REMOVED lines=15> */
.L_x_1809:
        /* <DEDUP_REMOVED lines=36> */
.L_x_1837:
        /* <DEDUP_REMOVED lines=16> */
.L_x_1838:
[----:B------:R-:W-:Y:S05]  /*50d0*/  BSYNC.RECONVERGENT B1 ;  /* 0x0000000000017941 */ /* 0x000fea0003800200 */
.L_x_1836:
        /* <DEDUP_REMOVED lines=39> */
.L_x_1840:
        /* <DEDUP_REMOVED lines=16> */
.L_x_1841:
[----:B------:R-:W-:Y:S05]  /*5450*/  BSYNC.RECONVERGENT B1 ;  /* 0x0000000000017941 */ /* 0x000fea0003800200 */
.L_x_1839:
        /* <DEDUP_REMOVED lines=40> */
.L_x_1843:
        /* <DEDUP_REMOVED lines=16> */
.L_x_1844:
[----:B------:R-:W-:Y:S05]  /*57e0*/  BSYNC.RECONVERGENT B1 ;  /* 0x0000000000017941 */ /* 0x000fea0003800200 */
.L_x_1842:
        /* <DEDUP_REMOVED lines=25> */
[----:B------:R-:W-:Y:S01]  /*5980*/  IMAD.HI.U32 R9, R9, R11, R8 ;  /* 0x0000000b09097227 */ /* 0x000fe200078e0008 */
[----:B------:R-:W-:-:S05]  /*5990*/  MOV R11, RZ ;  /* 0x000000ff000b7202 */ /* 0x000fca0000000f00 */
        /* <DEDUP_REMOVED lines=12> */
.L_x_1846:
        /* <DEDUP_REMOVED lines=16> */
.L_x_1847:
[----:B------:R-:W-:Y:S05]  /*5b60*/  BSYNC.RECONVERGENT B1 ;  /* 0x0000000000017941 */ /* 0x000fea0003800200 */
.L_x_1845:
        /* <DEDUP_REMOVED lines=11> */
.L_x_1835:
        /* <DEDUP_REMOVED lines=34> */
.L_x_1850:
[----:B------:R-:W-:Y:S01]  /*5e40*/  MOV R12, R6 ;  /* 0x00000006000c7202 */ /* 0x000fe20000000f00 */
[----:B------:R-:W-:Y:S01]  /*5e50*/  IMAD.MOV.U32 R11, RZ, RZ, R13 ;  /* 0x000000ffff0b7224 */ /* 0x000fe200078e000d */
[----:B------:R-:W-:Y:S02]  /*5e60*/  MOV R10, R16 ;  /* 0x00000010000a7202 */ /* 0x000fe40000000f00 */
[----:B------:R-:W-:Y:S02]  /*5e70*/  MOV R9, R17 ;  /* 0x0000001100097202 */ /* 0x000fe40000000f00 */
[----:B------:R-:W-:-:S07]  /*5e80*/  MOV R8, 0x5ea0 ;  /* 0x00005ea000087802 */ /* 0x000fce0000000f00 */
[----:B------:R-:W-:Y:S05]  /*5e90*/  CALL.REL.NOINC `($__internal_38_$__cuda_sm20_div_s64) ;  /* 0x0000000c00f47944 */ /* 0x000fea0003c00000 */
        /* <DEDUP_REMOVED lines=10> */
.L_x_1851:
[----:B------:R-:W-:Y:S05]  /*5f40*/  BSYNC.RECONVERGENT B1 ;  /* 0x0000000000017941 */ /* 0x000fea0003800200 */
.L_x_1849:
        /* <DEDUP_REMOVED lines=38> */
.L_x_1853:
        /* <DEDUP_REMOVED lines=16> */
.L_x_1854:
[----:B------:R-:W-:Y:S05]  /*62b0*/  BSYNC.RECONVERGENT B1 ;  /* 0x0000000000017941 */ /* 0x000fea0003800200 */
.L_x_1852:
        /* <DEDUP_REMOVED lines=11> */
.L_x_1848:
        /* <DEDUP_REMOVED lines=30> */
.L_x_1856:
[----:B------:R-:W-:Y:S01]  /*6550*/  MOV R19, R21 ;  /* 0x0000001500137202 */ /* 0x000fe20000000f00 */
[----:B------:R-:W-:Y:S01]  /*6560*/  IMAD.MOV.U32 R23, RZ, RZ, R6 ;  /* 0x000000ffff177224 */ /* 0x000fe200078e0006 */
[----:B------:R-:W-:Y:S02]  /*6570*/  MOV R21, R13 ;  /* 0x0000000d00157202 */ /* 0x000fe40000000f00 */
[----:B------:R-:W-:-:S07]  /*6580*/  MOV R22, 0x65a0 ;  /* 0x000065a000167802 */ /* 0x000fce0000000f00 */
[----:B------:R-:W-:Y:S05]  /*6590*/  CALL.REL.NOINC `($__internal_39_$__cuda_sm20_rem_s64) ;  /* 0x0000000c00847944 */ /* 0x000fea0003c00000 */
[----:B------:R-:W-:Y:S01]  /*65a0*/  MOV R6, R8 ;  /* 0x0000000800067202 */ /* 0x000fe20000000f00 */
[----:B------:R-:W-:-:S07]  /*65b0*/  IMAD.MOV.U32 R7, RZ, RZ, R9 ;  /* 0x000000ffff077224 */ /* 0x000fce00078e0009 */
.L_x_1857:
[----:B------:R-:W-:Y:S05]  /*65c0*/  BSYNC.RECONVERGENT B1 ;  /* 0x0000000000017941 */ /* 0x000fea0003800200 */
.L_x_1855:
        /* <DEDUP_REMOVED lines=9> */
.L_x_1808:
[----:B------:R-:W2:Y:S04]  /*6660*/  LDG.E.U16 R5, desc[UR10][R4.64] ;  /* 0x0000000a04057981 */ /* 0x000ea8000c1e1500 */
[----:B--2---:R1:W-:Y:S02]  /*6670*/  STS.U16 [R2], R5 ;  /* 0x0000000502007388 */ /* 0x0043e40000000400 */
.L_x_1807:
[----:B------:R-:W-:Y:S05]  /*6680*/  BSYNC.RECONVERGENT B0 ;  /* 0x0000000000007941 */ /* 0x000fea0003800200 */
.L_x_1759:
[----:B------:R-:W-:Y:S01]  /*6690*/  BAR.SYNC.DEFER_BLOCKING 0x0 ;  /* 0x0000000000007b1d */ /* 0x000fe20000010000 */
[----:B------:R-:W-:-:S09]  /*66a0*/  UISETP.GE.U32.AND UP0, UPT, UR5, 0x42, UPT ;  /* 0x000000420500788c */ /* 0x000fd2000bf06070 */
[----:B------:R-:W-:Y:S05]  /*66b0*/  BRA.U !UP0, `(.L_x_1858) ;  /* 0x0000000108487547 */ /* 0x000fea000b800000 */
.L_x_1861:
        /* <DEDUP_REMOVED lines=8> */
[----:B0-----:R-:W-:-:S02]  /*6740*/  ISETP.GE.U32.AND P0, PT, R7, R4, PT ;  /* 0x000000040700720c */ /* 0x001fc40003f06070 */
[----:B------:R-:W-:-:S11]  /*6750*/  MOV R4, UR5 ;  /* 0x0000000500047c02 */ /* 0x000fd60008000f00 */
[----:B------:R-:W-:Y:S01]  /*6760*/  @P0 IMAD R4, R4, 0x8, R3 ;  /* 0x0000000804040824 */ /* 0x000fe200078e0203 */
[----:B------:R-:W-:Y:S05]  /*6770*/  @P0 STS.U16 [R2], R7 ;  /* 0x0000000702000388 */ /* 0x000fea0000000400 */
[----:B-1----:R-:W0:Y:S04]  /*6780*/  @P0 LDS.64 R4, [R4] ;  /* 0x0000000004040984 */ /* 0x002e280000000a00 */
[----:B0-----:R2:W-:Y:S02]  /*6790*/  @P0 STS.64 [R3], R4 ;  /* 0x0000000403000388 */ /* 0x0015e40000000a00 */
.L_x_1860:
[----:B------:R-:W-:Y:S05]  /*67a0*/  BSYNC.RECONVERGENT B0 ;  /* 0x0000000000007941 */ /* 0x000fea0003800200 */
.L_x_1859:
[----:B------:R-:W-:Y:S01]  /*67b0*/  BAR.SYNC.DEFER_BLOCKING 0x0 ;  /* 0x0000000000007b1d */ /* 0x000fe20000010000 */
[----:B------:R-:W-:-:S09]  /*67c0*/  UISETP.GT.U32.AND UP0, UPT, UR4, 0x83, UPT ;  /* 0x000000830400788c */ /* 0x000fd2000bf04070 */
[----:B------:R-:W-:Y:S05]  /*67d0*/  BRA.U UP0, `(.L_x_1861) ;  /* 0xfffffffd00b87547 */ /* 0x000fea000b83ffff */
.L_x_1858:
[----:B------:R-:W-:-:S13]  /*67e0*/  ISETP.GT.U32.AND P0, PT, R0, 0x1f, PT ;  /* 0x0000001f0000780c */ /* 0x000fda0003f04070 */
[----:B------:R-:W-:Y:S05]  /*67f0*/  @P0 EXIT ;  /* 0x000000000000094d */ /* 0x000fea0003800000 */
[----:B--2---:R-:W-:Y:S01]  /*6800*/  LDS.U16 R4, [R2] ;  /* 0x0000000002047984 */ /* 0x004fe20000000400 */
[----:B------:R-:W-:-:S03]  /*6810*/  ISETP.NE.AND P1, PT, R0, RZ, PT ;  /* 0x000000ff0000720c */ /* 0x000fc60003f25270 */
[----:B------:R-:W2:Y:S04]  /*6820*/  LDS.U16 R6, [R2+0x40] ;  /* 0x0000400002067984 */ /* 0x000ea80000000400 */
[----:B-1----:R-:W1:Y:S01]  /*6830*/  LDS.U16 R5, [R2+0x40] ;  /* 0x0000400002057984 */ /* 0x002e620000000400 */
[----:B--2---:R-:W-:Y:S02]  /*6840*/  VIMNMX.U16x2 R4, PT, PT, R4, R6, !PT ;  /* 0x0000000604047248 */ /* 0x004fe40007fe0200 */
[----:B-1----:R-:W-:Y:S02]  /*6850*/  PRMT R5, R5, 0x9910, RZ ;  /* 0x0000991005057816 */ /* 0x002fe400000000ff */
[----:B------:R-:W-:Y:S02]  /*6860*/  PRMT R6, R4, 0x9910, RZ ;  /* 0x0000991004067816 */ /* 0x000fe400000000ff */
[----:B------:R-:W-:-:S02]  /*6870*/  MOV R4, R5 ;  /* 0x0000000500047202 */ /* 0x000fc40000000f00 */
[----:B------:R-:W-:-:S04]  /*6880*/  MOV R5, R6 ;  /* 0x0000000600057202 */ /* 0x000fc80000000f00 */
        /* <DEDUP_REMOVED lines=11> */
[----:B------:R-:W-:Y:S01]  /*6940*/  IMAD.MOV.U32 R6, RZ, RZ, R9 ;  /* 0x000000ffff067224 */ /* 0x000fe200078e0009 */
[----:B------:R-:W-:-:S04]  /*6950*/  MOV R5, R8 ;  /* 0x0000000800057202 */ /* 0x000fc80000000f00 */
        /* <DEDUP_REMOVED lines=8> */
[----:B0-----:R-:W-:-:S04]  /*69e0*/  VIMNMX.U16x2 R6, PT, PT, R6, R8, !PT ;  /* 0x0000000806067248 */ /* 0x001fc80007fe0200 */
[----:B------:R-:W-:Y:S02]  /*69f0*/  PRMT R8, R6, 0x9910, RZ ;  /* 0x0000991006087816 */ /* 0x000fe400000000ff */
[----:B-1----:R-:W-:-:S03]  /*6a00*/  PRMT R9, R9, 0x9910, RZ ;  /* 0x0000991009097816 */ /* 0x002fc600000000ff */
        /* <DEDUP_REMOVED lines=12> */
[----:B------:R-:W-:Y:S02]  /*6ad0*/  PRMT R8, R6, 0x9910, RZ ;  /* 0x0000991006087816 */ /* 0x000fe400000000ff */
[----:B------:R-:W-:Y:S02]  /*6ae0*/  MOV R6, R9 ;  /* 0x0000000900067202 */ /* 0x000fe40000000f00 */
        /* <DEDUP_REMOVED lines=56> */
        .weak           $__internal_38_$__cuda_sm20_div_s64
        .type           $__internal_38_$__cuda_sm20_div_s64,@function
        .size           $__internal_38_$__cuda_sm20_div_s64,($__internal_39_$__cuda_sm20_rem_s64 - $__internal_38_$__cuda_sm20_div_s64)
$__internal_38_$__cuda_sm20_div_s64:
        /* <DEDUP_REMOVED lines=83> */
[----:B------:R-:W-:Y:S06]  /*73a0*/  RET.REL.NODEC R10 `(contiguous_reduce3_u16) ;  /* 0xffffff8c0a147950 */ /* 0x000fec0003c3ffff */
        .weak           $__internal_39_$__cuda_sm20_rem_s64
        .type           $__internal_39_$__cuda_sm20_rem_s64,@function
        .size           $__internal_39_$__cuda_sm20_rem_s64,(.L_x_3718 - $__internal_39_$__cuda_sm20_rem_s64)
$__internal_39_$__cuda_sm20_rem_s64:
        /* <DEDUP_REMOVED lines=76> */
[----:B------:R-:W-:Y:S06]  /*7870*/  RET.REL.NODEC R22 `(contiguous_reduce3_u16) ;  /* 0xffffff8416e07950 */ /* 0x000fec0003c3ffff */
.L_x_1862:
        /* <DEDUP_REMOVED lines=16> */
.L_x_3718:


//--------------------- .text.uncontiguous_reduce_u16 --------------------------
	.section	.text.uncontiguous_reduce_u16,"ax",@progbits
	.align	128
        .global         uncontiguous_reduce_u16
        .type           uncontiguous_reduce_u16,@function
        .size           uncontiguous_reduce_u16,(.L_x_3720 - uncontiguous_reduce_u16)
        .other          uncontiguous_reduce_u16,@"STO_CUDA_ENTRY STV_DEFAULT"
uncontiguous_reduce_u16:
.text.uncontiguous_reduce_u16:
        /* <DEDUP_REMOVED lines=8> */
[----:B------:R-:W4:Y:S02]  /*0080*/  LDCU.64 UR10, c[0x0][0x3b0] ;  /* 0x00007600ff0a77ac */ /* 0x000f240008000a00 */
[----:B------:R-:W5:Y:S01]  /*0090*/  LDC R10, c[0x0][0x3a8] ;  /* 0x0000ea00ff0a7b82 */ /* 0x000f620000000800 */
[----:B------:R-:W0:Y:S01]  /*00a0*/  LDCU.64 UR8, c[0x0][0x358] ;  /* 0x00006b00ff0877ac */ /* 0x000e220008000a00 */
[----:B-1----:R-:W-:-:S04]  /*00b0*/  ULEA UR4, UR6, UR4, 0x18 ;  /* 0x0000000406047291 */ /* 0x002fc8000f8ec0ff */
[----:B--2---:R-:W-:Y:S02]  /*00c0*/  ULEA UR6, UR5, UR4, 0x1 ;  /* 0x0000000405067291 */ /* 0x004fe4000f8e08ff */
[----:B0-----:R-:W-:Y:S02]  /*00d0*/  IMAD R0, R6, UR5, RZ ;  /* 0x0000000506007c24 */ /* 0x001fe4000f8e02ff */
[----:B-----5:R-:W-:Y:S01]  /*00e0*/  VIADD R7, R10, 0xffffffff ;  /* 0xffffffff0a077836 */ /* 0x020fe20000000000 */
[C---:B---3--:R-:W-:Y:S02]  /*00f0*/  LEA R4, R5.reuse, UR4, 0x1 ;  /* 0x0000000405047c11 */ /* 0x048fe4000f8e08ff */
[----:B------:R-:W-:Y:S02]  /*0100*/  LEA R3, R0, R5, 0x1 ;  /* 0x0000000500037211 */ /* 0x000fe400078e08ff */
[----:B------:R-:W-:Y:S01]  /*0110*/  LEA R2, R5, UR6, 0x3 ;  /* 0x0000000605027c11 */ /* 0x000fe2000f8e18ff */
[----:B------:R0:W-:Y:S01]  /*0120*/  STS.U16 [R4], RZ ;  /* 0x000000ff04007388 */ /* 0x0001e20000000400 */
[----:B------:R-:W-:Y:S01]  /*0130*/  MOV R0, RZ ;  /* 0x000000ff00007202 */ /* 0x000fe20000000f00 */
[----:B------:R-:W-:-:S02]  /*0140*/  IMAD.MOV.U32 R8, RZ, RZ, R3 ;  /* 0x000000ffff087224 */ /* 0x000fc400078e0003 */
[----:B------:R-:W-:-:S03]  /*0150*/  VIADD R14, R3, UR5 ;  /* 0x00000005030e7c36 */ /* 0x000fc60008000000 */
[----:B------:R0:W-:Y:S02]  /*0160*/  STS.64 [R2], R8 ;  /* 0x0000000802007388 */ /* 0x0001e40000000a00 */
[----:B----4-:R-:W-:-:S04]  /*0170*/  ISETP.GE.U32.AND P0, PT, R14, UR10, PT ;  /* 0x0000000a0e007c0c */ /* 0x010fc8000bf06070 */
        /* <DEDUP_REMOVED lines=23> */
.L_x_1891:
        /* <DEDUP_REMOVED lines=33> */
.L_x_1868:
[----:B------:R-:W-:Y:S01]  /*0500*/  MOV R28, R3 ;  /* 0x00000003001c7202 */ /* 0x000fe20000000f00 */
[----:B------:R-:W-:Y:S01]  /*0510*/  IMAD.MOV.U32 R10, RZ, RZ, R0 ;  /* 0x000000ffff0a7224 */ /* 0x000fe200078e0000 */
[----:B------:R-:W-:Y:S01]  /*0520*/  MOV R11, R20 ;  /* 0x00000014000b7202 */ /* 0x000fe20000000f00 */
[----:B------:R-:W-:Y:S01]  /*0530*/  IMAD.MOV.U32 R12, RZ, RZ, R21 ;  /* 0x000000ffff0c7224 */ /* 0x000fe200078e0015 */
[----:B------:R-:W-:-:S07]  /*0540*/  MOV R7, 0x560 ;  /* 0x0000056000077802 */ /* 0x000fce0000000f00 */
[----:B------:R-:W-:Y:S05]  /*0550*/  CALL.REL.NOINC `($__internal_40_$__cuda_sm20_div_s64) ;  /* 0x0000006800a87944 */ /* 0x000fea0003c00000 */
        /* <DEDUP_REMOVED lines=11> */
.L_x_1869:
[----:B------:R-:W-:Y:S05]  /*0610*/  BSYNC.RECONVERGENT B1 ;  /* 0x0000000000017941 */ /* 0x000fea0003800200 */
.L_x_1867:
        /* <DEDUP_REMOVED lines=34> */
.L_x_1871:
        /* <DEDUP_REMOVED lines=15> */
.L_x_1872:
[----:B------:R-:W-:Y:S05]  /*0930*/  BSYNC.RECONVERGENT B1 ;  /* 0x0000000000017941 */ /* 0x000fea0003800200 */
.L_x_1870:
        /* <DEDUP_REMOVED lines=37> */
.L_x_1874:
[----:B------:R-:W-:Y:S01]  /*0b90*/  IMAD.MOV.U32 R28, RZ, RZ, R32 ;  /* 0x000000ffff1c7224 */ /* 0x000fe200078e0020 */
[----:B------:R-:W-:Y:S01]  /*0ba0*/  MOV R10, R33 ;  /* 0x00000021000a7202 */ /* 0x000fe20000000f00 */
[----:B------:R-:W-:Y:S01]  /*0bb0*/  IMAD.MOV.U32 R11, RZ, RZ, R16 ;  /* 0x000000ffff0b7224 */ /* 0x000fe200078e0010 */
[----:B------:R-:W-:Y:S02]  /*0bc0*/  MOV R12, R17 ;  /* 0x00000011000c7202 */ /* 0x000fe40000000f00 */
[----:B------:R-:W-:-:S07]  /*0bd0*/  MOV R7, 0xbf0 ;  /* 0x00000bf000077802 */ /* 0x000fce0000000f00 */
[----:B------:R-:W-:Y:S05]  /*0be0*/  CALL.REL.NOINC `($__internal_40_$__cuda_sm20_div_s64) ;  /* 0x0000006400047944 */ /* 0x000fea0003c00000 */
        /* <DEDUP_REMOVED lines=10> */
.L_x_1875:
[----:B------:R-:W-:Y:S05]  /*0c90*/  BSYNC.RECONVERGENT B1 ;  /* 0x0000000000017941 */ /* 0x000fea0003800200 */
.L_x_1873:
        /* <DEDUP_REMOVED lines=35> */
.L_x_1877:
[----:B------:R-:W-:Y:S01]  /*0ed0*/  IMAD.MOV.U32 R28, RZ, RZ, R36 ;  /* 0x000000ffff1c7224 */ /* 0x000fe200078e0024 */
[----:B------:R-:W-:Y:S01]  /*0ee0*/  MOV R10, R37 ;  /* 0x00000025000a7202 */ /* 0x000fe20000000f00 */
[----:B------:R-:W-:Y:S01]  /*0ef0*/  IMAD.MOV.U32 R11, RZ, RZ, R16 ;  /* 0x000000ffff0b7224 */ /* 0x000fe200078e0010 */
[----:B------:R-:W-:Y:S02]  /*0f00*/  MOV R12, R17 ;  /* 0x00000011000c7202 */ /* 0x000fe40000000f00 */
[----:B------:R-:W-:-:S07]  /*0f10*/  MOV R7, 0xf30 ;  /* 0x00000f3000077802 */ /* 0x000fce0000000f00 */
[----:B------:R-:W-:Y:S05]  /*0f20*/  CALL.REL.NOINC `($__internal_40_$__cuda_sm20_div_s64) ;  /* 0x0000006000347944 */ /* 0x000fea0003c00000 */
        /* <DEDUP_REMOVED lines=11> */
.L_x_1878:
[----:B------:R-:W-:Y:S05]  /*0fe0*/  BSYNC.RECONVERGENT B1 ;  /* 0x0000000000017941 */ /* 0x000fea0003800200 */
.L_x_1876:
        /* <DEDUP_REMOVED lines=36> */
.L_x_1880:
        /* <DEDUP_REMOVED lines=16> */
.L_x_1881:
[----:B------:R-:W-:Y:S05]  /*1330*/  BSYNC.RECONVERGENT B1 ;  /* 0x0000000000017941 */ /* 0x000fea0003800200 */
.L_x_1879:
        /* <DEDUP_REMOVED lines=37> */
.L_x_1883:
        /* <DEDUP_REMOVED lines=17> */
.L_x_1884:
[----:B------:R-:W-:Y:S05]  /*16a0*/  BSYNC.RECONVERGENT B1 ;  /* 0x0000000000017941 */ /* 0x000fea0003800200 */
.L_x_1882:
        /* <DEDUP_REMOVED lines=36> */
.L_x_1886:
        /* <DEDUP_REMOVED lines=17> */
.L_x_1887:
[----:B------:R-:W-:Y:S05]  /*1a00*/  BSYNC.RECONVERGENT B1 ;  /* 0x0000000000017941 */ /* 0x000fea0003800200 */
.L_x_1885:
        /* <DEDUP_REMOVED lines=37> */
.L_x_1889:
[----:B------:R-:W-:Y:S01]  /*1c60*/  MOV R28, R16 ;  /* 0x00000010001c7202 */ /* 0x000fe20000000f00 */
[----:B------:R-:W-:Y:S01]  /*1c70*/  IMAD.MOV.U32 R10, RZ, RZ, R17 ;  /* 0x000000ffff0a7224 */ /* 0x000fe200078e0011 */
[----:B------:R-:W-:Y:S01]  /*1c80*/  MOV R11, R18 ;  /* 0x00000012000b7202 */ /* 0x000fe20000000f00 */
[----:B------:R-:W-:Y:S01]  /*1c90*/  IMAD.MOV.U32 R12, RZ, RZ, R19 ;  /* 0x000000ffff0c7224 */ /* 0x000fe200078e0013 */
[----:B------:R-:W-:-:S07]  /*1ca0*/  MOV R7, 0x1cc0 ;  /* 0x00001cc000077802 */ /* 0x000fce0000000f00 */
[----:B------:R-:W-:Y:S05]  /*1cb0*/  CALL.REL.NOINC `($__internal_40_$__cuda_sm20_div_s64) ;  /* 0x0000005000d07944 */ /* 0x000fea0003c00000 */
        /* <DEDUP_REMOVED lines=11> */
.L_x_1890:
[----:B------:R-:W-:Y:S05]  /*1d70*/  BSYNC.RECONVERGENT B1 ;  /* 0x0000000000017941 */ /* 0x000fea0003800200 */
.L_x_1888:
        /* <DEDUP_REMOVED lines=9> */
.L_x_1866:
        /* <DEDUP_REMOVED lines=35> */
.L_x_1894:
        /* <DEDUP_REMOVED lines=16> */
.L_x_1895:
[----:B------:R-:W-:Y:S05]  /*2140*/  BSYNC.RECONVERGENT B1 ;  /* 0x0000000000017941 */ /* 0x000fea0003800200 */
.L_x_1893:
        /* <DEDUP_REMOVED lines=35> */
.L_x_1897:
[----:B------:R-:W-:Y:S01]  /*2380*/  MOV R28, R16 ;  /* 0x00000010001c7202 */ /* 0x000fe20000000f00 */
[----:B------:R-:W-:Y:S01]  /*2390*/  IMAD.MOV.U32 R10, RZ, RZ, R17 ;  /* 0x000000ffff0a7224 */ /* 0x000fe200078e0011 */
[----:B------:R-:W-:Y:S01]  /*23a0*/  MOV R11, R20 ;  /* 0x00000014000b7202 */ /* 0x000fe20000000f00 */
[----:B------:R-:W-:Y:S01]  /*23b0*/  IMAD.MOV.U32 R12, RZ, RZ, R21 ;  /* 0x000000ffff0c7224 */ /* 0x000fe200078e0015 */
[----:B------:R-:W-:-:S07]  /*23c0*/  MOV R7, 0x23e0 ;  /* 0x000023e000077802 */ /* 0x000fce0000000f00 */
[----:B------:R-:W-:Y:S05]  /*23d0*/  CALL.REL.NOINC `($__internal_40_$__cuda_sm20_div_s64) ;  /* 0x0000004c00087944 */ /* 0x000fea0003c00000 */
        /* <DEDUP_REMOVED lines=9> */
.L_x_1898:
[----:B------:R-:W-:Y:S05]  /*2470*/  BSYNC.RECONVERGENT B1 ;  /* 0x0000000000017941 */ /* 0x000fea0003800200 */
.L_x_1896:
        /* <DEDUP_REMOVED lines=37> */
.L_x_1900:
        /* <DEDUP_REMOVED lines=16> */
.L_x_1901:
[----:B------:R-:W-:Y:S05]  /*27d0*/  BSYNC.RECONVERGENT B1 ;  /* 0x0000000000017941 */ /* 0x000fea0003800200 */
.L_x_1899:
        /* <DEDUP_REMOVED lines=36> */
.L_x_1903:
        /* <DEDUP_REMOVED lines=16> */
.L_x_1904:
[----:B------:R-:W-:Y:S05]  /*2b20*/  BSYNC.RECONVERGENT B1 ;  /* 0x0000000000017941 */ /* 0x000fea0003800200 */
.L_x_1902:
[----:B------:R-:W-:Y:S01]  /*2b30*/  MOV R34, R18 ;  /* 0x0000001200227202 */ /* 0x000fe20000000f00 */
[----:B------:R-:W-:Y:S02]  /*2b40*/  IMAD R9, R9, R32, RZ ;  /* 0x0000002009097224 */ /* 0x000fe400078e02ff */
[----:B------:R-:W-:Y:S02]  /*2b50*/  VIADD R8, R8, 0xfffffffe ;  /* 0xfffffffe08087836 */ /* 0x000fe40000000000 */
[----:B------:R-:W-:-:S04]  /*2b60*/  IMAD.WIDE.U32 R34, R32, R10, R34 ;  /* 0x0000000a20227225 */ /* 0x000fc800078e0022 */
[----:B------:R-:W-:Y:S02]  /*2b70*/  IMAD R9, R33, R10, R9 ;  /* 0x0000000a21097224 */ /* 0x000fe400078e0209 */
[----:B------:R-:W-:-:S03]  /*2b80*/  IMAD.MOV.U32 R13, RZ, RZ, R34 ;  /* 0x000000ffff0d7224 */ /* 0x000fc600078e0022 */
[----:B------:R-:W-:-:S07]  /*2b90*/  IADD3 R18, PT, PT, R35, R9, RZ ;  /* 0x0000000923127210 */ /* 0x000fce0007ffe0ff */
.L_x_1892:
        /* <DEDUP_REMOVED lines=31> */
.L_x_1906:
[----:B------:R-:W-:Y:S01]  /*2d90*/  MOV R19, R0 ;  /* 0x0000000000137202 */ /* 0x000fe20000000f00 */
[----:B------:R-:W-:Y:S01]  /*2da0*/  IMAD.MOV.U32 R7, RZ, RZ, R26 ;  /* 0x000000ffff077224 */ /* 0x000fe200078e001a */
[----:B------:R-:W-:Y:S02]  /*2db0*/  MOV R12, R27 ;  /* 0x0000001b000c7202 */ /* 0x000fe40000000f00 */
[----:B------:R-:W-:-:S07]  /*2dc0*/  MOV R0, 0x2de0 ;  /* 0x00002de000007802 */ /* 0x000fce0000000f00 */
[----:B------:R-:W-:Y:S05]  /*2dd0*/  CALL.REL.NOINC `($__internal_41_$__cuda_sm20_rem_s64) ;  /* 0x0000004400d87944 */ /* 0x000fea0003c00000 */
[----:B------:R-:W-:Y:S01]  /*2de0*/  IMAD.MOV.U32 R10, RZ, RZ, R3 ;  /* 0x000000ffff0a7224 */ /* 0x000fe200078e0003 */
[----:B------:R-:W-:-:S07]  /*2df0*/  MOV R11, R12 ;  /* 0x0000000c000b7202 */ /* 0x000fce0000000f00 */
.L_x_1907:
[----:B------:R-:W-:Y:S05]  /*2e00*/  BSYNC.RECONVERGENT B1 ;  /* 0x0000000000017941 */ /* 0x000fea0003800200 */
.L_x_1905:
        /* <DEDUP_REMOVED lines=30> */
.L_x_1909:
[----:B------:R-:W-:Y:S01]  /*2ff0*/  IMAD.MOV.U32 R7, RZ, RZ, R26 ;  /* 0x000000ffff077224 */ /* 0x000fe200078e001a */
[----:B------:R-:W-:Y:S01]  /*3000*/  MOV R12, R27 ;  /* 0x0000001b000c7202 */ /* 0x000fe20000000f00 */
[----:B------:R-:W-:Y:S01]  /*3010*/  IMAD.MOV.U32 R3, RZ, RZ, R16 ;  /* 0x000000ffff037224 */ /* 0x000fe200078e0010 */
[----:B------:R-:W-:Y:S02]  /*3020*/  MOV R19, R17 ;  /* 0x0000001100137202 */ /* 0x000fe40000000f00 */
[----:B------:R-:W-:-:S07]  /*3030*/  MOV R0, 0x3050 ;  /* 0x0000305000007802 */ /* 0x000fce0000000f00 */
[----:B------:R-:W-:Y:S05]  /*3040*/  CALL.REL.NOINC `($__internal_41_$__cuda_sm20_rem_s64) ;  /* 0x00000044003c7944 */ /* 0x000fea0003c00000 */
[----:B------:R-:W-:Y:S01]  /*3050*/  IMAD.MOV.U32 R10, RZ, RZ, R3 ;  /* 0x000000ffff0a7224 */ /* 0x000fe200078e0003 */
[----:B------:R-:W-:-:S07]  /*3060*/  MOV R11, R12 ;  /* 0x0000000c000b7202 */ /* 0x000fce0000000f00 */
.L_x_1910:
[----:B------:R-:W-:Y:S05]  /*3070*/  BSYNC.RECONVERGENT B1 ;  /* 0x0000000000017941 */ /* 0x000fea0003800200 */
.L_x_1908:
[----:B------:R-:W-:Y:S01]  /*3080*/  IMAD.MOV.U32 R12, RZ, RZ, R13 ;  /* 0x000000ffff0c7224 */ /* 0x000fe200078e000d */
[----:B------:R-:W-:Y:S01]  /*3090*/  MOV R13, R18 ;  /* 0x00000012000d7202 */ /* 0x000fe20000000f00 */
[----:B------:R-:W-:Y:S02]  /*30a0*/  IMAD R3, R11, R8, RZ ;  /* 0x000000080b037224 */ /* 0x000fe400078e02ff */
[----:B------:R-:W-:-:S04]  /*30b0*/  IMAD.WIDE.U32 R12, R8, R10, R12 ;  /* 0x0000000a080c7225 */ /* 0x000fc800078e000c */
[----:B------:R-:W-:-:S04]  /*30c0*/  IMAD R3, R9, R10, R3 ;  /* 0x0000000a09037224 */ /* 0x000fc800078e0203 */
[----:B------:R-:W-:Y:S01]  /*30d0*/  IMAD.IADD R18, R13, 0x1, R3 ;  /* 0x000000010d127824 */ /* 0x000fe200078e0203 */
[----:B------:R-:W-:-:S07]  /*30e0*/  MOV R13, R12 ;  /* 0x0000000c000d7202 */ /* 0x000fce0000000f00 */
.L_x_1865:
[----:B------:R-:W0:Y:S02]  /*30f0*/  LDCU.64 UR12, c[0x0][0x390] ;  /* 0x00007200ff0c77ac */ /* 0x000e240008000a00 */
[C---:B0-----:R-:W-:Y:S02]  /*3100*/  LEA R8, P0, R24.reuse, UR12, 0x1 ;  /* 0x0000000c18087c11 */ /* 0x041fe4000f8008ff */
[C---:B------:R-:W-:Y:S02]  /*3110*/  LEA R10, P1, R13.reuse, UR12, 0x1 ;  /* 0x0000000c0d0a7c11 */ /* 0x040fe4000f8208ff */
[----:B------:R-:W-:Y:S02]  /*3120*/  LEA.HI.X R9, R24, UR13, R25, 0x1, P0 ;  /* 0x0000000d18097c11 */ /* 0x000fe400080f0c19 */
[----:B------:R-:W-:-:S04]  /*3130*/  LEA.HI.X R11, R13, UR13, R18, 0x1, P1 ;  /* 0x0000000d0d0b7c11 */ /* 0x000fc800088f0c12 */
[----:B------:R-:W2:Y:S04]  /*3140*/  LDG.E.U16 R9, desc[UR8][R8.64] ;  /* 0x0000000808097981 */ /* 0x000ea8000c1e1500 */
[----:B------:R-:W2:Y:S02]  /*3150*/  LDG.E.U16 R10, desc[UR8][R10.64] ;  /* 0x000000080a0a7981 */ /* 0x000ea4000c1e1500 */
[----:B--2---:R-:W-:-:S13]  /*3160*/  ISETP.GE.U32.AND P0, PT, R10, R9, PT ;  /* 0x000000090a00720c */ /* 0x004fda0003f06070 */
[----:B------:R1:W-:Y:S04]  /*3170*/  @P0 STS.U16 [R4], R10 ;  /* 0x0000000a04000388 */ /* 0x0003e80000000400 */
[----:B------:R1:W-:Y:S04]  /*3180*/  @P0 STS.64 [R2], R14 ;  /* 0x0000000e02000388 */ /* 0x0003e80000000a00 */
[----:B------:R1:W-:Y:S01]  /*3190*/  @!P0 STS.U16 [R4], R9 ;  /* 0x0000000904008388 */ /* 0x0003e20000000400 */
[----:B------:R-:W-:Y:S05]  /*31a0*/  BRA `(.L_x_1911) ;  /* 0x0000003400d47947 */ /* 0x000fea0003800000 */
.L_x_1864:
        /* <DEDUP_REMOVED lines=20> */
.L_x_1938:
        /* <DEDUP_REMOVED lines=33> */
.L_x_1915:
[----:B------:R-:W-:Y:S01]  /*3500*/  IMAD.MOV.U32 R28, RZ, RZ, R3 ;  /* 0x000000ffff1c7224 */ /* 0x000fe200078e0003 */
[----:B------:R-:W-:Y:S01]  /*3510*/  MOV R10, R0 ;  /* 0x00000000000a7202 */ /* 0x000fe20000000f00 */
[----:B------:R-:W-:Y:S01]  /*3520*/  IMAD.MOV.U32 R11, RZ, RZ, R24 ;  /* 0x000000ffff0b7224 */ /* 0x000fe200078e0018 */
[----:B------:R-:W-:Y:S02]  /*3530*/  MOV R12, R25 ;  /* 0x00000019000c7202 */ /* 0x000fe40000000f00 */
[----:B------:R-:W-:-:S07]  /*3540*/  MOV R7, 0x3560 ;  /* 0x0000356000077802 */ /* 0x000fce0000000f00 */
[----:B-1----:R-:W-:Y:S05]  /*3550*/  CALL.REL.NOINC `($__internal_40_$__cuda_sm20_div_s64) ;  /* 0x0000003800a87944 */ /* 0x002fea0003c00000 */
        /* <DEDUP_REMOVED lines=11> */
.L_x_1916:
[----:B------:R-:W-:Y:S05]  /*3610*/  BSYNC.RECONVERGENT B1 ;  /* 0x0000000000017941 */ /* 0x000fea0003800200 */
.L_x_1914:
        /* <DEDUP_REMOVED lines=38> */
.L_x_1918:
        /* <DEDUP_REMOVED lines=17> */
.L_x_1919:
[----:B------:R-:W-:Y:S05]  /*3990*/  BSYNC.RECONVERGENT B1 ;  /* 0x0000000000017941 */ /* 0x000fea0003800200 */
.L_x_1917:
        /* <DEDUP_REMOVED lines=38> */
.L_x_1921:
        /* <DEDUP_REMOVED lines=17> */
.L_x_1922:
[----:B------:R-:W-:Y:S05]  /*3d10*/  BSYNC.RECONVERGENT B1 ;  /* 0x0000000000017941 */ /* 0x000fea0003800200 */
.L_x_1920:
        /* <DEDUP_REMOVED lines=39> */
.L_x_1924:
        /* <DEDUP_REMOVED lines=17> */
.L_x_1925:
[----:B------:R-:W-:Y:S05]  /*40a0*/  BSYNC.RECONVERGENT B1 ;  /* 0x0000000000017941 */ /* 0x000fea0003800200 */
.L_x_1923:
        /* <DEDUP_REMOVED lines=38> */
.L_x_1927:
        /* <DEDUP_REMOVED lines=17> */
.L_x_1928:
[----:B------:R-:W-:Y:S05]  /*4420*/  BSYNC.RECONVERGENT B1 ;  /* 0x0000000000017941 */ /* 0x000fea0003800200 */
.L_x_1926:
        /* <DEDUP_REMOVED lines=38> */
.L_x_1930:
        /* <DEDUP_REMOVED lines=17> */
.L_x_1931:
[----:B------:R-:W-:Y:S05]  /*47a0*/  BSYNC.RECONVERGENT B1 ;  /* 0x0000000000017941 */ /* 0x000fea0003800200 */
.L_x_1929:
        /* <DEDUP_REMOVED lines=38> */
.L_x_1933:
        /* <DEDUP_REMOVED lines=17> */
.L_x_1934:
[----:B------:R-:W-:Y:S05]  /*4b20*/  BSYNC.RECONVERGENT B1 ;  /* 0x0000000000017941 */ /* 0x000fea0003800200 */
.L_x_1932:
        /* <DEDUP_REMOVED lines=36> */
.L_x_1936:
        /* <DEDUP_REMOVED lines=17> */
.L_x_1937:
[----:B------:R-:W-:Y:S05]  /*4e80*/  BSYNC.RECONVERGENT B1 ;  /* 0x0000000000017941 */ /* 0x000fea0003800200 */
.L_x_1935:
        /* <DEDUP_REMOVED lines=12> */
.L_x_1913:
        /* <DEDUP_REMOVED lines=36> */
.L_x_1941:
        /* <DEDUP_REMOVED lines=17> */
.L_x_1942:
[----:B------:R-:W-:Y:S05]  /*52a0*/  BSYNC.RECONVERGENT B1 ;  /* 0x0000000000017941 */ /* 0x000fea0003800200 */
.L_x_1940:
        /* <DEDUP_REMOVED lines=41> */
.L_x_1944:
        /* <DEDUP_REMOVED lines=17> */
.L_x_1945:
[----:B------:R-:W-:Y:S05]  /*5650*/  BSYNC.RECONVERGENT B1 ;  /* 0x0000000000017941 */ /* 0x000fea0003800200 */
.L_x_1943:
        /* <DEDUP_REMOVED lines=40> */
.L_x_1947:
        /* <DEDUP_REMOVED lines=17> */
.L_x_1948:
[----:B------:R-:W-:Y:S05]  /*59f0*/  BSYNC.RECONVERGENT B1 ;  /* 0x0000000000017941 */ /* 0x000fea0003800200 */
.L_x_1946:
        /* <DEDUP_REMOVED lines=39> */
.L_x_1950:
[----:B------:R-:W-:Y:S01]  /*5c70*/  MOV R28, R20 ;  /* 0x00000014001c7202 */ /* 0x000fe20000000f00 */
[----:B------:R-:W-:Y:S01]  /*5c80*/  IMAD.MOV.U32 R10, RZ, RZ, R21 ;  /* 0x000000ffff0a7224 */ /* 0x000fe200078e0015 */
[----:B------:R-:W-:Y:S02]  /*5c90*/  MOV R11, R24 ;  /* 0x00000018000b7202 */ /* 0x000fe40000000f00 */
        /* <DEDUP_REMOVED lines=14> */
.L_x_1951:
[----:B------:R-:W-:Y:S05]  /*5d80*/  BSYNC.RECONVERGENT B1 ;  /* 0x0000000000017941 */ /* 0x000fea0003800200 */
.L_x_1949:
        /* <DEDUP_REMOVED lines=10> */
.L_x_1939:
        /* <DEDUP_REMOVED lines=34> */
.L_x_1954:
        /* <DEDUP_REMOVED lines=17> */
.L_x_1955:
[----:B------:R-:W-:Y:S05]  /*6160*/  BSYNC.RECONVERGENT B1 ;  /* 0x0000000000017941 */ /* 0x000fea0003800200 */
.L_x_1953:
        /* <DEDUP_REMOVED lines=40> */
.L_x_1957:
[----:B------:R-:W-:Y:S01]  /*63f0*/  MOV R28, R18 ;  /* 0x00000012001c7202 */ /* 0x000fe20000000f00 */
[----:B------:R-:W-:Y:S01]  /*6400*/  IMAD.MOV.U32 R11, RZ, RZ, R16 ;  /* 0x000000ffff0b7224 */ /* 0x000fe200078e0010 */
[----:B------:R-:W-:Y:S02]  /*6410*/  MOV R10, R19 ;  /* 0x00000013000a7202 */ /* 0x000fe40000000f00 */
[----:B------:R-:W-:Y:S02]  /*6420*/  MOV R12, R17 ;  /* 0x00000011000c7202 */ /* 0x000fe40000000f00 */
[----:B------:R-:W-:-:S07]  /*6430*/  MOV R7, 0x6450 ;  /* 0x0000645000077802 */ /* 0x000fce0000000f00 */
[----:B------:R-:W-:Y:S05]  /*6440*/  CALL.REL.NOINC `($__internal_40_$__cuda_sm20_div_s64) ;  /* 0x0000000800ec7944 */ /* 0x000fea0003c00000 */
        /* <DEDUP_REMOVED lines=11> */
.L_x_1958:
[----:B------:R-:W-:Y:S05]  /*6500*/  BSYNC.RECONVERGENT B1 ;  /* 0x0000000000017941 */ /* 0x000fea0003800200 */
.L_x_1956:
        /* <DEDUP_REMOVED lines=10> */
.L_x_1952:
        /* <DEDUP_REMOVED lines=31> */
.L_x_1960:
[----:B------:R-:W-:Y:S01]  /*67a0*/  MOV R19, R0 ;  /* 0x0000000000137202 */ /* 0x000fe20000000f00 */
[----:B------:R-:W-:Y:S01]  /*67b0*/  IMAD.MOV.U32 R7, RZ, RZ, R10 ;  /* 0x000000ffff077224 */ /* 0x000fe200078e000a */
[----:B------:R-:W-:Y:S02]  /*67c0*/  MOV R12, R11 ;  /* 0x0000000b000c7202 */ /* 0x000fe40000000f00 */
[----:B------:R-:W-:-:S07]  /*67d0*/  MOV R0, 0x67f0 ;  /* 0x000067f000007802 */ /* 0x000fce0000000f00 */
[----:B------:R-:W-:Y:S05]  /*67e0*/  CALL.REL.NOINC `($__internal_41_$__cuda_sm20_rem_s64) ;  /* 0x0000000c00547944 */ /* 0x000fea0003c00000 */
[----:B------:R-:W-:Y:S01]  /*67f0*/  IMAD.MOV.U32 R10, RZ, RZ, R3 ;  /* 0x000000ffff0a7224 */ /* 0x000fe200078e0003 */
[----:B------:R-:W-:-:S07]  /*6800*/  MOV R11, R12 ;  /* 0x0000000c000b7202 */ /* 0x000fce0000000f00 */
.L_x_1961:
[----:B------:R-:W-:Y:S05]  /*6810*/  BSYNC.RECONVERGENT B1 ;  /* 0x0000000000017941 */ /* 0x000fea0003800200 */
.L_x_1959:
        /* <DEDUP_REMOVED lines=9> */
.L_x_1912:
[----:B------:R-:W0:Y:S02]  /*68b0*/  LDCU.64 UR12, c[0x0][0x390] ;  /* 0x00007200ff0c77ac */ /* 0x000e240008000a00 */
[----:B0-----:R-:W-:-:S04]  /*68c0*/  LEA R8, P0, R13, UR12, 0x1 ;  /* 0x0000000c0d087c11 */ /* 0x001fc8000f8008ff */
[----:B------:R-:W-:-:S06]  /*68d0*/  LEA.HI.X R9, R13, UR13, R9, 0x1, P0 ;  /* 0x0000000d0d097c11 */ /* 0x000fcc00080f0c09 */
[----:B------:R-:W2:Y:S04]  /*68e0*/  LDG.E.U16 R9, desc[UR8][R8.64] ;  /* 0x0000000808097981 */ /* 0x000ea8000c1e1500 */
[----:B--2---:R0:W-:Y:S02]  /*68f0*/  STS.U16 [R4], R9 ;  /* 0x0000000904007388 */ /* 0x0041e40000000400 */
.L_x_1911:
[----:B------:R-:W-:Y:S05]  /*6900*/  BSYNC.RECONVERGENT B0 ;  /* 0x0000000000007941 */ /* 0x000fea0003800200 */
.L_x_1863:
[----:B------:R-:W-:Y:S01]  /*6910*/  BAR.SYNC.DEFER_BLOCKING 0x0 ;  /* 0x0000000000007b1d */ /* 0x000fe20000010000 */
[----:B------:R-:W-:Y:S01]  /*6920*/  UISETP.GE.U32.AND UP0, UPT, UR5, 0x42, UPT ;  /* 0x000000420500788c */ /* 0x000fe2000bf06070 */
[----:B------:R-:W-:-:S08]  /*6930*/  ISETP.GT.U32.AND P1, PT, R5, 0x1f, PT ;  /* 0x0000001f0500780c */ /* 0x000fd00003f24070 */
[----:B------:R-:W-:Y:S05]  /*6940*/  BRA.U !UP0, `(.L_x_1962) ;  /* 0x0000000108387547 */ /* 0x000fea000b800000 */
.L_x_1963:
[----:B------:R-:W-:Y:S01]  /*6950*/  ULOP3.LUT UR4, UR5, 0x7fe, URZ, 0xc0, !UPT ;  /* 0x000007fe05047892 */ /* 0x000fe2000f8ec0ff */
[----:B------:R-:W-:Y:S01]  /*6960*/  LDS.U16 R0, [R4] ;  /* 0x0000000004007984 */ /* 0x000fe20000000400 */
[----:B------:R-:W-:-:S07]  /*6970*/  UISETP.GT.U32.AND UP0, UPT, UR5, 0x83, UPT ;  /* 0x000000830500788c */ /* 0x000fce000bf04070 */
[----:B--2---:R-:W2:Y:S01]  /*6980*/  LDS.U16 R3, [R4+UR4] ;  /* 0x0000000404037984 */ /* 0x004ea20008000400 */
[----:B------:R-:W-:-:S06]  /*6990*/  USHF.R.U32.HI UR4, URZ, 0x1, UR5 ;  /* 0x00000001ff047899 */ /* 0x000fcc0008011605 */
[----:B------:R-:W-:Y:S01]  /*69a0*/  MOV R7, UR4 ;  /* 0x0000000400077c02 */ /* 0x000fe20008000f00 */
[----:B------:R-:W-:Y:S01]  /*69b0*/  UMOV UR5, UR4 ;  /* 0x0000000400057c82 */ /* 0x000fe20008000000 */
[----:B--2---:R-:W-:-:S13]  /*69c0*/  ISETP.GE.U32.AND P0, PT, R3, R0, PT ;  /* 0x000000000300720c */ /* 0x004fda0003f06070 */
[----:B------:R-:W-:Y:S01]  /*69d0*/  @P0 IMAD R8, R7, 0x8, R2 ;  /* 0x0000000807080824 */ /* 0x000fe200078e0202 */
[----:B------:R-:W-:Y:S05]  /*69e0*/  @P0 STS.U16 [R4], R3 ;  /* 0x0000000304000388 */ /* 0x000fea0000000400 */
[----:B01----:R-:W0:Y:S04]  /*69f0*/  @P0 LDS.64 R8, [R8] ;  /* 0x0000000008080984 */ /* 0x003e280000000a00 */
[----:B0-----:R2:W-:Y:S01]  /*6a00*/  @P0 STS.64 [R2], R8 ;  /* 0x0000000802000388 */ /* 0x0015e20000000a00 */
[----:B------:R-:W-:Y:S06]  /*6a10*/  BAR.SYNC.DEFER_BLOCKING 0x0 ;  /* 0x0000000000007b1d */ /* 0x000fec0000010000 */
[----:B------:R-:W-:Y:S05]  /*6a20*/  BRA.U UP0, `(.L_x_1963) ;  /* 0xfffffffd00c87547 */ /* 0x000fea000b83ffff */
.L_x_1962:
[----:B------:R-:W-:Y:S05]  /*6a30*/  @P1 EXIT ;  /* 0x000000000000194d */ /* 0x000fea0003800000 */
[----:B------:R-:W-:Y:S01]  /*6a40*/  LDS.U16 R0, [R4] ;  /* 0x0000000004007984 */ /* 0x000fe20000000400 */
[----:B------:R-:W-:-:S03]  /*6a50*/  ISETP.NE.AND P1, PT, R5, RZ, PT ;  /* 0x000000ff0500720c */ /* 0x000fc60003f25270 */
[----:B--2---:R-:W2:Y:S04]  /*6a60*/  LDS.U16 R8, [R4+0x40] ;  /* 0x0000400004087984 */ /* 0x004ea80000000400 */
[----:B------:R-:W3:Y:S01]  /*6a70*/  LDS.U16 R3, [R4+0x40] ;  /* 0x0000400004037984 */ /* 0x000ee20000000400 */
[----:B--2---:R-:W-:Y:S02]  /*6a80*/  VIMNMX.U16x2 R0, PT, PT, R0, R8, !PT ;  /* 0x0000000800007248 */ /* 0x004fe40007fe0200 */
[----:B---3--:R-:W-:Y:S02]  /*6a90*/  PRMT R3, R3, 0x9910, RZ ;  /* 0x0000991003037816 */ /* 0x008fe400000000ff */
[----:B------:R-:W-:Y:S02]  /*6aa0*/  PRMT R7, R0, 0x9910, RZ ;  /* 0x0000991000077816 */ /* 0x000fe400000000ff */
[----:B------:R-:W-:-:S02]  /*6ab0*/  MOV R0, R3 ;  /* 0x0000000300007202 */ /* 0x000fc40000000f00 */
[----:B------:R-:W-:-:S04]  /*6ac0*/  MOV R3, R7 ;  /* 0x0000000700037202 */ /* 0x000fc80000000f00 */
[----:B------:R-:W-:-:S13]  /*6ad0*/  ISETP.NE.AND P0, PT, R3, R0, PT ;  /* 0x000000000300720c */ /* 0x000fda0003f05270 */
[----:B01----:R-:W0:Y:S04]  /*6ae0*/  @!P0 LDS.64 R8, [R2+0x100] ;  /* 0x0001000002088984 */ /* 0x003e280000000a00 */
        /* <DEDUP_REMOVED lines=22> */
[----:B------:R-:W-:-:S03]  /*6c50*/  MOV R0, R7 ;  /* 0x0000000700007202 */ /* 0x000fc60000000f00 */
        /* <DEDUP_REMOVED lines=58> */
        .weak           $__internal_40_$__cuda_sm20_div_s64
        .type           $__internal_40_$__cuda_sm20_div_s64,@function
        .size           $__internal_40_$__cuda_sm20_div_s64,($__internal_41_$__cuda_sm20_rem_s64 - $__internal_40_$__cuda_sm20_div_s64)
$__internal_40_$__cuda_sm20_div_s64:
        /* <DEDUP_REMOVED lines=83> */
[----:B------:R-:W-:Y:S05]  /*7530*/  RET.REL.NODEC R10 `(uncontiguous_reduce_u16) ;  /* 0xffffff880ab07950 */ /* 0x000fea0003c3ffff */
        .weak           $__internal_41_$__cuda_sm20_rem_s64
        .type           $__internal_41_$__cuda_sm20_rem_s64,@function
        .size           $__internal_41_$__cuda_sm20_rem_s64,(.L_x_3720 - $__internal_41_$__cuda_sm20_rem_s64)
$__internal_41_$__cuda_sm20_rem_s64:
        /* <DEDUP_REMOVED lines=77> */
[----:B------:R-:W-:Y:S06]  /*7a10*/  RET.REL.NODEC R10 `(uncontiguous_reduce_u16) ;  /* 0xffffff840a787950 */ /* 0x000fec0003c3ffff */
.L_x_1964:
        /* <DEDUP_REMOVED lines=14> */
.L_x_3720:


//--------------------- .text.contiguous_reduce2_u16 --------------------------
	.section	.text.contiguous_reduce2_u16,"ax",@progbits
	.align	128
        .global         contiguous_reduce2_u16
        .type           contiguous_reduce2_u16,@function
        .size           contiguous_reduce2_u16,(.L_x_3804 - contiguous_reduce2_u16)
        .other          contiguous_reduce2_u16,@"STO_CUDA_ENTRY STV_DEFAULT"
contiguous_reduce2_u16:
.text.contiguous_reduce2_u16:
        /* <DEDUP_REMOVED lines=18> */
[----:B------:R0:W-:Y:S03]  /*0120*/  STS.64 [R3], R6 ;  /* 0x0000000603007388 */ /* 0x0001e60000000a00 */
[----:B----4-:R-:W-:Y:S01]  /*0130*/  ISETP.GE.U32.AND P0, PT, R9, UR10, PT ;  /* 0x0000000a09007c0c */ /* 0x010fe2000bf06070 */
[----:B------:R0:W-:Y:S03]  /*0140*/  STS.U16 [R4], RZ ;  /* 0x000000ff04007388 */ /* 0x0001e60000000400 */
[----:B------:R-:W-:-:S13]  /*0150*/  ISETP.GE.U32.AND.EX P0, PT, RZ, UR11, PT, P0 ;  /* 0x0000000bff007c0c */ /* 0x000fda000bf06100 */
[----:B0-----:R-:W-:Y:S05]  /*0160*/  @P0 BRA `(.L_x_1966) ;  /* 0x0000000000500947 */ /* 0x001fea0003800000 */
[----:B------:R-:W0:Y:S01]  /*0170*/  LDC.64 R6, c[0x0][0x390] ;  /* 0x0000e400ff067b82 */ /* 0x000e220000000a00 */
[----:B------:R-:W1:Y:S02]  /*0180*/  LDCU.64 UR12, c[0x0][0x390] ;  /* 0x00007200ff0c77ac */ /* 0x000e640008000a00 */
[----:B-1----:R-:W-:-:S04]  /*0190*/  LEA R12, P0, R9, UR12, 0x1 ;  /* 0x0000000c090c7c11 */ /* 0x002fc8000f8008ff */
[----:B------:R-:W-:Y:S01]  /*01a0*/  LEA.HI.X R13, R9, UR13, RZ, 0x1, P0 ;  /* 0x0000000d090d7c11 */ /* 0x000fe200080f0cff */
[----:B0-----:R-:W-:-:S04]  /*01b0*/  IMAD.WIDE.U32 R6, R5, 0x2, R6 ;  /* 0x0000000205067825 */ /* 0x001fc800078e0006 */
[----:B------:R-:W2:Y:S04]  /*01c0*/  LDG.E.U16 R12, desc[UR8][R12.64] ;  /* 0x000000080c0c7981 */ /* 0x000ea8000c1e1500 */
[----:B------:R-:W2:Y:S02]  /*01d0*/  LDG.E.U16 R7, desc[UR8][R6.64] ;  /* 0x0000000806077981 */ /* 0x000ea4000c1e1500 */
        /* <DEDUP_REMOVED lines=8> */
[----:B------:R1:W-:Y:S04]  /*0260*/  @P0 STS.U16 [R4], R12 ;  /* 0x0000000c04000388 */ /* 0x0003e80000000400 */
[----:B--2---:R1:W-:Y:S04]  /*0270*/  @P0 STS.64 [R3], R8 ;  /* 0x0000000803000388 */ /* 0x0043e80000000a00 */
[----:B------:R1:W-:Y:S04]  /*0280*/  @!P0 STS.U16 [R4], R7 ;  /* 0x0000000704008388 */ /* 0x0003e80000000400 */
[----:B---3--:R1:W-:Y:S01]  /*0290*/  @!P0 STS.64 [R3], R10 ;  /* 0x0000000a03008388 */ /* 0x0083e20000000a00 */
[----:B------:R-:W-:Y:S05]  /*02a0*/  BRA `(.L_x_1967) ;  /* 0x0000000000307947 */ /* 0x000fea0003800000 */
.L_x_1966:
        /* <DEDUP_REMOVED lines=12> */
.L_x_1967:
[----:B------:R-:W-:Y:S05]  /*0370*/  BSYNC.RECONVERGENT B0 ;  /* 0x0000000000007941 */ /* 0x000fea0003800200 */
.L_x_1965:
[----:B------:R-:W-:Y:S01]  /*0380*/  BAR.SYNC.DEFER_BLOCKING 0x0 ;  /* 0x0000000000007b1d */ /* 0x000fe20000010000 */
[----:B------:R-:W-:-:S09]  /*0390*/  UISETP.GE.U32.AND UP0, UPT, UR5, 0x42, UPT ;  /* 0x000000420500788c */ /* 0x000fd2000bf06070 */
[----:B------:R-:W-:Y:S05]  /*03a0*/  BRA.U !UP0, `(.L_x_1968) ;  /* 0x0000000108487547 */ /* 0x000fea000b800000 */
.L_x_1971:
        /* <DEDUP_REMOVED lines=9> */
[----:B0-----:R-:W-:-:S13]  /*0440*/  ISETP.GE.U32.AND P0, PT, R8, R5, PT ;  /* 0x000000050800720c */ /* 0x001fda0003f06070 */
[----:B------:R-:W-:Y:S01]  /*0450*/  @P0 IMAD R6, R6, 0x8, R3 ;  /* 0x0000000806060824 */ /* 0x000fe200078e0203 */
[----:B------:R-:W-:Y:S05]  /*0460*/  @P0 STS.U16 [R4], R8 ;  /* 0x0000000804000388 */ /* 0x000fea0000000400 */
[----:B------:R-:W0:Y:S04]  /*0470*/  @P0 LDS.64 R6, [R6] ;  /* 0x0000000006060984 */ /* 0x000e280000000a00 */
[----:B0-----:R2:W-:Y:S02]  /*0480*/  @P0 STS.64 [R3], R6 ;  /* 0x0000000603000388 */ /* 0x0015e40000000a00 */
.L_x_1970:
[----:B------:R-:W-:Y:S05]  /*0490*/  BSYNC.RECONVERGENT B0 ;  /* 0x0000000000007941 */ /* 0x000fea0003800200 */
.L_x_1969:
[----:B------:R-:W-:Y:S01]  /*04a0*/  BAR.SYNC.DEFER_BLOCKING 0x0 ;  /* 0x0000000000007b1d */ /* 0x000fe20000010000 */
[----:B------:R-:W-:-:S09]  /*04b0*/  UISETP.GT.U32.AND UP0, UPT, UR4, 0x83, UPT ;  /* 0x000000830400788c */ /* 0x000fd2000bf04070 */
[----:B------:R-:W-:Y:S05]  /*04c0*/  BRA.U UP0, `(.L_x_1971) ;  /* 0xfffffffd00b87547 */ /* 0x000fea000b83ffff */
.L_x_1968:
[----:B------:R-:W-:-:S13]  /*04d0*/  ISETP.GT.U32.AND P0, PT, R2, 0x1f, PT ;  /* 0x0000001f0200780c */ /* 0x000fda0003f04070 */
[----:B------:R-:W-:Y:S05]  /*04e0*/  @P0 EXIT ;  /* 0x000000000000094d */ /* 0x000fea0003800000 */
[----:B0-2---:R-:W-:Y:S01]  /*04f0*/  LDS.U16 R6, [R4] ;  /* 0x0000000004067984 */ /* 0x005fe20000000400 */
[----:B------:R-:W-:-:S03]  /*0500*/  ISETP.NE.AND P1, PT, R2, RZ, PT ;  /* 0x000000ff0200720c */ /* 0x000fc60003f25270 */
[----:B-1----:R-:W0:Y:S04]  /*0510*/  LDS.U16 R8, [R4+0x40] ;  /* 0x0000400004087984 */ /* 0x002e280000000400 */
[----:B------:R-:W1:Y:S01]  /*0520*/  LDS.U16 R7, [R4+0x40] ;  /* 0x0000400004077984 */ /* 0x000e620000000400 */
[----:B0-----:R-:W-:Y:S02]  /*0530*/  VIMNMX.U16x2 R5, PT, PT, R6, R8, !PT ;  /* 0x0000000806057248 */ /* 0x001fe40007fe0200 */
[----:B-1----:R-:W-:Y:S02]  /*0540*/  PRMT R7, R7, 0x9910, RZ ;  /* 0x0000991007077816 */ /* 0x002fe400000000ff */
[----:B------:R-:W-:-:S03]  /*0550*/  PRMT R6, R5, 0x9910, RZ ;  /* 0x0000991005067816 */ /* 0x000fc600000000ff */
        /* <DEDUP_REMOVED lines=84> */
.L_x_1972:
        /* <DEDUP_REMOVED lines=14> */
.L_x_3804:


//--------------------- .text.contiguous_reduce_u16 --------------------------
	.section	.text.contiguous_reduce_u16,"ax",@progbits
	.align	128
        .global         contiguous_reduce_u16
        .type           contiguous_reduce_u16,@function
        .size           contiguous_reduce_u16,(.L_x_3805 - contiguous_reduce_u16)
        .other          contiguous_reduce_u16,@"STO_CUDA_ENTRY STV_DEFAULT"
contiguous_reduce_u16:
.text.contiguous_reduce_u16:
        /* <DEDUP_REMOVED lines=9> */
[----:B-1----:R-:W-:-:S04]  /*0090*/  ULEA UR4, UR6, UR4, 0x18 ;  /* 0x0000000406047291 */ /* 0x002fc8000f8ec0ff */
[----:B--2---:R-:W-:Y:S02]  /*00a0*/  ULEA UR6, UR5, UR4, 0x1 ;  /* 0x0000000405067291 */ /* 0x004fe4000f8e08ff */
        /* <DEDUP_REMOVED lines=8> */
[----:B------:R0:W-:Y:S02]  /*0130*/  STS.U16 [R4], RZ ;  /* 0x000000ff04007388 */ /* 0x0001e40000000400 */
        /* <DEDUP_REMOVED lines=10> */
[----:B--2---:R-:W-:-:S13]  /*01e0*/  ISETP.GE.U32.AND P0, PT, R12, R11, PT ;  /* 0x0000000b0c00720c */ /* 0x004fda0003f06070 */
[----:B------:R1:W-:Y:S04]  /*01f0*/  @P0 STS.U16 [R4], R12 ;  /* 0x0000000c04000388 */ /* 0x0003e80000000400 */
[----:B------:R1:W-:Y:S04]  /*0200*/  @P0 STS.64 [R3], R8 ;  /* 0x0000000803000388 */ /* 0x0003e80000000a00 */
[----:B------:R1:W-:Y:S01]  /*0210*/  @!P0 STS.U16 [R4], R11 ;  /* 0x0000000b04008388 */ /* 0x0003e20000000400 */
[----:B------:R-:W-:Y:S05]  /*0220*/  BRA `(.L_x_1975) ;  /* 0x0000000000207947 */ /* 0x000fea0003800000 */
.L_x_1974:
[----:B------:R-:W-:-:S04]  /*0230*/  ISETP.GE.U32.AND P0, PT, R6, UR10, PT ;  /* 0x0000000a06007c0c */ /* 0x000fc8000bf06070 */
[----:B------:R-:W-:-:S13]  /*0240*/  ISETP.GE.U32.AND.EX P0, PT, RZ, UR11, PT, P0 ;  /* 0x0000000bff007c0c */ /* 0x000fda000bf06100 */
[----:B------:R-:W-:Y:S05]  /*0250*/  @P0 BRA `(.L_x_1975) ;  /* 0x0000000000140947 */ /* 0x000fea0003800000 */
[----:B------:R-:W0:Y:S02]  /*0260*/  LDCU.64 UR12, c[0x0][0x390] ;  /* 0x00007200ff0c77ac */ /* 0x000e240008000a00 */
[----:B0-----:R-:W-:-:S04]  /*0270*/  LEA R8, P0, R6, UR12, 0x1 ;  /* 0x0000000c06087c11 */ /* 0x001fc8000f8008ff */
[----:B------:R-:W-:-:S06]  /*0280*/  LEA.HI.X R9, R6, UR13, RZ, 0x1, P0 ;  /* 0x0000000d06097c11 */ /* 0x000fcc00080f0cff */
[----:B------:R-:W2:Y:S04]  /*0290*/  LDG.E.U16 R9, desc[UR8][R8.64] ;  /* 0x0000000808097981 */ /* 0x000ea8000c1e1500 */
[----:B--2---:R0:W-:Y:S02]  /*02a0*/  STS.U16 [R4], R9 ;  /* 0x0000000904007388 */ /* 0x0041e40000000400 */
.L_x_1975:
[----:B------:R-:W-:Y:S05]  /*02b0*/  BSYNC.RECONVERGENT B0 ;  /* 0x0000000000007941 */ /* 0x000fea0003800200 */
.L_x_1973:
[----:B------:R-:W-:Y:S01]  /*02c0*/  BAR.SYNC.DEFER_BLOCKING 0x0 ;  /* 0x0000000000007b1d */ /* 0x000fe20000010000 */
[----:B------:R-:W-:-:S09]  /*02d0*/  UISETP.GE.U32.AND UP0, UPT, UR5, 0x42, UPT ;  /* 0x000000420500788c */ /* 0x000fd2000bf06070 */
[----:B------:R-:W-:Y:S05]  /*02e0*/  BRA.U !UP0, `(.L_x_1976) ;  /* 0x0000000108487547 */ /* 0x000fea000b800000 */
.L_x_1979:
[----:B------:R-:W-:Y:S01]  /*02f0*/  UMOV UR4, UR5 ;  /* 0x0000000500047c82 */ /* 0x000fe20008000000 */
[----:B------:R-:W-:Y:S01]  /*0300*/  USHF.R.U32.HI UR5, URZ, 0x1, UR5 ;  /* 0x00000001ff057899 */ /* 0x000fe20008011605 */
[----:B------:R-:W-:Y:S05]  /*0310*/  BSSY.RECONVERGENT B0, `(.L_x_1977) ;  /* 0x000000c000007945 */ /* 0x000fea0003800200 */
[----:B------:R-:W-:-:S13]  /*0320*/  ISETP.GE.U32.AND P0, PT, R2, UR5, PT ;  /* 0x0000000502007c0c */ /* 0x000fda000bf06070 */
[----:B--2---:R-:W-:Y:S05]  /*0330*/  @P0 BRA `(.L_x_1978) ;  /* 0x0000000000240947 */ /* 0x004fea0003800000 */
[----:B------:R-:W-:Y:S01]  /*0340*/  ULOP3.LUT UR7, UR4, 0x7fe, URZ, 0xc0, !UPT ;  /* 0x000007fe04077892 */ /* 0x000fe2000f8ec0ff */
[----:B------:R-:W-:Y:S01]  /*0350*/  LDS.U16 R5, [R4] ;  /* 0x0000000004057984 */ /* 0x000fe20000000400 */
[----:B------:R-:W-:-:S07]  /*0360*/  IMAD.U32 R6, RZ, RZ, UR5 ;  /* 0x00000005ff067e24 */ /* 0x000fce000f8e00ff */
[----:B-1----:R-:W1:Y:S02]  /*0370*/  LDS.U16 R8, [R4+UR7] ;  /* 0x0000000704087984 */ /* 0x002e640008000400 */
[----:B-1----:R-:W-:-:S13]  /*0380*/  ISETP.GE.U32.AND P0, PT, R8, R5, PT ;  /* 0x000000050800720c */ /* 0x002fda0003f06070 */
[----:B------:R-:W-:Y:S01]  /*0390*/  @P0 IMAD R6, R6, 0x8, R3 ;  /* 0x0000000806060824 */ /* 0x000fe200078e0203 */
[----:B------:R-:W-:Y:S05]  /*03a0*/  @P0 STS.U16 [R4], R8 ;  /* 0x0000000804000388 */ /* 0x000fea0000000400 */
[----:B------:R-:W1:Y:S04]  /*03b0*/  @P0 LDS.64 R6, [R6] ;  /* 0x0000000006060984 */ /* 0x000e680000000a00 */
[----:B-1----:R2:W-:Y:S02]  /*03c0*/  @P0 STS.64 [R3], R6 ;  /* 0x0000000603000388 */ /* 0x0025e40000000a00 */
.L_x_1978:
[----:B------:R-:W-:Y:S05]  /*03d0*/  BSYNC.RECONVERGENT B0 ;  /* 0x0000000000007941 */ /* 0x000fea0003800200 */
.L_x_1977:
[----:B------:R-:W-:Y:S01]  /*03e0*/  BAR.SYNC.DEFER_BLOCKING 0x0 ;  /* 0x0000000000007b1d */ /* 0x000fe20000010000 */
[----:B------:R-:W-:-:S09]  /*03f0*/  UISETP.GT.U32.AND UP0, UPT, UR4, 0x83, UPT ;  /* 0x000000830400788c */ /* 0x000fd2000bf04070 */
[----:B------:R-:W-:Y:S05]  /*0400*/  BRA.U UP0, `(.L_x_1979) ;  /* 0xfffffffd00b87547 */ /* 0x000fea000b83ffff */
.L_x_1976:
[----:B------:R-:W-:-:S13]  /*0410*/  ISETP.GT.U32.AND P0, PT, R2, 0x1f, PT ;  /* 0x0000001f0200780c */ /* 0x000fda0003f04070 */
[----:B------:R-:W-:Y:S05]  /*0420*/  @P0 EXIT ;  /* 0x000000000000094d */ /* 0x000fea0003800000 */
[----:B--2---:R-:W-:Y:S01]  /*0430*/  LDS.U16 R6, [R4] ;  /* 0x0000000004067984 */ /* 0x004fe20000000400 */
[----:B------:R-:W-:-:S03]  /*0440*/  ISETP.NE.AND P1, PT, R2, RZ, PT ;  /* 0x000000ff0200720c */ /* 0x000fc60003f25270 */
[----:B-1----:R-:W1:Y:S04]  /*0450*/  LDS.U16 R8, [R4+0x40] ;  /* 0x0000400004087984 */ /* 0x002e680000000400 */
[----:B------:R-:W2:Y:S01]  /*0460*/  LDS.U16 R7, [R4+0x40] ;  /* 0x0000400004077984 */ /* 0x000ea20000000400 */
[----:B-1----:R-:W-:Y:S02]  /*0470*/  VIMNMX.U16x2 R5, PT, PT, R6, R8, !PT ;  /* 0x0000000806057248 */ /* 0x002fe40007fe0200 */
[----:B--2---:R-:W-:Y:S02]  /*0480*/  PRMT R7, R7, 0x9910, RZ ;  /* 0x0000991007077816 */ /* 0x004fe400000000ff */
[----:B------:R-:W-:-:S03]  /*0490*/  PRMT R6, R5, 0x9910, RZ ;  /* 0x0000991005067816 */ /* 0x000fc600000000ff */
[----:B------:R-:W-:-:S05]  /*04a0*/  IMAD.MOV.U32 R5, RZ, RZ, R7 ;  /* 0x000000ffff057224 */ /* 0x000fca00078e0007 */
[----:B------:R-:W-:-:S13]  /*04b0*/  ISETP.NE.AND P0, PT, R6, R5, PT ;  /* 0x000000050600720c */ /* 0x000fda0003f05270 */
[----:B------:R-:W1:Y:S04]  /*04c0*/  @!P0 LDS.64 R6, [R3+0x100] ;  /* 0x0001000003068984 */ /* 0x000e680000000a00 */
[----:B-1----:R-:W-:Y:S04]  /*04d0*/  @!P0 STS.64 [R3], R6 ;  /* 0x0000000603008388 */ /* 0x002fe80000000a00 */
[----:B------:R-:W1:Y:S04]  /*04e0*/  @!P0 LDS.U16 R5, [R4+0x40] ;  /* 0x0000400004058984 */ /* 0x000e680000000400 */
[----:B-1----:R-:W-:Y:S04]  /*04f0*/  @!P0 STS.U16 [R4], R5 ;  /* 0x0000000504008388 */ /* 0x002fe80000000400 */
[----:B------:R-:W-:Y:S04]  /*0500*/  LDS.U16 R8, [R4] ;  /* 0x0000000004087984 */ /* 0x000fe80000000400 */
[----:B------:R-:W1:Y:S04]  /*0510*/  LDS.U16 R10, [R4+0x20] ;  /* 0x00002000040a7984 */ /* 0x000e680000000400 */
[----:B0-----:R-:W0:Y:S01]  /*0520*/  LDS.U16 R9, [R4+0x20] ;  /* 0x0000200004097984 */ /* 0x001e220000000400 */
[----:B-1----:R-:W-:-:S02]  /*0530*/  VIMNMX.U16x2 R8, PT, PT, R8, R10, !PT ;  /* 0x0000000a08087248 */ /* 0x002fc40007fe0200 */
[----:B0-----:R-:W-:Y:S02]  /*0540*/  PRMT R9, R9, 0x9910, RZ ;  /* 0x0000991009097816 */ /* 0x001fe400000000ff */
        /* <DEDUP_REMOVED lines=73> */
.L_x_1980:
        /* <DEDUP_REMOVED lines=10> */
.L_x_3805:


//--------------------- .text.contiguous_reduce44_u8 --------------------------
	.section	.text.contiguous_reduce44_u8,"ax",@progbits
	.align	128
        .global         contiguous_reduce44_u8
        .type           contiguous_reduce44_u8,@function
        .size           contiguous_reduce44_u8,(.L_x_3806 - contiguous_reduce44_u8)
        .other          contiguous_reduce44_u8,@"STO_CUDA_ENTRY STV_DEFAULT"
contiguous_reduce44_u8:
.text.contiguous_reduce44_u8:
        /* <DEDUP_REMOVED lines=17> */
[----:B------:R0:W-:Y:S01]  /*0110*/  STS.U8 [R4+UR4], RZ ;  /* 0x000000ff04007988 */ /* 0x0001e20008000004 */
[----:B-----5:R-:W-:-:S04]  /*0120*/  ISETP.GE.U32.AND P0, PT, R2, UR8, PT ;  /* 0x0000000802007c0c */ /* 0x020fc8000bf06070 */
[----:B------:R-:W-:-:S13]  /*0130*/  ISETP.GE.U32.OR.EX P0, PT, RZ, UR9, P1, P0 ;  /* 0x00000009ff007c0c */ /* 0x000fda0008f06500 */
[----:B0-----:R-:W-:Y:S05]  /*0140*/  @P0 EXIT ;  /* 0x000000000000094d */ /* 0x001fea0003800000 */
[----:B------:R-:W0:Y:S01]  /*0150*/  LDC.64 R6, c[0x0][0x398] ;  /* 0x0000e600ff067b82 */ /* 0x000e220000000a00 */
[----:B------:R-:W1:Y:S01]  /*0160*/  LDCU.64 UR6, c[0x0][0x390] ;  /* 0x00007200ff0677ac */ /* 0x000e620008000a00 */
[----:B------:R-:W-:Y:S01]  /*0170*/  IMAD R11, R3, UR8, R2 ;  /* 0x00000008030b7c24 */ /* 0x000fe2000f8e0202 */
[----:B------:R-:W2:Y:S04]  /*0180*/  LDCU.64 UR12, c[0x0][0x358] ;  /* 0x00006b00ff0c77ac */ /* 0x000ea80008000a00 */
[----:B-1----:R-:W-:-:S05]  /*0190*/  IADD3 R8, P0, PT, R11, UR6, RZ ;  /* 0x000000060b087c10 */ /* 0x002fca000ff1e0ff */
[----:B------:R-:W-:Y:S02]  /*01a0*/  IMAD.X R9, RZ, RZ, UR7, P0 ;  /* 0x00000007ff097e24 */ /* 0x000fe400080e06ff */
[----:B0-----:R-:W-:-:S04]  /*01b0*/  IMAD.WIDE.U32 R6, R11, 0x8, R6 ;  /* 0x000000080b067825 */ /* 0x001fc800078e0006 */
[----:B--2---:R-:W2:Y:S04]  /*01c0*/  LDG.E.U8 R9, desc[UR12][R8.64] ;  /* 0x0000000c08097981 */ /* 0x004ea8000c1e1100 */
[----:B------:R-:W3:Y:S01]  /*01d0*/  LDG.E.64 R6, desc[UR12][R6.64] ;  /* 0x0000000c06067981 */ /* 0x000ee2000c1e1b00 */
[----:B------:R-:W-:Y:S01]  /*01e0*/  UIMAD UR15, UR11, UR14, UR4 ;  /* 0x0000000e0b0f72a4 */ /* 0x000fe2000f8e0204 */
[----:B------:R-:W-:-:S05]  /*01f0*/  ISETP.NE.AND P0, PT, R10, RZ, PT ;  /* 0x000000ff0a00720c */ /* 0x000fca0003f05270 */
[----:B------:R-:W-:Y:S01]  /*0200*/  LEA R11, R4, UR15, 0x3 ;  /* 0x0000000f040b7c11 */ /* 0x000fe2000f8e18ff */
[----:B--2---:R0:W-:Y:S04]  /*0210*/  STS.U8 [R4+UR4], R9 ;  /* 0x0000000904007988 */ /* 0x0041e80008000004 */
[----:B---3--:R0:W-:Y:S01]  /*0220*/  STS.64 [R11], R6 ;  /* 0x000000060b007388 */ /* 0x0081e20000000a00 */
[----:B------:R-:W-:Y:S06]  /*0230*/  BAR.SYNC.DEFER_BLOCKING 0x0 ;  /* 0x0000000000007b1d */ /* 0x000fec0000010000 */
[----:B------:R-:W-:Y:S05]  /*0240*/  @P0 EXIT ;  /* 0x000000000000094d */ /* 0x000fea0003800000 */
[----:B------:R-:W-:Y:S01]  /*0250*/  UISETP.GE.U32.AND UP0, UPT, UR14, 0x2, UPT ;  /* 0x000000020e00788c */ /* 0x000fe2000bf06070 */
[C---:B0-----:R-:W-:Y:S02]  /*0260*/  VIADD R4, R0.reuse, UR4 ;  /* 0x0000000400047c36 */ /* 0x041fe40008000000 */
[----:B------:R-:W-:-:S06]  /*0270*/  IMAD.SHL.U32 R6, R0, 0x8, RZ ;  /* 0x0000000800067824 */ /* 0x000fcc00078e00ff */
        /* <DEDUP_REMOVED lines=10> */
[----:B------:R-:W-:Y:S01]  /*0320*/  UIADD3 UR7, UPT, UPT, UR14, 0x8, URZ ;  /* 0x000000080e077890 */ /* 0x000fe2000fffe0ff */
[----:B------:R-:W-:Y:S01]  /*0330*/  IMAD.MOV.U32 R14, RZ, RZ, R4 ;  /* 0x000000ffff0e7224 */ /* 0x000fe200078e0004 */
[----:B------:R-:W-:Y:S02]  /*0340*/  UIADD3 UR5, UPT, UPT, -UR5, URZ, URZ ;  /* 0x000000ff05057290 */ /* 0x000fe4000fffe1ff */
[----:B------:R-:W-:Y:S02]  /*0350*/  UIADD3 UR8, UPT, UPT, UR14, 0x10, URZ ;  /* 0x000000100e087890 */ /* 0x000fe4000fffe0ff */
[----:B------:R-:W-:Y:S02]  /*0360*/  UISETP.GE.AND UP0, UPT, UR5, URZ, UPT ;  /* 0x000000ff0500728c */ /* 0x000fe4000bf06270 */
[----:B------:R-:W-:-:S02]  /*0370*/  UIADD3 UR9, UPT, UPT, UR14, 0x18, URZ ;  /* 0x000000180e097890 */ /* 0x000fc4000fffe0ff */
        /* <DEDUP_REMOVED lines=11> */
.L_x_1985:
[----:B------:R-:W-:Y:S01]  /*0430*/  LDS.U8 R13, [R4] ;  /* 0x00000000040d7984 */ /* 0x000fe20000000000 */
[C-C-:B------:R-:W-:Y:S01]  /*0440*/  IMAD R20, R7.reuse, 0x2, R14.reuse ;  /* 0x0000000207147824 */ /* 0x140fe200078e020e */
[----:B------:R-:W-:Y:S01]  /*0450*/  UIADD3 UR5, UPT, UPT, UR5, 0x10, URZ ;  /* 0x0000001005057890 */ /* 0x000fe2000fffe0ff */
[C-C-:B------:R-:W-:Y:S01]  /*0460*/  IMAD R21, R7.reuse, 0x3, R14.reuse ;  /* 0x0000000307157824 */ /* 0x140fe200078e020e */
[----:B0-----:R0:W1:Y:S01]  /*0470*/  LDS.U8 R18, [R14+UR11] ;  /* 0x0000000b0e127984 */ /* 0x0010620008000000 */
[----:B------:R-:W-:Y:S01]  /*0480*/  VIADD R12, R12, 0x10 ;  /* 0x000000100c0c7836 */ /* 0x000fe20000000000 */
[----:B------:R-:W-:Y:S01]  /*0490*/  UISETP.GE.AND UP1, UPT, UR5, -0xc, UPT ;  /* 0xfffffff40500788c */ /* 0x000fe2000bf26270 */
[----:B0-----:R-:W-:Y:S01]  /*04a0*/  IMAD R14, R7, 0x4, R14 ;  /* 0x00000004070e7824 */ /* 0x001fe200078e020e */
[----:B-1----:R-:W-:-:S13]  /*04b0*/  ISETP.GE.U32.AND P0, PT, R18, R13, PT ;  /* 0x0000000d1200720c */ /* 0x002fda0003f06070 */
[----:B------:R-:W-:Y:S04]  /*04c0*/  @P0 STS.U8 [R4], R18 ;  /* 0x0000001204000388 */ /* 0x000fe80000000000 */
[----:B------:R-:W0:Y:S04]  /*04d0*/  @P0 LDS.64 R16, [R9+UR4] ;  /* 0x0000000409100984 */ /* 0x000e280008000a00 */
[----:B0-----:R-:W-:Y:S04]  /*04e0*/  @P0 STS.64 [R6+UR15], R16 ;  /* 0x0000001006000988 */ /* 0x001fe80008000a0f */
[----:B------:R-:W0:Y:S04]  /*04f0*/  @P0 LDS.U8 R15, [R4] ;  /* 0x00000000040f0984 */ /* 0x000e280000000000 */
[----:B------:R-:W1:Y:S01]  /*0500*/  LDS.U8 R20, [R20] ;  /* 0x0000000014147984 */ /* 0x000e620000000000 */
[----:B0-----:R-:W-:-:S04]  /*0510*/  @P0 PRMT R13, R15, 0x7610, R13 ;  /* 0x000076100f0d0816 */ /* 0x001fc8000000000d */
[----:B------:R-:W-:-:S04]  /*0520*/  LOP3.LUT R15, R13, 0xffff, RZ, 0xc0, !PT ;  /* 0x0000ffff0d0f7812 */ /* 0x000fc800078ec0ff */
        /* <DEDUP_REMOVED lines=17> */
[----:B------:R0:W-:Y:S04]  /*0640*/  @P0 STS.U8 [R4], R20 ;  /* 0x0000001404000388 */ /* 0x0001e80000000000 */
[----:B------:R-:W1:Y:S01]  /*0650*/  @P0 LDS.64 R18, [R8+UR4] ;  /* 0x0000000408120984 */ /* 0x000e620008000a00 */
[----:B------:R-:W-:Y:S01]  /*0660*/  ULEA UR4, UR11, UR4, 0x5 ;  /* 0x000000040b047291 */ /* 0x000fe2000f8e28ff */
[----:B0-----:R-:W-:Y:S02]  /*0670*/  IMAD R20, R7, 0x2, R14 ;  /* 0x0000000207147824 */ /* 0x001fe400078e020e */
[----:B-1----:R-:W-:Y:S04]  /*0680*/  @P0 STS.64 [R6+UR15], R18 ;  /* 0x0000001206000988 */ /* 0x002fe80008000a0f */
[----:B------:R-:W0:Y:S04]  /*0690*/  LDS.U8 R13, [R4] ;  /* 0x00000000040d7984 */ /* 0x000e280000000000 */
[----:B------:R-:W1:Y:S01]  /*06a0*/  LDS.U8 R22, [R14+UR11] ;  /* 0x0000000b0e167984 */ /* 0x000e620008000000 */
[----:B0-----:R-:W-:-:S02]  /*06b0*/  PRMT R21, R13, 0x7610, R21 ;  /* 0x000076100d157816 */ /* 0x001fc40000000015 */
[----:B-1----:R-:W-:-:S13]  /*06c0*/  ISETP.GE.U32.AND P0, PT, R22, R13, PT ;  /* 0x0000000d1600720c */ /* 0x002fda0003f06070 */
[----:B------:R-:W-:Y:S04]  /*06d0*/  @P0 STS.U8 [R4], R22 ;  /* 0x0000001604000388 */ /* 0x000fe80000000000 */
[----:B------:R-:W0:Y:S04]  /*06e0*/  @P0 LDS.64 R16, [R9+UR4] ;  /* 0x0000000409100984 */ /* 0x000e280008000a00 */
[----:B0-----:R-:W-:Y:S04]  /*06f0*/  @P0 STS.64 [R6+UR15], R16 ;  /* 0x0000001006000988 */ /* 0x001fe80008000a0f */
[----:B------:R-:W0:Y:S04]  /*0700*/  @P0 LDS.U8 R15, [R4] ;  /* 0x00000000040f0984 */ /* 0x000e280000000000 */
[----:B------:R-:W1:Y:S01]  /*0710*/  LDS.U8 R20, [R20] ;  /* 0x0000000014147984 */ /* 0x000e620000000000 */
[----:B0-----:R-:W-:Y:S01]  /*0720*/  @P0 PRMT R21, R15, 0x7610, R21 ;  /* 0x000076100f150816 */ /* 0x001fe20000000015 */
[----:B------:R-:W-:-:S02]  /*0730*/  IMAD R15, R7, 0x3, R14 ;  /* 0x00000003070f7824 */ /* 0x000fc400078e020e */
[----:B------:R-:W-:Y:S01]  /*0740*/  IMAD R14, R7, 0x4, R14 ;  /* 0x00000004070e7824 */ /* 0x000fe200078e020e */
        /* <DEDUP_REMOVED lines=89> */
[----:B------:R-:W0:Y:S01]  /*0ce0*/  @P0 LDS.64 R18, [R8+UR4] ;  /* 0x0000000408120984 */ /* 0x000e220008000a00 */
[----:B------:R-:W-:-:S03]  /*0cf0*/  ULEA UR4, UR11, UR4, 0x5 ;  /* 0x000000040b047291 */ /* 0x000fc6000f8e28ff */
[----:B0-----:R0:W-:Y:S01]  /*0d00*/  @P0 STS.64 [R6+UR15], R18 ;  /* 0x0000001206000988 */ /* 0x0011e20008000a0f */
[----:B------:R-:W-:Y:S08]  /*0d10*/  BRA.U !UP1, `(.L_x_1985) ;  /* 0xfffffff509c47547 */ /* 0x000ff0000b83ffff */
.L_x_1984:
[----:B------:R-:W-:-:S04]  /*0d20*/  UIADD3 UR7, UPT, UPT, -UR5, URZ, URZ ;  /* 0x000000ff05077290 */ /* 0x000fc8000fffe1ff */
[----:B------:R-:W-:-:S09]  /*0d30*/  UISETP.GT.AND UP1, UPT, UR7, 0x4, UPT ;  /* 0x000000040700788c */ /* 0x000fd2000bf24270 */
[----:B------:R-:W-:Y:S05]  /*0d40*/  BRA.U !UP1, `(.L_x_1986) ;  /* 0x00000005092c7547 */ /* 0x000fea000b800000 */
[----:B------:R-:W1:Y:S01]  /*0d50*/  LDS.U8 R13, [R4] ;  /* 0x00000000040d7984 */ /* 0x000e620000000000 */
[----:B------:R-:W-:Y:S01]  /*0d60*/  IMAD R20, R7, 0x2, R14 ;  /* 0x0000000207147824 */ /* 0x000fe200078e020e */
[----:B------:R-:W-:Y:S01]  /*0d70*/  UIADD3 UR5, UPT, UPT, UR5, 0x4, URZ ;  /* 0x0000000405057890 */ /* 0x000fe2000fffe0ff */
[----:B------:R-:W-:Y:S01]  /*0d80*/  VIADD R12, R12, 0x4 ;  /* 0x000000040c0c7836 */ /* 0x000fe20000000000 */
[----:B0-----:R-:W0:Y:S01]  /*0d90*/  LDS.U8 R18, [R14+UR11] ;  /* 0x0000000b0e127984 */ /* 0x001e220008000000 */
[----:B------:R-:W-:Y:S02]  /*0da0*/  UPLOP3.LUT UP0, UPT, UPT, UPT, UPT, 0x40, 0x4 ;  /* 0x000000000004789c */ /* 0x000fe40003f0e870 */
[----:B------:R-:W-:Y:S01]  /*0db0*/  VIADD R12, R12, 0x4 ;  /* 0x000000040c0c7836 */ /* 0x000fe20000000000 */
[----:B------:R-:W-:Y:S01]  /*0dc0*/  UIADD3 UR5, UPT, UPT, UR5, 0x4, URZ ;  /* 0x0000000405057890 */ /* 0x000fe2000fffe0ff */
[----:B-1----:R-:W-:Y:S02]  /*0dd0*/  PRMT R21, R13, 0x7610, R21 ;  /* 0x000076100d157816 */ /* 0x002fe40000000015 */
[----:B0-----:R-:W-:-:S13]  /*0de0*/  ISETP.GE.U32.AND P0, PT, R18, R13, PT ;  /* 0x0000000d1200720c */ /* 0x001fda0003f06070 */
        /* <DEDUP_REMOVED lines=64> */
[----:B0-----:R1:W-:Y:S09]  /*11f0*/  @P0 STS.64 [R6+UR15], R18 ;  /* 0x0000001206000988 */ /* 0x0013f20008000a0f */
.L_x_1986:
[----:B------:R-:W-:-:S09]  /*1200*/  UISETP.NE.OR UP0, UPT, UR5, URZ, UP0 ;  /* 0x000000ff0500728c */ /* 0x000fd20008705670 */
[----:B------:R-:W-:Y:S05]  /*1210*/  BRA.U !UP0, `(.L_x_1987) ;  /* 0x00000001089c7547 */ /* 0x000fea000b800000 */
.L_x_1983:
[----:B--2---:R-:W2:Y:S01]  /*1220*/  LDS.U8 R13, [R4] ;  /* 0x00000000040d7984 */ /* 0x004ea20000000000 */
[----:B------:R-:W-:Y:S01]  /*1230*/  IMAD R20, R7, 0x2, R14 ;  /* 0x0000000207147824 */ /* 0x000fe200078e020e */
[----:B------:R-:W-:Y:S01]  /*1240*/  UIADD3 UR5, UPT, UPT, UR5, 0x4, URZ ;  /* 0x0000000405057890 */ /* 0x000fe2000fffe0ff */
[----:B------:R-:W-:Y:S01]  /*1250*/  VIADD R12, R12, 0x4 ;  /* 0x000000040c0c7836 */ /* 0x000fe20000000000 */
[----:B01----:R-:W0:Y:S02]  /*1260*/  LDS.U8 R18, [R14+UR11] ;  /* 0x0000000b0e127984 */ /* 0x003e240008000000 */
[----:B------:R-:W-:Y:S01]  /*1270*/  UISETP.NE.AND UP0, UPT, UR5, URZ, UPT ;  /* 0x000000ff0500728c */ /* 0x000fe2000bf05270 */
[----:B--2---:R-:W-:Y:S02]  /*1280*/  PRMT R21, R13, 0x7610, R21 ;  /* 0x000076100d157816 */ /* 0x004fe40000000015 */
        /* <DEDUP_REMOVED lines=31> */
[----:B------:R-:W-:Y:S08]  /*1480*/  BRA.U UP0, `(.L_x_1983) ;  /* 0xfffffffd00647547 */ /* 0x000ff0000b83ffff */
.L_x_1987:
[----:B------:R-:W-:-:S07]  /*1490*/  VIADD R7, R12, 0x1 ;  /* 0x000000010c077836 */ /* 0x000fce0000000000 */
.L_x_1982:
[----:B------:R-:W-:-:S09]  /*14a0*/  UISETP.NE.AND UP0, UPT, UR6, URZ, UPT ;  /* 0x000000ff0600728c */ /* 0x000fd2000bf05270 */
[----:B------:R-:W-:Y:S05]  /*14b0*/  BRA.U !UP0, `(.L_x_1981) ;  /* 0x0000000108547547 */ /* 0x000fea000b800000 */
[----:B------:R-:W3:Y:S01]  /*14c0*/  S2UR UR7, SR_CgaCtaId ;  /* 0x00000000000779c3 */ /* 0x000ee20000008800 */
[C---:B------:R-:W-:Y:S01]  /*14d0*/  LEA R9, R7.reuse, UR14, 0x3 ;  /* 0x0000000e07097c11 */ /* 0x040fe2000f8e18ff */
[----:B------:R-:W-:Y:S01]  /*14e0*/  UMOV UR5, 0x400 ;  /* 0x0000040000057882 */ /* 0x000fe20000000000 */
[----:B------:R-:W-:Y:S01]  /*14f0*/  IMAD R0, R7, UR11, R0 ;  /* 0x0000000b07007c24 */ /* 0x000fe2000f8e0200 */
[----:B------:R-:W-:Y:S02]  /*1500*/  UIADD3 UR6, UPT, UPT, -UR6, URZ, URZ ;  /* 0x000000ff06067290 */ /* 0x000fe4000fffe1ff */
[----:B------:R-:W-:Y:S01]  /*1510*/  IMAD R9, R9, UR11, R6 ;  /* 0x0000000b09097c24 */ /* 0x000fe2000f8e0206 */
[----:B---3--:R-:W-:-:S06]  /*1520*/  ULEA UR5, UR7, UR5, 0x18 ;  /* 0x0000000507057291 */ /* 0x008fcc000f8ec0ff */
[----:B------:R-:W-:Y:S02]  /*1530*/  VIADD R7, R9, UR5 ;  /* 0x0000000509077c36 */ /* 0x000fe40008000000 */
[----:B------:R-:W-:-:S07]  /*1540*/  VIADD R0, R0, UR5 ;  /* 0x0000000500007c36 */ /* 0x000fce0008000000 */
.L_x_1988:
[----:B---3--:R-:W-:Y:S01]  /*1550*/  LDS.U8 R8, [R4] ;  /* 0x0000000004087984 */ /* 0x008fe20000000000 */
[----:B------:R-:W3:Y:S01]  /*1560*/  LDC R10, c[0x0][0x360] ;  /* 0x0000d800ff0a7b82 */ /* 0x000ee20000000800 */
[----:B------:R-:W-:Y:S02]  /*1570*/  UIADD3 UR6, UPT, UPT, UR6, 0x1, URZ ;  /* 0x0000000106067890 */ /* 0x000fe4000fffe0ff */
[----:B------:R4:W5:Y:S02]  /*1580*/  LDS.U8 R11, [R0] ;  /* 0x00000000000b7984 */ /* 0x0009640000000000 */
[----:B------:R-:W-:Y:S01]  /*1590*/  UISETP.NE.AND UP0, UPT, UR6, URZ, UPT ;  /* 0x000000ff0600728c */ /* 0x000fe2000bf05270 */
[----:B----4-:R-:W-:Y:S01]  /*15a0*/  VIADD R0, R0, UR11 ;  /* 0x0000000b00007c36 */ /* 0x010fe20008000000 */
[----:B-----5:R-:W-:-:S13]  /*15b0*/  ISETP.GE.U32.AND P0, PT, R11, R8, PT ;  /* 0x000000080b00720c */ /* 0x020fda0003f06070 */
[----:B------:R-:W-:Y:S04]  /*15c0*/  @P0 STS.U8 [R4], R11 ;  /* 0x0000000b04000388 */ /* 0x000fe80000000000 */
[----:B------:R3:W4:Y:S02]  /*15d0*/  @P0 LDS.64 R8, [R7] ;  /* 0x0000000007080984 */ /* 0x0007240000000a00 */
[----:B---3--:R-:W-:Y:S02]  /*15e0*/  IMAD R7, R10, 0x8, R7 ;  /* 0x000000080a077824 */ /* 0x008fe400078e0207 */
[----:B----4-:R3:W-:Y:S01]  /*15f0*/  @P0 STS.64 [R6+UR15], R8 ;  /* 0x0000000806000988 */ /* 0x0107e20008000a0f */
[----:B------:R-:W-:Y:S05]  /*1600*/  BRA.U UP0, `(.L_x_1988) ;  /* 0xfffffffd00d07547 */ /* 0x000fea000b83ffff */
.L_x_1981:
[----:B0123--:R-:W0:Y:S01]  /*1610*/  LDS.64 R6, [R6+UR15] ;  /* 0x0000000f06067984 */ /* 0x00fe220008000a00 */
[----:B------:R-:W1:Y:S01]  /*1620*/  LDCU.64 UR6, c[0x0][0x3a8] ;  /* 0x00007500ff0677ac */ /* 0x000e620008000a00 */
[----:B------:R-:W-:Y:S02]  /*1630*/  IMAD.MOV.U32 R3, RZ, RZ, RZ ;  /* 0x000000ffff037224 */ /* 0x000fe400078e00ff */
[----:B------:R-:W2:Y:S01]  /*1640*/  LDS.U8 R13, [R4] ;  /* 0x00000000040d7984 */ /* 0x000ea20000000000 */
[----:B------:R-:W3:Y:S01]  /*1650*/  LDCU.128 UR16, c[0x0][0x380] ;  /* 0x00007000ff1077ac */ /* 0x000ee20008000c00 */
[----:B-1----:R-:W-:-:S04]  /*1660*/  IMAD.WIDE.U32 R2, R5, UR6, R2 ;  /* 0x0000000605027c25 */ /* 0x002fc8000f8e0002 */
[----:B------:R-:W-:Y:S01]  /*1670*/  IMAD R5, R5, UR7, R3 ;  /* 0x0000000705057c24 */ /* 0x000fe2000f8e0203 */
[C---:B---3--:R-:W-:Y:S02]  /*1680*/  LEA R8, P0, R2.reuse, UR18, 0x3 ;  /* 0x0000001202087c11 */ /* 0x048fe4000f8018ff */
[C---:B------:R-:W-:Y:S02]  /*1690*/  IADD3 R10, P1, PT, R2.reuse, UR16, RZ ;  /* 0x00000010020a7c10 */ /* 0x040fe4000ff3e0ff */
[----:B------:R-:W-:Y:S02]  /*16a0*/  LEA.HI.X R9, R2, UR19, R5, 0x3, P0 ;  /* 0x0000001302097c11 */ /* 0x000fe400080f1c05 */
[----:B------:R-:W-:-:S03]  /*16b0*/  IADD3.X R11, PT, PT, R5, UR17, RZ, P1, !PT ;  /* 0x00000011050b7c10 */ /* 0x000fc60008ffe4ff */
[----:B0-----:R-:W-:Y:S04]  /*16c0*/  STG.E.64 desc[UR12][R8.64], R6 ;  /* 0x0000000608007986 */ /* 0x001fe8000c101b0c */
[----:B--2---:R-:W-:Y:S01]  /*16d0*/  STG.E.U8 desc[UR12][R10.64], R13 ;  /* 0x0000000d0a007986 */ /* 0x004fe2000c10110c */
[----:B------:R-:W-:Y:S05]  /*16e0*/  EXIT ;  /* 0x000000000000794d */ /* 0x000fea0003800000 */
.L_x_1989:
        /* <DEDUP_REMOVED lines=9> */
.L_x_3806:


//--------------------- .text.contiguous_reduce4_u8 --------------------------
	.section	.text.contiguous_reduce4_u8,"ax",@progbits
	.align	128
        .global         contiguous_reduce4_u8
        .type           contiguous_reduce4_u8,@function
        .size           contiguous_reduce4_u8,(.L_x_3722 - contiguous_reduce4_u8)
        .other          contiguous_reduce4_u8,@"STO_CUDA_ENTRY STV_DEFAULT"
contiguous_reduce4_u8:
.text.contiguous_reduce4_u8:
        /* <DEDUP_REMOVED lines=11> */
[----:B--2---:R-:W-:-:S04]  /*00b0*/  ULEA UR5, UR5, UR4, 0x18 ;  /* 0x0000000405057291 */ /* 0x004fc8000f8ec0ff */
[----:B-1----:R-:W-:Y:S02]  /*00c0*/  UIMAD UR10, UR14, UR15, UR5 ;  /* 0x0000000f0e0a72a4 */ /* 0x002fe4000f8e0205 */
[----:B0-----:R-:W-:Y:S02]  /*00d0*/  IMAD R9, R5, UR15, R6 ;  /* 0x0000000f05097c24 */ /* 0x001fe4000f8e0206 */
[----:B---3--:R-:W-:-:S03]  /*00e0*/  IMAD R4, R6, UR14, R7 ;  /* 0x0000000e06047c24 */ /* 0x008fc6000f8e0207 */
[----:B----4-:R-:W-:Y:S01]  /*00f0*/  ISETP.GE.U32.AND P0, PT, R9, UR18, PT ;  /* 0x0000001209007c0c */ /* 0x010fe2000bf06070 */
[----:B-----5:R-:W-:-:S03]  /*0100*/  IMAD R16, R16, UR14, R7 ;  /* 0x0000000e10107c24 */ /* 0x020fc6000f8e0207 */
[----:B------:R-:W-:Y:S01]  /*0110*/  ISETP.GE.U32.AND.EX P0, PT, RZ, UR19, PT, P0 ;  /* 0x00000013ff007c0c */ /* 0x000fe2000bf06100 */
[----:B------:R0:W-:Y:S01]  /*0120*/  STS.U8 [R4+UR5], RZ ;  /* 0x000000ff04007988 */ /* 0x0001e20008000005 */
[----:B------:R-:W-:Y:S01]  /*0130*/  LEA R11, R4, UR10, 0x3 ;  /* 0x0000000a040b7c11 */ /* 0x000fe2000f8e18ff */
[----:B------:R-:W-:Y:S01]  /*0140*/  IMAD.WIDE.U32 R2, R9, UR16, R16 ;  /* 0x0000001009027c25 */ /* 0x000fe2000f8e0010 */
[----:B------:R-:W-:-:S03]  /*0150*/  ISETP.GE.U32.AND P1, PT, R16, UR16, PT ;  /* 0x0000001010007c0c */ /* 0x000fc6000bf26070 */
[----:B------:R-:W-:Y:S01]  /*0160*/  IMAD R3, R9, UR17, R3 ;  /* 0x0000001109037c24 */ /* 0x000fe2000f8e0203 */
[----:B------:R-:W-:-:S04]  /*0170*/  ISETP.GE.U32.OR.EX P0, PT, RZ, UR17, P0, P1 ;  /* 0x00000011ff007c0c */ /* 0x000fc80008706510 */
[----:B------:R0:W-:Y:S09]  /*0180*/  STS.64 [R11], R2 ;  /* 0x000000020b007388 */ /* 0x0001f20000000a00 */
        /* <DEDUP_REMOVED lines=20> */
.L_x_2008:
        /* <DEDUP_REMOVED lines=27> */
.L_x_1992:
[----:B------:R-:W-:Y:S01]  /*0480*/  MOV R14, R30 ;  /* 0x0000001e000e7202 */ /* 0x000fe20000000f00 */
[----:B------:R-:W-:Y:S01]  /*0490*/  IMAD.MOV.U32 R0, RZ, RZ, R32 ;  /* 0x000000ffff007224 */ /* 0x000fe200078e0020 */
[----:B------:R-:W-:Y:S02]  /*04a0*/  MOV R3, R33 ;  /* 0x0000002100037202 */ /* 0x000fe40000000f00 */
[----:B------:R-:W-:-:S07]  /*04b0*/  MOV R8, 0x4d0 ;  /* 0x000004d000087802 */ /* 0x000fce0000000f00 */
[----:B-1----:R-:W-:Y:S05]  /*04c0*/  CALL.REL.NOINC `($__internal_42_$__cuda_sm20_div_s64) ;  /* 0x0000004000587944 */ /* 0x002fea0003c00000 */
        /* <DEDUP_REMOVED lines=9> */
.L_x_1993:
        /* <DEDUP_REMOVED lines=33> */
.L_x_1994:
[----:B------:R-:W-:Y:S01]  /*0770*/  IMAD.MOV.U32 R0, RZ, RZ, R30 ;  /* 0x000000ffff007224 */ /* 0x000fe200078e001e */
[----:B------:R-:W-:Y:S02]  /*0780*/  MOV R3, R31 ;  /* 0x0000001f00037202 */ /* 0x000fe40000000f00 */
[----:B------:R-:W-:-:S07]  /*0790*/  MOV R8, 0x7b0 ;  /* 0x000007b000087802 */ /* 0x000fce0000000f00 */
[----:B------:R-:W-:Y:S05]  /*07a0*/  CALL.REL.NOINC `($__internal_42_$__cuda_sm20_div_s64) ;  /* 0x0000003c00a07944 */ /* 0x000fea0003c00000 */
        /* <DEDUP_REMOVED lines=10> */
.L_x_1995:
        /* <DEDUP_REMOVED lines=34> */
.L_x_1996:
[----:B------:R-:W-:Y:S01]  /*0a70*/  IMAD.MOV.U32 R14, RZ, RZ, R26 ;  /* 0x000000ffff0e7224 */ /* 0x000fe200078e001a */
[----:B------:R-:W-:Y:S01]  /*0a80*/  MOV R0, R30 ;  /* 0x0000001e00007202 */ /* 0x000fe20000000f00 */
[----:B------:R-:W-:Y:S01]  /*0a90*/  IMAD.MOV.U32 R3, RZ, RZ, R31 ;  /* 0x000000ffff037224 */ /* 0x000fe200078e001f */
[----:B------:R-:W-:-:S07]  /*0aa0*/  MOV R8, 0xac0 ;  /* 0x00000ac000087802 */ /* 0x000fce0000000f00 */
[----:B------:R-:W-:Y:S05]  /*0ab0*/  CALL.REL.NOINC `($__internal_42_$__cuda_sm20_div_s64) ;  /* 0x0000003800dc7944 */ /* 0x000fea0003c00000 */
        /* <DEDUP_REMOVED lines=9> */
.L_x_1997:
        /* <DEDUP_REMOVED lines=34> */
.L_x_1998:
        /* <DEDUP_REMOVED lines=14> */
.L_x_1999:
        /* <DEDUP_REMOVED lines=34> */
.L_x_2000:
[----:B------:R-:W-:Y:S01]  /*1070*/  IMAD.MOV.U32 R14, RZ, RZ, R26 ;  /* 0x000000ffff0e7224 */ /* 0x000fe200078e001a */
[----:B------:R-:W-:Y:S01]  /*1080*/  MOV R0, R30 ;  /* 0x0000001e00007202 */ /* 0x000fe20000000f00 */
[----:B------:R-:W-:Y:S01]  /*1090*/  IMAD.MOV.U32 R3, RZ, RZ, R31 ;  /* 0x000000ffff037224 */ /* 0x000fe200078e001f */
[----:B------:R-:W-:-:S07]  /*10a0*/  MOV R8, 0x10c0 ;  /* 0x000010c000087802 */ /* 0x000fce0000000f00 */
[----:B------:R-:W-:Y:S05]  /*10b0*/  CALL.REL.NOINC `($__internal_42_$__cuda_sm20_div_s64) ;  /* 0x00000034005c7944 */ /* 0x000fea0003c00000 */
        /* <DEDUP_REMOVED lines=10> */
.L_x_2001:
        /* <DEDUP_REMOVED lines=34> */
.L_x_2002:
        /* <DEDUP_REMOVED lines=14> */
.L_x_2003:
        /* <DEDUP_REMOVED lines=34> */
.L_x_2004:
[----:B------:R-:W-:Y:S01]  /*1680*/  MOV R14, R26 ;  /* 0x0000001a000e7202 */ /* 0x000fe20000000f00 */
        /* <DEDUP_REMOVED lines=14> */
.L_x_2005:
        /* <DEDUP_REMOVED lines=35> */
.L_x_2006:
[----:B------:R-:W-:Y:S01]  /*19a0*/  MOV R0, R26 ;  /* 0x0000001a00007202 */ /* 0x000fe20000000f00 */
[----:B------:R-:W-:Y:S01]  /*19b0*/  IMAD.MOV.U32 R3, RZ, RZ, R27 ;  /* 0x000000ffff037224 */ /* 0x000fe200078e001b */
[----:B------:R-:W-:-:S07]  /*19c0*/  MOV R8, 0x19e0 ;  /* 0x000019e000087802 */ /* 0x000fce0000000f00 */
[----:B------:R-:W-:Y:S05]  /*19d0*/  CALL.REL.NOINC `($__internal_42_$__cuda_sm20_div_s64) ;  /* 0x0000002c00147944 */ /* 0x000fea0003c00000 */
        /* <DEDUP_REMOVED lines=9> */
.L_x_2007:
        /* <DEDUP_REMOVED lines=13> */
.L_x_1991:
        /* <DEDUP_REMOVED lines=32> */
.L_x_2010:
        /* <DEDUP_REMOVED lines=14> */
.L_x_2011:
        /* <DEDUP_REMOVED lines=35> */
.L_x_2012:
        /* <DEDUP_REMOVED lines=13> */
.L_x_2013:
        /* <DEDUP_REMOVED lines=36> */
.L_x_2014:
        /* <DEDUP_REMOVED lines=15> */
.L_x_2015:
        /* <DEDUP_REMOVED lines=37> */
.L_x_2016:
[----:B------:R-:W-:Y:S01]  /*26a0*/  IMAD.MOV.U32 R0, RZ, RZ, R18 ;  /* 0x000000ffff007224 */ /* 0x000fe200078e0012 */
[----:B------:R-:W-:Y:S02]  /*26b0*/  MOV R3, R19 ;  /* 0x0000001300037202 */ /* 0x000fe40000000f00 */
[----:B------:R-:W-:-:S07]  /*26c0*/  MOV R8, 0x26e0 ;  /* 0x000026e000087802 */ /* 0x000fce0000000f00 */
[----:B------:R-:W-:Y:S05]  /*26d0*/  CALL.REL.NOINC `($__internal_42_$__cuda_sm20_div_s64) ;  /* 0x0000001c00d47944 */ /* 0x000fea0003c00000 */
        /* <DEDUP_REMOVED lines=8> */
.L_x_2017:
        /* <DEDUP_REMOVED lines=10> */
.L_x_2009:
        /* <DEDUP_REMOVED lines=32> */
.L_x_2019:
[----:B------:R-:W-:Y:S01]  /*2a00*/  MOV R14, R30 ;  /* 0x0000001e000e7202 */ /* 0x000fe20000000f00 */
[----:B------:R-:W-:Y:S01]  /*2a10*/  IMAD.MOV.U32 R0, RZ, RZ, R18 ;  /* 0x000000ffff007224 */ /* 0x000fe200078e0012 */
[----:B------:R-:W-:Y:S02]  /*2a20*/  MOV R3, R19 ;  /* 0x0000001300037202 */ /* 0x000fe40000000f00 */
[----:B------:R-:W-:-:S07]  /*2a30*/  MOV R8, 0x2a50 ;  /* 0x00002a5000087802 */ /* 0x000fce0000000f00 */
[----:B------:R-:W-:Y:S05]  /*2a40*/  CALL.REL.NOINC `($__internal_42_$__cuda_sm20_div_s64) ;  /* 0x0000001800f87944 */ /* 0x000fea0003c00000 */
        /* <DEDUP_REMOVED lines=9> */
.L_x_2020:
        /* <DEDUP_REMOVED lines=36> */
.L_x_2021:
[----:B------:R-:W-:Y:S01]  /*2d20*/  MOV R0, R18 ;  /* 0x0000001200007202 */ /* 0x000fe20000000f00 */
[----:B------:R-:W-:Y:S01]  /*2d30*/  IMAD.MOV.U32 R3, RZ, RZ, R19 ;  /* 0x000000ffff037224 */ /* 0x000fe200078e0013 */
[----:B------:R-:W-:-:S07]  /*2d40*/  MOV R8, 0x2d60 ;  /* 0x00002d6000087802 */ /* 0x000fce0000000f00 */
[----:B------:R-:W-:Y:S05]  /*2d50*/  CALL.REL.NOINC `($__internal_42_$__cuda_sm20_div_s64) ;  /* 0x0000001800347944 */ /* 0x000fea0003c00000 */
        /* <DEDUP_REMOVED lines=8> */
.L_x_2022:
        /* <DEDUP_REMOVED lines=10> */
.L_x_2018:
        /* <DEDUP_REMOVED lines=29> */
.L_x_2023:
[----:B------:R-:W-:-:S07]  /*3050*/  MOV R0, 0x3070 ;  /* 0x0000307000007802 */ /* 0x000fce0000000f00 */
[----:B------:R-:W-:Y:S05]  /*3060*/  CALL.REL.NOINC `($__internal_43_$__cuda_sm20_rem_s64) ;  /* 0x0000001800bc7944 */ /* 0x000fea0003c00000 */
[----:B------:R-:W-:Y:S01]  /*3070*/  MOV R8, R3 ;  /* 0x0000000300087202 */ /* 0x000fe20000000f00 */
[----:B------:R-:W-:-:S07]  /*3080*/  IMAD.MOV.U32 R9, RZ, RZ, R10 ;  /* 0x000000ffff097224 */ /* 0x000fce00078e000a */
.L_x_2024:
[----:B------:R-:W0:Y:S02]  /*3090*/  LDC.64 R10, c[0x0][0x3a0] ;  /* 0x0000e800ff0a7b82 */ /* 0x000e240000000a00 */
[----:B0-----:R-:W-:-:S06]  /*30a0*/  IMAD.WIDE.U32 R2, R2, 0x8, R10 ;  /* 0x0000000802027825 */ /* 0x001fcc00078e000a */
[----:B------:R-:W2:Y:S02]  /*30b0*/  LDG.E.64 R2, desc[UR8][R2.64] ;  /* 0x0000000802027981 */ /* 0x000ea4000c1e1b00 */
[-C--:B--2---:R-:W-:Y:S02]  /*30c0*/  IMAD R11, R3, R8.reuse, RZ ;  /* 0x00000008030b7224 */ /* 0x084fe400078e02ff */
[----:B------:R-:W-:-:S04]  /*30d0*/  IMAD.WIDE.U32 R26, R2, R8, R26 ;  /* 0x00000008021a7225 */ /* 0x000fc800078e001a */
[----:B------:R-:W-:-:S05]  /*30e0*/  IMAD R11, R2, R9, R11 ;  /* 0x00000009020b7224 */ /* 0x000fca00078e020b */
[----:B------:R-:W-:-:S07]  /*30f0*/  IADD3 R27, PT, PT, R27, R11, RZ ;  /* 0x0000000b1b1b7210 */ /* 0x000fce0007ffe0ff */
.L_x_1990:
[----:B------:R-:W1:Y:S02]  /*3100*/  LDCU.64 UR6, c[0x0][0x390] ;  /* 0x00007200ff0677ac */ /* 0x000e640008000a00 */
[----:B-1----:R-:W-:-:S04]  /*3110*/  IADD3 R26, P0, PT, R26, UR6, RZ ;  /* 0x000000061a1a7c10 */ /* 0x002fc8000ff1e0ff */
[----:B------:R-:W-:-:S06]  /*3120*/  IADD3.X R27, PT, PT, R27, UR7, RZ, P0, !PT ;  /* 0x000000071b1b7c10 */ /* 0x000fcc00087fe4ff */
[----:B------:R-:W2:Y:S01]  /*3130*/  LDG.E.U8 R27, desc[UR8][R26.64] ;  /* 0x000000081a1b7981 */ /* 0x000ea2000c1e1100 */
[----:B------:R-:W-:-:S03]  /*3140*/  ISETP.NE.AND P0, PT, R6, RZ, PT ;  /* 0x000000ff0600720c */ /* 0x000fc60003f05270 */
[----:B--2---:R1:W-:Y:S01]  /*3150*/  STS.U8 [R4+UR5], R27 ;  /* 0x0000001b04007988 */ /* 0x0043e20008000005 */
[----:B------:R-:W-:Y:S09]  /*3160*/  BAR.SYNC.DEFER_BLOCKING 0x0 ;  /* 0x0000000000007b1d */ /* 0x000ff20000010000 */
[----:B------:R-:W-:Y:S05]  /*3170*/  @P0 EXIT ;  /* 0x000000000000094d */ /* 0x000fea0003800000 */
[----:B------:R-:W-:Y:S01]  /*3180*/  UISETP.GE.U32.AND UP0, UPT, UR15, 0x2, UPT ;  /* 0x000000020f00788c */ /* 0x000fe2000bf06070 */
[C---:B------:R-:W-:Y:S01]  /*3190*/  VIADD R0, R7.reuse, UR5 ;  /* 0x0000000507007c36 */ /* 0x040fe20008000000 */
[----:B0-----:R-:W-:-:S07]  /*31a0*/  SHF.L.U32 R2, R7, 0x3, RZ ;  /* 0x0000000307027819 */ /* 0x001fce00000006ff */
        /* <DEDUP_REMOVED lines=9> */
[----:B------:R-:W-:Y:S01]  /*3240*/  HFMA2 R10, -RZ, RZ, 0, 0 ;  /* 0x00000000ff0a7431 */ /* 0x000fe200000001ff */
        /* <DEDUP_REMOVED lines=10> */
[----:B-1----:R-:W-:Y:S01]  /*32f0*/  IMAD R4, R3, UR13, R2 ;  /* 0x0000000d03047c24 */ /* 0x002fe2000f8e0202 */
[----:B------:R-:W-:Y:S06]  /*3300*/  BRA.U UP0, `(.L_x_2027) ;  /* 0x0000000d00907547 */ /* 0x000fec000b800000 */
[----:B------:R-:W-:Y:S02]  /*3310*/  UIADD3 UR7, UPT, UPT, -UR4, URZ, URZ ;  /* 0x000000ff04077290 */ /* 0x000fe4000fffe1ff */
[----:B------:R-:W-:Y:S02]  /*3320*/  UPLOP3.LUT UP0, UPT, UPT, UPT, UPT, 0x80, 0x8 ;  /* 0x000000000008789c */ /* 0x000fe40003f0f070 */
[----:B------:R-:W-:-:S09]  /*3330*/  UISETP.GT.AND UP1, UPT, UR7, 0xc, UPT ;  /* 0x0000000c0700788c */ /* 0x000fd2000bf24270 */
[----:B------:R-:W-:Y:S05]  /*3340*/  BRA.U !UP1, `(.L_x_2028) ;  /* 0x0000000909407547 */ /* 0x000fea000b800000 */
[----:B------:R-:W-:-:S11]  /*3350*/  UPLOP3.LUT UP0, UPT, UPT, UPT, UPT, 0x40, 0x4 ;  /* 0x000000000004789c */ /* 0x000fd60003f0e870 */
.L_x_2029:
[----:B------:R-:W-:Y:S01]  /*3360*/  LDS.U8 R11, [R0] ;  /* 0x00000000000b7984 */ /* 0x000fe20000000000 */
[C---:B------:R-:W-:Y:S01]  /*3370*/  LEA R20, R3.reuse, R12, 0x1 ;  /* 0x0000000c03147211 */ /* 0x040fe200078e08ff */
[C-C-:B------:R-:W-:Y:S01]  /*3380*/  IMAD R21, R3.reuse, 0x3, R12.reuse ;  /* 0x0000000303157824 */ /* 0x140fe200078e020c */
[----:B------:R-:W-:Y:S01]  /*3390*/  UIADD3 UR4, UPT, UPT, UR4, 0x10, URZ ;  /* 0x0000001004047890 */ /* 0x000fe2000fffe0ff */
[----:B0-----:R-:W0:Y:S01]  /*33a0*/  LDS.U8 R18, [R12+UR14] ;  /* 0x0000000e0c127984 */ /* 0x001e220008000000 */
[----:B------:R-:W-:Y:S01]  /*33b0*/  IMAD R22, R3, 0x4, R12 ;  /* 0x0000000403167824 */ /* 0x000fe200078e020c */
[----:B------:R-:W-:Y:S01]  /*33c0*/  IADD3 R10, PT, PT, R10, 0x10, RZ ;  /* 0x000000100a0a7810 */ /* 0x000fe20007ffe0ff */
[----:B------:R-:W-:Y:S01]  /*33d0*/  UISETP.GE.AND UP1, UPT, UR4, -0xc, UPT ;  /* 0xfffffff40400788c */ /* 0x000fe2000bf26270 */
[----:B0-----:R-:W-:-:S13]  /*33e0*/  ISETP.GE.U32.AND P0, PT, R18, R11, PT ;  /* 0x0000000b1200720c */ /* 0x001fda0003f06070 */
        /* <DEDUP_REMOVED lines=27> */
[----:B0-----:R-:W-:Y:S02]  /*35a0*/  LEA R19, R3, R22, 0x1 ;  /* 0x0000001603137211 */ /* 0x001fe400078e08ff */
        /* <DEDUP_REMOVED lines=81> */
[----:B------:R-:W-:-:S03]  /*3ac0*/  IMAD R18, R3, 0x3, R22 ;  /* 0x0000000303127824 */ /* 0x000fc600078e0216 */
[----:B------:R-:W-:-:S04]  /*3ad0*/  LOP3.LUT R11, R20, 0xffff, RZ, 0xc0, !PT ;  /* 0x0000ffff140b7812 */ /* 0x000fc800078ec0ff */
[----:B-1----:R-:W-:-:S13]  /*3ae0*/  ISETP.GE.U32.AND P0, PT, R19, R11, PT ;  /* 0x0000000b1300720c */ /* 0x002fda0003f06070 */
[----:B------:R-:W-:Y:S04]  /*3af0*/  @P0 STS.U8 [R0], R19 ;  /* 0x0000001300000388 */ /* 0x000fe80000000000 */
[----:B------:R-:W0:Y:S04]  /*3b00*/  @P0 LDS.64 R12, [R8+UR5] ;  /* 0x00000005080c0984 */ /* 0x000e280008000a00 */
[----:B0-----:R0:W-:Y:S04]  /*3b10*/  @P0 STS.64 [R2+UR10], R12 ;  /* 0x0000000c02000988 */ /* 0x0011e80008000a0a */
[----:B------:R-:W1:Y:S04]  /*3b20*/  @P0 LDS.U8 R11, [R0] ;  /* 0x00000000000b0984 */ /* 0x000e680000000000 */
[----:B------:R-:W2:Y:S01]  /*3b30*/  LDS.U8 R21, [R18] ;  /* 0x0000000012157984 */ /* 0x000ea20000000000 */
[----:B0-----:R-:W-:Y:S01]  /*3b40*/  IMAD R12, R3, 0x4, R22 ;  /* 0x00000004030c7824 */ /* 0x001fe200078e0216 */
[----:B-1----:R-:W-:-:S04]  /*3b50*/  @P0 PRMT R20, R11, 0x7610, R20 ;  /* 0x000076100b140816 */ /* 0x002fc80000000014 */
[----:B------:R-:W-:-:S04]  /*3b60*/  LOP3.LUT R14, R20, 0xffff, RZ, 0xc0, !PT ;  /* 0x0000ffff140e7812 */ /* 0x000fc800078ec0ff */
[----:B--2---:R-:W-:-:S13]  /*3b70*/  ISETP.GE.U32.AND P0, PT, R21, R14, PT ;  /* 0x0000000e1500720c */ /* 0x004fda0003f06070 */
        /* <DEDUP_REMOVED lines=13> */
.L_x_2028:
[----:B------:R-:W-:-:S04]  /*3c50*/  UIADD3 UR7, UPT, UPT, -UR4, URZ, URZ ;  /* 0x000000ff04077290 */ /* 0x000fc8000fffe1ff */
[----:B------:R-:W-:-:S09]  /*3c60*/  UISETP.GT.AND UP1, UPT, UR7, 0x4, UPT ;  /* 0x000000040700788c */ /* 0x000fd2000bf24270 */
[----:B------:R-:W-:Y:S05]  /*3c70*/  BRA.U !UP1, `(.L_x_2030) ;  /* 0x00000005092c7547 */ /* 0x000fea000b800000 */
[----:B------:R-:W1:Y:S01]  /*3c80*/  LDS.U8 R11, [R0] ;  /* 0x00000000000b7984 */ /* 0x000e620000000000 */
[C---:B------:R-:W-:Y:S01]  /*3c90*/  IMAD R20, R3.reuse, 0x2, R12 ;  /* 0x0000000203147824 */ /* 0x040fe200078e020c */
[----:B------:R-:W-:Y:S01]  /*3ca0*/  LEA R22, R3, R12, 0x2 ;  /* 0x0000000c03167211 */ /* 0x000fe200078e10ff */
[----:B------:R-:W-:Y:S01]  /*3cb0*/  VIADD R10, R10, 0x4 ;  /* 0x000000040a0a7836 */ /* 0x000fe20000000000 */
[----:B0-----:R-:W0:Y:S01]  /*3cc0*/  LDS.U8 R18, [R12+UR14] ;  /* 0x0000000e0c127984 */ /* 0x001e220008000000 */
[----:B------:R-:W-:Y:S02]  /*3cd0*/  UIADD3 UR4, UPT, UPT, UR4, 0x4, URZ ;  /* 0x0000000404047890 */ /* 0x000fe4000fffe0ff */
[----:B------:R-:W-:Y:S01]  /*3ce0*/  UPLOP3.LUT UP0, UPT, UPT, UPT, UPT, 0x40, 0x4 ;  /* 0x000000000004789c */ /* 0x000fe20003f0e870 */
[----:B------:R-:W-:Y:S01]  /*3cf0*/  IADD3 R10, PT, PT, R10, 0x4, RZ ;  /* 0x000000040a0a7810 */ /* 0x000fe20007ffe0ff */
[----:B------:R-:W-:Y:S01]  /*3d00*/  UIADD3 UR4, UPT, UPT, UR4, 0x4, URZ ;  /* 0x0000000404047890 */ /* 0x000fe2000fffe0ff */
[----:B-1----:R-:W-:-:S02]  /*3d10*/  PRMT R21, R11, 0x7610, R21 ;  /* 0x000076100b157816 */ /* 0x002fc40000000015 */
[----:B0-----:R-:W-:-:S13]  /*3d20*/  ISETP.GE.U32.AND P0, PT, R18, R11, PT ;  /* 0x0000000b1200720c */ /* 0x001fda0003f06070 */
        /* <DEDUP_REMOVED lines=48> */
[----:B0-----:R-:W-:-:S02]  /*4030*/  LEA R12, R3, R22, 0x2 ;  /* 0x00000016030c7211 */ /* 0x001fc400078e10ff */
        /* <DEDUP_REMOVED lines=15> */
.L_x_2030:
[----:B------:R-:W-:-:S09]  /*4130*/  UISETP.NE.OR UP0, UPT, UR4, URZ, UP0 ;  /* 0x000000ff0400728c */ /* 0x000fd20008705670 */
[----:B------:R-:W-:Y:S05]  /*4140*/  BRA.U !UP0, `(.L_x_2031) ;  /* 0x00000001089c7547 */ /* 0x000fea000b800000 */
.L_x_2027:
        /* <DEDUP_REMOVED lines=14> */
[C---:B------:R-:W-:Y:S01]  /*4230*/  IMAD R13, R3.reuse, 0x3, R12 ;  /* 0x00000003030d7824 */ /* 0x040fe200078e020c */
[----:B------:R-:W-:-:S02]  /*4240*/  LEA R12, R3, R12, 0x2 ;  /* 0x0000000c030c7211 */ /* 0x000fc400078e10ff */
        /* <DEDUP_REMOVED lines=23> */
.L_x_2031:
[----:B------:R-:W-:-:S07]  /*43c0*/  IADD3 R10, PT, PT, R10, 0x1, RZ ;  /* 0x000000010a0a7810 */ /* 0x000fce0007ffe0ff */
.L_x_2026:
        /* <DEDUP_REMOVED lines=9> */
[----:B------:R-:W-:Y:S01]  /*4460*/  VIADD R3, R3, UR4 ;  /* 0x0000000403037c36 */ /* 0x000fe20008000000 */
[----:B-1----:R-:W-:-:S07]  /*4470*/  IADD3 R4, PT, PT, R7, UR4, RZ ;  /* 0x0000000407047c10 */ /* 0x002fce000fffe0ff */
.L_x_2032:
[----:B---3--:R-:W-:Y:S01]  /*4480*/  LDS.U8 R6, [R0] ;  /* 0x0000000000067984 */ /* 0x008fe20000000000 */
[----:B------:R-:W1:Y:S01]  /*4490*/  LDC R8, c[0x0][0x360] ;  /* 0x0000d800ff087b82 */ /* 0x000e620000000800 */
[----:B------:R-:W-:Y:S02]  /*44a0*/  UIADD3 UR6, UPT, UPT, UR6, 0x1, URZ ;  /* 0x0000000106067890 */ /* 0x000fe4000fffe0ff */
[----:B------:R3:W4:Y:S02]  /*44b0*/  LDS.U8 R9, [R4] ;  /* 0x0000000004097984 */ /* 0x0007240000000000 */
[----:B------:R-:W-:Y:S01]  /*44c0*/  UISETP.NE.AND UP0, UPT, UR6, URZ, UPT ;  /* 0x000000ff0600728c */ /* 0x000fe2000bf05270 */
[----:B---3--:R-:W-:Y:S02]  /*44d0*/  IADD3 R4, PT, PT, R4, UR14, RZ ;  /* 0x0000000e04047c10 */ /* 0x008fe4000fffe0ff */
[----:B----4-:R-:W-:-:S13]  /*44e0*/  ISETP.GE.U32.AND P0, PT, R9, R6, PT ;  /* 0x000000060900720c */ /* 0x010fda0003f06070 */
[----:B------:R-:W-:Y:S04]  /*44f0*/  @P0 STS.U8 [R0], R9 ;  /* 0x0000000900000388 */ /* 0x000fe80000000000 */
[----:B------:R1:W3:Y:S02]  /*4500*/  @P0 LDS.64 R6, [R3] ;  /* 0x0000000003060984 */ /* 0x0002e40000000a00 */
[----:B-1----:R-:W-:Y:S02]  /*4510*/  IMAD R3, R8, 0x8, R3 ;  /* 0x0000000808037824 */ /* 0x002fe400078e0203 */
[----:B---3--:R3:W-:Y:S01]  /*4520*/  @P0 STS.64 [R2+UR10], R6 ;  /* 0x0000000602000988 */ /* 0x0087e20008000a0a */
[----:B------:R-:W-:Y:S05]  /*4530*/  BRA.U UP0, `(.L_x_2032) ;  /* 0xfffffffd00d07547 */ /* 0x000fea000b83ffff */
.L_x_2025:
[----:B0123--:R-:W0:Y:S01]  /*4540*/  LDS.64 R2, [R2+UR10] ;  /* 0x0000000a02027984 */ /* 0x00fe220008000a00 */
[----:B------:R-:W1:Y:S01]  /*4550*/  LDCU.64 UR6, c[0x0][0x3b0] ;  /* 0x00007600ff0677ac */ /* 0x000e620008000a00 */
[----:B------:R-:W-:Y:S02]  /*4560*/  HFMA2 R7, -RZ, RZ, 0, 0 ;  /* 0x00000000ff077431 */ /* 0x000fe400000001ff */
[----:B------:R-:W-:Y:S01]  /*4570*/  IMAD.MOV.U32 R6, RZ, RZ, R16 ;  /* 0x000000ffff067224 */ /* 0x000fe200078e0010 */
[----:B------:R-:W2:Y:S01]  /*4580*/  LDS.U8 R11, [R0] ;  /* 0x00000000000b7984 */ /* 0x000ea20000000000 */
[----:B------:R-:W3:Y:S02]  /*4590*/  LDCU.128 UR16, c[0x0][0x380] ;  /* 0x00007000ff1077ac */ /* 0x000ee40008000c00 */
        /* <DEDUP_REMOVED lines=9> */
        .weak           $__internal_42_$__cuda_sm20_div_s64
        .type           $__internal_42_$__cuda_sm20_div_s64,@function
        .size           $__internal_42_$__cuda_sm20_div_s64,($__internal_43_$__cuda_sm20_rem_s64 - $__internal_42_$__cuda_sm20_div_s64)
$__internal_42_$__cuda_sm20_div_s64:
        /* <DEDUP_REMOVED lines=82> */
[----:B------:R-:W-:Y:S06]  /*4b50*/  RET.REL.NODEC R8 `(contiguous_reduce4_u8) ;  /* 0xffffffb408287950 */ /* 0x000fec0003c3ffff */
        .weak           $__internal_43_$__cuda_sm20_rem_s64
        .type           $__internal_43_$__cuda_sm20_rem_s64,@function
        .size           $__internal_43_$__cuda_sm20_rem_s64,(.L_x_3722 - $__internal_43_$__cuda_sm20_rem_s64)
$__internal_43_$__cuda_sm20_rem_s64:
        /* <DEDUP_REMOVED lines=66> */
[----:B------:R-:W-:Y:S06]  /*4f80*/  RET.REL.NODEC R8 `(contiguous_reduce4_u8) ;  /* 0xffffffb0081c7950 */ /* 0x000fec0003c3ffff */
.L_x_2033:
        /* <DEDUP_REMOVED lines=15> */
.L_x_3722:


//--------------------- .text.contiguous_reduce33_u8 --------------------------
	.section	.text.contiguous_reduce33_u8,"ax",@progbits
	.align	128
        .global         contiguous_reduce33_u8
        .type           contiguous_reduce33_u8,@function
        .size           contiguous_reduce33_u8,(.L_x_3808 - contiguous_reduce33_u8)
        .other          contiguous_reduce33_u8,@"STO_CUDA_ENTRY STV_DEFAULT"
contiguous_reduce33_u8:
.text.contiguous_reduce33_u8:
[----:B------:R-:W-:Y:S08]  /*0000*/  LDC R1, c[0x0][0x37c] ;  /* 0x0000df00ff017b82 */ /* 0x000ff00000000800 */
[----:B------:R-:W0:Y:S01]  /*0010*/  S2UR UR6, SR_CgaCtaId ;  /* 0x00000000000679c3 */ /* 0x000e220000008800 */
[----:B------:R-:W1:Y:S01]  /*0020*/  S2R R0, SR_TID.X ;  /* 0x0000000000007919 */ /* 0x000e620000002100 */
[----:B------:R-:W-:Y:S01]  /*0030*/  UMOV UR4, 0x400 ;  /* 0x0000040000047882 */ /* 0x000fe20000000000 */
[----:B------:R-:W-:Y:S01]  /*0040*/  IMAD.MOV.U32 R10, RZ, RZ, 0x0 ;  /* 0x00000000ff0a7424 */ /* 0x000fe200078e00ff */
[----:B------:R-:W2:Y:S01]  /*0050*/  LDCU.64 UR16, c[0x0][0x358] ;  /* 0x00006b00ff1077ac */ /* 0x000ea20008000a00 */
[----:B------:R-:W-:Y:S01]  /*0060*/  IMAD.MOV.U32 R11, RZ, RZ, -0x80000000 ;  /* 0x80000000ff0b7424 */ /* 0x000fe200078e00ff */
[----:B------:R-:W-:Y:S02]  /*0070*/  BSSY.RECONVERGENT B0, `(.L_x_2034) ;  /* 0x000003d000007945 */ /* 0x000fe40003800200 */
[----:B------:R-:W3:Y:S08]  /*0080*/  LDC R2, c[0x0][0x360] ;  /* 0x0000d800ff027b82 */ /* 0x000ef00000000800 */
[----:B------:R-:W4:Y:S01]  /*0090*/  S2UR UR7, SR_CTAID.X ;  /* 0x00000000000779c3 */ /* 0x000f220000002500 */
[----:B0-----:R-:W-:Y:S01]  /*00a0*/  ULEA UR6, UR6, UR4, 0x18 ;  /* 0x0000000406067291 */ /* 0x001fe2000f8ec0ff */
[----:B------:R-:W0:Y:S05]  /*00b0*/  LDCU.64 UR4, c[0x0][0x3a0] ;  /* 0x00007400ff0477ac */ /* 0x000e2a0008000a00 */
[----:B---3--:R-:W-:-:S03]  /*00c0*/  VIADD R3, R2, UR6 ;  /* 0x0000000602037c36 */ /* 0x008fc60008000000 */
[----:B-1----:R1:W-:Y:S01]  /*00d0*/  STS.U8 [R0+UR6], RZ ;  /* 0x000000ff00007988 */ /* 0x0023e20008000006 */
[----:B------:R-:W-:Y:S02]  /*00e0*/  IMAD.MOV.U32 R4, RZ, RZ, R2 ;  /* 0x000000ffff047224 */ /* 0x000fe400078e0002 */
[C---:B------:R-:W-:Y:S02]  /*00f0*/  IMAD R3, R0.reuse, 0x8, R3 ;  /* 0x0000000800037824 */ /* 0x040fe400078e0203 */
[----:B------:R-:W-:Y:S02]  /*0100*/  VIADD R5, R0, UR6 ;  /* 0x0000000600057c36 */ /* 0x000fe40008000000 */
[----:B----4-:R-:W-:Y:S01]  /*0110*/  IMAD R7, R2, UR7, RZ ;  /* 0x0000000702077c24 */ /* 0x010fe2000f8e02ff */
[----:B------:R1:W-:Y:S03]  /*0120*/  STS.64 [R3], R10 ;  /* 0x0000000a03007388 */ /* 0x0003e60000000a00 */
[----:B------:R-:W-:-:S04]  /*0130*/  IMAD R6, R7, 0x2, R0 ;  /* 0x0000000207067824 */ /* 0x000fc800078e0200 */
[----:B------:R-:W-:-:S05]  /*0140*/  IMAD.IADD R8, R6, 0x1, R2 ;  /* 0x0000000106087824 */ /* 0x000fca00078e0202 */
[----:B0-----:R-:W-:-:S04]  /*0150*/  ISETP.GE.U32.AND P0, PT, R8, UR4, PT ;  /* 0x0000000408007c0c */ /* 0x001fc8000bf06070 */
[----:B------:R-:W-:-:S13]  /*0160*/  ISETP.GE.U32.AND.EX P0, PT, RZ, UR5, PT, P0 ;  /* 0x00000005ff007c0c */ /* 0x000fda000bf06100 */
[----:B-12---:R-:W-:Y:S05]  /*0170*/  @P0 BRA `(.L_x_2035) ;  /* 0x0000000000700947 */ /* 0x006fea0003800000 */
[----:B------:R-:W0:Y:S01]  /*0180*/  S2R R11, SR_CTAID.Y ;  /* 0x00000000000b7919 */ /* 0x000e220000002600 */
[----:B------:R-:W1:Y:S01]  /*0190*/  LDCU.64 UR8, c[0x0][0x390] ;  /* 0x00007200ff0877ac */ /* 0x000e620008000a00 */
[----:B------:R-:W-:Y:S02]  /*01a0*/  IMAD.MOV.U32 R7, RZ, RZ, RZ ;  /* 0x000000ffff077224 */ /* 0x000fe400078e00ff */
[----:B------:R-:W-:Y:S02]  /*01b0*/  IMAD.MOV.U32 R9, RZ, RZ, RZ ;  /* 0x000000ffff097224 */ /* 0x000fe400078e00ff */
[----:B0-----:R-:W-:-:S04]  /*01c0*/  IMAD.WIDE.U32 R6, R11, UR4, R6 ;  /* 0x000000040b067c25 */ /* 0x001fc8000f8e0006 */
[C---:B------:R-:W-:Y:S01]  /*01d0*/  IMAD R13, R11.reuse, UR5, RZ ;  /* 0x000000050b0d7c24 */ /* 0x040fe2000f8e02ff */
[----:B-1----:R-:W-:Y:S01]  /*01e0*/  IADD3 R10, P0, PT, R6, UR8, RZ ;  /* 0x00000008060a7c10 */ /* 0x002fe2000ff1e0ff */
[----:B------:R-:W-:-:S04]  /*01f0*/  IMAD.WIDE.U32 R8, R11, UR4, R8 ;  /* 0x000000040b087c25 */ /* 0x000fc8000f8e0008 */
[----:B------:R-:W-:Y:S01]  /*0200*/  IMAD.IADD R15, R7, 0x1, R13 ;  /* 0x00000001070f7824 */ /* 0x000fe200078e020d */
[----:B------:R-:W-:Y:S01]  /*0210*/  IADD3 R12, P1, PT, R8, UR8, RZ ;  /* 0x00000008080c7c10 */ /* 0x000fe2000ff3e0ff */
[----:B------:R-:W-:-:S03]  /*0220*/  IMAD.IADD R7, R13, 0x1, R9 ;  /* 0x000000010d077824 */ /* 0x000fc600078e0209 */
[----:B------:R-:W-:Y:S02]  /*0230*/  IADD3.X R11, PT, PT, R15, UR9, RZ, P0, !PT ;  /* 0x000000090f0b7c10 */ /* 0x000fe400087fe4ff */
[----:B------:R-:W-:Y:S01]  /*0240*/  IADD3.X R13, PT, PT, R7, UR9, RZ, P1, !PT ;  /* 0x00000009070d7c10 */ /* 0x000fe20008ffe4ff */
[----:B------:R-:W0:Y:S03]  /*0250*/  LDCU.64 UR8, c[0x0][0x398] ;  /* 0x00007300ff0877ac */ /* 0x000e260008000a00 */
[----:B------:R-:W2:Y:S04]  /*0260*/  LDG.E.U8 R11, desc[UR16][R10.64] ;  /* 0x000000100a0b7981 */ /* 0x000ea8000c1e1100 */
[----:B------:R-:W2:Y:S02]  /*0270*/  LDG.E.U8 R12, desc[UR16][R12.64] ;  /* 0x000000100c0c7981 */ /* 0x000ea4000c1e1100 */
[----:B--2---:R-:W-:-:S13]  /*0280*/  ISETP.GE.U32.AND P0, PT, R12, R11, PT ;  /* 0x0000000b0c00720c */ /* 0x004fda0003f06070 */
[----:B0-----:R-:W-:Y:S02]  /*0290*/  @P0 LEA R14, P1, R6, UR8, 0x3 ;  /* 0x00000008060e0c11 */ /* 0x001fe4000f8218ff */
[----:B------:R-:W-:Y:S02]  /*02a0*/  @!P0 LEA R16, P2, R8, UR8, 0x3 ;  /* 0x0000000808108c11 */ /* 0x000fe4000f8418ff */
[----:B------:R-:W-:Y:S02]  /*02b0*/  @P0 LEA.HI.X R15, R6, UR9, R15, 0x3, P1 ;  /* 0x00000009060f0c11 */ /* 0x000fe400088f1c0f */
[----:B------:R-:W-:-:S03]  /*02c0*/  @!P0 LEA.HI.X R17, R8, UR9, R7, 0x3, P2 ;  /* 0x0000000908118c11 */ /* 0x000fc600090f1c07 */
[----:B------:R-:W2:Y:S04]  /*02d0*/  @P0 LDG.E.64 R6, desc[UR16][R14.64] ;  /* 0x000000100e060981 */ /* 0x000ea8000c1e1b00 */
[----:B------:R-:W3:Y:S04]  /*02e0*/  @!P0 LDG.E.64 R8, desc[UR16][R16.64] ;  /* 0x0000001010088981 */ /* 0x000ee8000c1e1b00 */
[----:B------:R1:W-:Y:S04]  /*02f0*/  @P0 STS.U8 [R0+UR6], R11 ;  /* 0x0000000b00000988 */ /* 0x0003e80008000006 */
[----:B--2---:R1:W-:Y:S04]  /*0300*/  @P0 STS.64 [R3], R6 ;  /* 0x0000000603000388 */ /* 0x0043e80000000a00 */
[----:B------:R1:W-:Y:S04]  /*0310*/  @!P0 STS.U8 [R0+UR6], R12 ;  /* 0x0000000c00008988 */ /* 0x0003e80008000006 */
[----:B---3--:R1:W-:Y:S01]  /*0320*/  @!P0 STS.64 [R3], R8 ;  /* 0x0000000803008388 */ /* 0x0083e20000000a00 */
[----:B------:R-:W-:Y:S05]  /*0330*/  BRA `(.L_x_2036) ;  /* 0x0000000000407947 */ /* 0x000fea0003800000 */
.L_x_2035:
        /* <DEDUP_REMOVED lines=8> */
[C---:B-1----:R-:W-:Y:S02]  /*03c0*/  IADD3 R8, P0, PT, R6.reuse, UR8, RZ ;  /* 0x0000000806087c10 */ /* 0x042fe4000ff1e0ff */
[C---:B------:R-:W-:Y:S02]  /*03d0*/  LEA R10, P1, R6.reuse, UR10, 0x3 ;  /* 0x0000000a060a7c11 */ /* 0x040fe4000f8218ff */
[----:B------:R-:W-:Y:S02]  /*03e0*/  IADD3.X R9, PT, PT, R7, UR9, RZ, P0, !PT ;  /* 0x0000000907097c10 */ /* 0x000fe400087fe4ff */
[----:B------:R-:W-:-:S04]  /*03f0*/  LEA.HI.X R11, R6, UR11, R7, 0x3, P1 ;  /* 0x0000000b060b7c11 */ /* 0x000fc800088f1c07 */
[----:B------:R-:W2:Y:S04]  /*0400*/  LDG.E.U8 R9, desc[UR16][R8.64] ;  /* 0x0000001008097981 */ /* 0x000ea8000c1e1100 */
[----:B------:R-:W3:Y:S04]  /*0410*/  LDG.E.64 R10, desc[UR16][R10.64] ;  /* 0x000000100a0a7981 */ /* 0x000ee8000c1e1b00 */
[----:B--2---:R0:W-:Y:S04]  /*0420*/  STS.U8 [R0+UR6], R9 ;  /* 0x0000000900007988 */ /* 0x0041e80008000006 */
[----:B---3--:R0:W-:Y:S02]  /*0430*/  STS.64 [R3], R10 ;  /* 0x0000000a03007388 */ /* 0x0081e40000000a00 */
.L_x_2036:
[----:B------:R-:W-:Y:S05]  /*0440*/  BSYNC.RECONVERGENT B0 ;  /* 0x0000000000007941 */ /* 0x000fea0003800200 */
.L_x_2034:
[----:B------:R-:W-:Y:S01]  /*0450*/  BAR.SYNC.DEFER_BLOCKING 0x0 ;  /* 0x0000000000007b1d */ /* 0x000fe20000010000 */
[----:B------:R-:W-:-:S13]  /*0460*/  ISETP.GE.U32.AND P0, PT, R4, 0x42, PT ;  /* 0x000000420400780c */ /* 0x000fda0003f06070 */
[----:B------:R-:W-:Y:S05]  /*0470*/  @!P0 BRA `(.L_x_2037) ;  /* 0x0000000000448947 */ /* 0x000fea0003800000 */
.L_x_2040:
[--C-:B01----:R-:W-:Y:S01]  /*0480*/  IMAD.MOV.U32 R9, RZ, RZ, R4.reuse ;  /* 0x000000ffff097224 */ /* 0x103fe200078e0004 */
[----:B------:R-:W-:Y:S01]  /*0490*/  SHF.R.U32.HI R4, RZ, 0x1, R4 ;  /* 0x00000001ff047819 */ /* 0x000fe20000011604 */
[----:B------:R-:W-:Y:S03]  /*04a0*/  BSSY.RECONVERGENT B0, `(.L_x_2038) ;  /* 0x000000b000007945 */ /* 0x000fe60003800200 */
[----:B------:R-:W-:-:S13]  /*04b0*/  ISETP.GE.U32.AND P0, PT, R0, R4, PT ;  /* 0x000000040000720c */ /* 0x000fda0003f06070 */
[----:B------:R-:W-:Y:S05]  /*04c0*/  @P0 BRA `(.L_x_2039) ;  /* 0x0000000000200947 */ /* 0x000fea0003800000 */
[----:B------:R-:W-:Y:S01]  /*04d0*/  IMAD.IADD R8, R5, 0x1, R4 ;  /* 0x0000000105087824 */ /* 0x000fe200078e0204 */
[----:B------:R-:W-:Y:S04]  /*04e0*/  LDS.U8 R6, [R0+UR6] ;  /* 0x0000000600067984 */ /* 0x000fe80008000000 */
[----:B------:R-:W0:Y:S02]  /*04f0*/  LDS.U8 R11, [R8] ;  /* 0x00000000080b7984 */ /* 0x000e240000000000 */
[----:B0-----:R-:W-:-:S13]  /*0500*/  ISETP.GE.U32.AND P0, PT, R11, R6, PT ;  /* 0x000000060b00720c */ /* 0x001fda0003f06070 */
[----:B------:R-:W-:Y:S01]  /*0510*/  @P0 IMAD R6, R4, 0x8, R3 ;  /* 0x0000000804060824 */ /* 0x000fe200078e0203 */
[----:B------:R-:W-:Y:S05]  /*0520*/  @P0 STS.U8 [R0+UR6], R11 ;  /* 0x0000000b00000988 */ /* 0x000fea0008000006 */
[----:B------:R-:W0:Y:S04]  /*0530*/  @P0 LDS.64 R6, [R6] ;  /* 0x0000000006060984 */ /* 0x000e280000000a00 */
[----:B0-----:R0:W-:Y:S02]  /*0540*/  @P0 STS.64 [R3], R6 ;  /* 0x0000000603000388 */ /* 0x0011e40000000a00 */
.L_x_2039:
[----:B------:R-:W-:Y:S05]  /*0550*/  BSYNC.RECONVERGENT B0 ;  /* 0x0000000000007941 */ /* 0x000fea0003800200 */
.L_x_2038:
[----:B------:R-:W-:Y:S01]  /*0560*/  BAR.SYNC.DEFER_BLOCKING 0x0 ;  /* 0x0000000000007b1d */ /* 0x000fe20000010000 */
[----:B------:R-:W-:-:S13]  /*0570*/  ISETP.GT.U32.AND P0, PT, R9, 0x83, PT ;  /* 0x000000830900780c */ /* 0x000fda0003f04070 */
[----:B------:R-:W-:Y:S05]  /*0580*/  @P0 BRA `(.L_x_2040) ;  /* 0xfffffffc00bc0947 */ /* 0x000fea000383ffff */
.L_x_2037:
[----:B------:R-:W-:-:S13]  /*0590*/  ISETP.GT.U32.AND P0, PT, R0, 0x1f, PT ;  /* 0x0000001f0000780c */ /* 0x000fda0003f04070 */
[----:B------:R-:W-:Y:S05]  /*05a0*/  @P0 EXIT ;  /* 0x000000000000094d */ /* 0x000fea0003800000 */
[----:B------:R-:W-:Y:S01]  /*05b0*/  LDS.U8 R4, [R0+UR6] ;  /* 0x0000000600047984 */ /* 0x000fe20008000000 */
[----:B------:R-:W-:-:S03]  /*05c0*/  ISETP.NE.AND P1, PT, R0, RZ, PT ;  /* 0x000000ff0000720c */ /* 0x000fc60003f25270 */
[----:B01----:R-:W0:Y:S04]  /*05d0*/  LDS.U8 R6, [R0+UR6+0x20] ;  /* 0x0000200600067984 */ /* 0x003e280008000000 */
[----:B------:R-:W1:Y:S01]  /*05e0*/  LDS.U8 R5, [R0+UR6+0x20] ;  /* 0x0000200600057984 */ /* 0x000e620008000000 */
[----:B0-----:R-:W-:-:S04]  /*05f0*/  VIMNMX.U16x2 R4, PT, PT, R4, R6, !PT ;  /* 0x0000000604047248 */ /* 0x001fc80007fe0200 */
[----:B------:R-:W-:-:S04]  /*0600*/  PRMT R4, R4, 0x9910, RZ ;  /* 0x0000991004047816 */ /* 0x000fc800000000ff */
[----:B-1----:R-:W-:-:S13]  /*0610*/  ISETP.NE.AND P0, PT, R4, R5, PT ;  /* 0x000000050400720c */ /* 0x002fda0003f05270 */
[----:B------:R-:W0:Y:S04]  /*0620*/  @!P0 LDS.64 R4, [R3+0x100] ;  /* 0x0001000003048984 */ /* 0x000e280000000a00 */
[----:B0-----:R-:W-:Y:S04]  /*0630*/  @!P0 STS.64 [R3], R4 ;  /* 0x0000000403008388 */ /* 0x001fe80000000a00 */
[----:B------:R-:W0:Y:S04]  /*0640*/  @!P0 LDS.U8 R7, [R0+UR6+0x20] ;  /* 0x0000200600078984 */ /* 0x000e280008000000 */
[----:B0-----:R-:W-:Y:S04]  /*0650*/  @!P0 STS.U8 [R0+UR6], R7 ;  /* 0x0000000700008988 */ /* 0x001fe80008000006 */
[----:B------:R-:W-:Y:S04]  /*0660*/  LDS.U8 R6, [R0+UR6] ;  /* 0x0000000600067984 */ /* 0x000fe80008000000 */
[----:B------:R-:W0:Y:S04]  /*0670*/  LDS.U8 R8, [R0+UR6+0x10] ;  /* 0x0000100600087984 */ /* 0x000e280008000000 */
        /* <DEDUP_REMOVED lines=47> */
[----:B0-----:R0:W-:Y:S01]  /*0970*/  @!P0 STS.U8 [R0+UR6], R7 ;  /* 0x0000000700008988 */ /* 0x0011e20008000006 */
[----:B------:R-:W-:Y:S05]  /*0980*/  @P1 EXIT ;  /* 0x000000000000194d */ /* 0x000fea0003800000 */
[----:B------:R-:W1:Y:S01]  /*0990*/  S2UR UR5, SR_CgaCtaId ;  /* 0x00000000000579c3 */ /* 0x000e620000008800 */
[----:B------:R-:W-:Y:S01]  /*09a0*/  UMOV UR4, 0x400 ;  /* 0x0000040000047882 */ /* 0x000fe20000000000 */
[----:B------:R-:W-:Y:S01]  /*09b0*/  LDS.64 R2, [R2+UR6] ;  /* 0x0000000602027984 */ /* 0x000fe20008000a00 */
[----:B------:R-:W2:Y:S01]  /*09c0*/  LDCU.64 UR8, c[0x0][0x3a8] ;  /* 0x00007500ff0877ac */ /* 0x000ea20008000a00 */
[----:B------:R-:W3:Y:S04]  /*09d0*/  LDCU.128 UR12, c[0x0][0x380] ;  /* 0x00007000ff0c77ac */ /* 0x000ee80008000c00 */
[----:B------:R-:W2:Y:S01]  /*09e0*/  S2UR UR10, SR_CTAID.Y ;  /* 0x00000000000a79c3 */ /* 0x000ea20000002600 */
[----:B-1----:R-:W-:-:S03]  /*09f0*/  ULEA UR4, UR5, UR4, 0x18 ;  /* 0x0000000405047291 */ /* 0x002fc6000f8ec0ff */
[----:B------:R-:W-:-:S06]  /*0a00*/  UMOV UR5, URZ ;  /* 0x000000ff00057c82 */ /* 0x000fcc0008000000 */
[----:B------:R-:W1:Y:S01]  /*0a10*/  LDS.U8 R9, [UR4] ;  /* 0x00000004ff097984 */ /* 0x000e620008000000 */
[----:B------:R-:W-:Y:S02]  /*0a20*/  UMOV UR4, UR7 ;  /* 0x0000000700047c82 */ /* 0x000fe40008000000 */
[----:B--2---:R-:W-:-:S04]  /*0a30*/  UIMAD.WIDE.U32 UR4, UR10, UR8, UR4 ;  /* 0x000000080a0472a5 */ /* 0x004fc8000f8e0004 */
[----:B------:R-:W-:Y:S02]  /*0a40*/  UIMAD UR10, UR10, UR9, UR5 ;  /* 0x000000090a0a72a4 */ /* 0x000fe4000f8e0205 */
[----:B---3--:R-:W-:Y:S02]  /*0a50*/  UIADD3 UR8, UP0, UPT, UR4, UR12, URZ ;  /* 0x0000000c04087290 */ /* 0x008fe4000ff1e0ff */
[----:B------:R-:W-:Y:S02]  /*0a60*/  ULEA UR5, UP1, UR4, UR14, 0x3 ;  /* 0x0000000e04057291 */ /* 0x000fe4000f8218ff */
[----:B------:R-:W-:Y:S02]  /*0a70*/  UIADD3.X UR9, UPT, UPT, UR10, UR13, URZ, UP0, !UPT ;  /* 0x0000000d0a097290 */ /* 0x000fe400087fe4ff */
[----:B------:R-:W-:Y:S01]  /*0a80*/  ULEA.HI.X UR4, UR4, UR15, UR10, 0x3, UP1 ;  /* 0x0000000f04047291 */ /* 0x000fe200088f1c0a */
[----:B------:R-:W-:Y:S02]  /*0a90*/  IMAD.U32 R4, RZ, RZ, UR8 ;  /* 0x00000008ff047e24 */ /* 0x000fe4000f8e00ff */
[----:B------:R-:W-:-:S02]  /*0aa0*/  IMAD.U32 R6, RZ, RZ, UR5 ;  /* 0x00000005ff067e24 */ /* 0x000fc4000f8e00ff */
[----:B------:R-:W-:Y:S02]  /*0ab0*/  IMAD.U32 R5, RZ, RZ, UR9 ;  /* 0x00000009ff057e24 */ /* 0x000fe4000f8e00ff */
[----:B0-----:R-:W-:-:S03]  /*0ac0*/  IMAD.U32 R7, RZ, RZ, UR4 ;  /* 0x00000004ff077e24 */ /* 0x001fc6000f8e00ff */
[----:B-1----:R-:W-:Y:S04]  /*0ad0*/  STG.E.U8 desc[UR16][R4.64], R9 ;  /* 0x0000000904007986 */ /* 0x002fe8000c101110 */
[----:B------:R-:W-:Y:S01]  /*0ae0*/  STG.E.64 desc[UR16][R6.64], R2 ;  /* 0x0000000206007986 */ /* 0x000fe2000c101b10 */
[----:B------:R-:W-:Y:S05]  /*0af0*/  EXIT ;  /* 0x000000000000794d */ /* 0x000fea0003800000 */
.L_x_2041:
        /* <DEDUP_REMOVED lines=16> */
.L_x_3808:


//--------------------- .text.contiguous_reduce3_u8 --------------------------
	.section	.text.contiguous_reduce3_u8,"ax",@progbits
	.align	128
        .global         contiguous_reduce3_u8
        .type           contiguous_reduce3_u8,@function
        .size           contiguous_reduce3_u8,(.L_x_3724 - contiguous_reduce3_u8)
        .other          contiguous_reduce3_u8,@"STO_CUDA_ENTRY STV_DEFAULT"
contiguous_reduce3_u8:
.text.contiguous_reduce3_u8:
[----:B------:R-:W-:Y:S01]  /*0000*/  LDC R1, c[0x0][0x37c] ;  /* 0x0000df00ff017b82 */ /* 0x000fe20000000800 */
[----:B------:R-:W0:Y:S07]  /*0010*/  S2R R9, SR_TID.X ;  /* 0x0000000000097919 */ /* 0x000e2e0000002100 */
[----:B------:R-:W1:Y:S01]  /*0020*/  S2UR UR6, SR_CgaCtaId ;  /* 0x00000000000679c3 */ /* 0x000e620000008800 */
[----:B------:R-:W-:Y:S01]  /*0030*/  UMOV UR4, 0x400 ;  /* 0x0000040000047882 */ /* 0x000fe20000000000 */
[----:B------:R-:W2:Y:S01]  /*0040*/  LDCU.64 UR8, c[0x0][0x3b0] ;  /* 0x00007600ff0877ac */ /* 0x000ea20008000a00 */
[----:B------:R-:W-:Y:S01]  /*0050*/  IMAD.MOV.U32 R11, RZ, RZ, RZ ;  /* 0x000000ffff0b7224 */ /* 0x000fe200078e00ff */
[----:B------:R-:W-:Y:S01]  /*0060*/  BSSY.RECONVERGENT B0, `(.L_x_2042) ;  /* 0x0000682000007945 */ /* 0x000fe20003800200 */
[----:B------:R-:W3:Y:S03]  /*0070*/  LDCU UR12, c[0x0][0x3a8] ;  /* 0x00007500ff0c77ac */ /* 0x000ee60008000800 */
[----:B------:R-:W4:Y:S01]  /*0080*/  S2UR UR5, SR_CTAID.X ;  /* 0x00000000000579c3 */ /* 0x000f220000002500 */
[----:B------:R-:W5:Y:S01]  /*0090*/  LDCU.64 UR14, c[0x0][0x390] ;  /* 0x00007200ff0e77ac */ /* 0x000f620008000a00 */
[----:B------:R-:W0:Y:S06]  /*00a0*/  LDCU.64 UR10, c[0x0][0x358] ;  /* 0x00006b00ff0a77ac */ /* 0x000e2c0008000a00 */
[----:B------:R-:W4:Y:S01]  /*00b0*/  LDC R8, c[0x0][0x360] ;  /* 0x0000d800ff087b82 */ /* 0x000f220000000800 */
[----:B-1----:R-:W-:Y:S01]  /*00c0*/  ULEA UR6, UR6, UR4, 0x18 ;  /* 0x0000000406067291 */ /* 0x002fe2000f8ec0ff */
[----:B-----5:R-:W-:-:S05]  /*00d0*/  IMAD.U32 R2, RZ, RZ, UR14 ;  /* 0x0000000eff027e24 */ /* 0x020fca000f8e00ff */
[----:B0-----:R-:W-:-:S03]  /*00e0*/  IADD3 R5, PT, PT, R9, UR6, RZ ;  /* 0x0000000609057c10 */ /* 0x001fc6000fffe0ff */
[----:B------:R0:W-:Y:S01]  /*00f0*/  STS.U8 [R9+UR6], RZ ;  /* 0x000000ff09007988 */ /* 0x0001e20008000006 */
[C---:B----4-:R-:W-:Y:S01]  /*0100*/  IMAD R10, R8.reuse, UR5, RZ ;  /* 0x00000005080a7c24 */ /* 0x050fe2000f8e02ff */
[----:B------:R-:W-:Y:S01]  /*0110*/  IADD3 R0, PT, PT, R8, UR6, RZ ;  /* 0x0000000608007c10 */ /* 0x000fe2000fffe0ff */
[----:B---3--:R-:W-:Y:S01]  /*0120*/  UIADD3 UR5, UPT, UPT, UR12, -0x1, URZ ;  /* 0xffffffff0c057890 */ /* 0x008fe2000fffe0ff */
[----:B------:R-:W-:Y:S02]  /*0130*/  IMAD.MOV.U32 R6, RZ, RZ, R8 ;  /* 0x000000ffff067224 */ /* 0x000fe400078e0008 */
[----:B------:R-:W-:Y:S01]  /*0140*/  IMAD R10, R10, 0x2, R9 ;  /* 0x000000020a0a7824 */ /* 0x000fe200078e0209 */
[----:B------:R-:W-:Y:S02]  /*0150*/  LEA R7, R9, R0, 0x3 ;  /* 0x0000000009077211 */ /* 0x000fe400078e18ff */
[----:B------:R-:W-:Y:S02]  /*0160*/  MOV R0, UR15 ;  /* 0x0000000f00007c02 */ /* 0x000fe40008000f00 */
[----:B------:R-:W-:Y:S01]  /*0170*/  IADD3 R14, PT, PT, R10, R8, RZ ;  /* 0x000000080a0e7210 */ /* 0x000fe20007ffe0ff */
[----:B------:R0:W-:Y:S03]  /*0180*/  STS.64 [R7], R10 ;  /* 0x0000000a07007388 */ /* 0x0001e60000000a00 */
[----:B--2---:R-:W-:-:S04]  /*0190*/  ISETP.GE.U32.AND P0, PT, R14, UR8, PT ;  /* 0x000000080e007c0c */ /* 0x004fc8000bf06070 */
[----:B------:R-:W-:-:S13]  /*01a0*/  ISETP.GE.U32.AND.EX P0, PT, RZ, UR9, PT, P0 ;  /* 0x00000009ff007c0c */ /* 0x000fda000bf06100 */
[----:B0-----:R-:W-:Y:S05]  /*01b0*/  @P0 BRA `(.L_x_2043) ;  /* 0x0000003000500947 */ /* 0x001fea0003800000 */
[----:B------:R-:W0:Y:S01]  /*01c0*/  S2R R13, SR_CTAID.Y ;  /* 0x00000000000d7919 */ /* 0x000e220000002600 */
[----:B------:R-:W-:Y:S01]  /*01d0*/  UISETP.GE.AND UP0, UPT, UR5, URZ, UPT ;  /* 0x000000ff0500728c */ /* 0x000fe2000bf06270 */
[----:B------:R-:W-:Y:S02]  /*01e0*/  IMAD.MOV.U32 R15, RZ, RZ, RZ ;  /* 0x000000ffff0f7224 */ /* 0x000fe400078e00ff */
[----:B------:R-:W-:Y:S02]  /*01f0*/  HFMA2 R0, -RZ, RZ, 0, 0 ;  /* 0x00000000ff007431 */ /* 0x000fe400000001ff */
[----:B------:R-:W-:Y:S01]  /*0200*/  IMAD.MOV.U32 R4, RZ, RZ, RZ ;  /* 0x000000ffff047224 */ /* 0x000fe200078e00ff */
[----:B------:R-:W-:Y:S01]  /*0210*/  CS2R R2, SRZ ;  /* 0x0000000000027805 */ /* 0x000fe2000001ff00 */
[----:B0-----:R-:W-:-:S04]  /*0220*/  IMAD.WIDE.U32 R10, R13, UR8, R10 ;  /* 0x000000080d0a7c25 */ /* 0x001fc8000f8e000a */
[----:B------:R-:W-:-:S04]  /*0230*/  IMAD.WIDE.U32 R16, R13, UR8, R14 ;  /* 0x000000080d107c25 */ /* 0x000fc8000f8e000e */
[----:B------:R-:W-:Y:S01]  /*0240*/  IMAD R21, R13, UR9, RZ ;  /* 0x000000090d157c24 */ /* 0x000fe2000f8e02ff */
[----:B------:R-:W-:Y:S06]  /*0250*/  BRA.U !UP0, `(.L_x_2044) ;  /* 0x0000002d08f47547 */ /* 0x000fec000b800000 */
[----:B------:R-:W-:Y:S01]  /*0260*/  MOV R13, UR5 ;  /* 0x00000005000d7c02 */ /* 0x000fe20008000f00 */
[----:B------:R-:W-:Y:S01]  /*0270*/  IMAD.IADD R18, R11, 0x1, R21 ;  /* 0x000000010b127824 */ /* 0x000fe200078e0215 */
[----:B------:R-:W-:Y:S01]  /*0280*/  MOV R19, R10 ;  /* 0x0000000a00137202 */ /* 0x000fe20000000f00 */
[----:B------:R-:W-:Y:S01]  /*0290*/  IMAD.IADD R11, R21, 0x1, R17 ;  /* 0x00000001150b7824 */ /* 0x000fe200078e0211 */
[----:B------:R-:W-:Y:S02]  /*02a0*/  ISETP.GE.U32.AND P0, PT, R13, 0x3, PT ;  /* 0x000000030d00780c */ /* 0x000fe40003f06070 */
[----:B------:R-:W-:Y:S02]  /*02b0*/  CS2R R2, SRZ ;  /* 0x0000000000027805 */ /* 0x000fe4000001ff00 */
[----:B------:R-:W-:Y:S01]  /*02c0*/  MOV R12, R16 ;  /* 0x00000010000c7202 */ /* 0x000fe20000000f00 */
[----:B------:R-:W-:Y:S01]  /*02d0*/  IMAD.MOV.U32 R0, RZ, RZ, RZ ;  /* 0x000000ffff007224 */ /* 0x000fe200078e00ff */
[----:B------:R-:W-:-:S07]  /*02e0*/  MOV R4, RZ ;  /* 0x000000ff00047202 */ /* 0x000fce0000000f00 */
[----:B------:R-:W-:Y:S05]  /*02f0*/  @!P0 BRA `(.L_x_2045) ;  /* 0x0000001800f48947 */ /* 0x000fea0003800000 */
[----:B------:R-:W-:Y:S01]  /*0300*/  ULOP3.LUT UR4, UR12, 0xfffffffc, URZ, 0xc0, !UPT ;  /* 0xfffffffc0c047892 */ /* 0x000fe2000f8ec0ff */
[----:B------:R-:W-:Y:S01]  /*0310*/  IMAD.MOV.U32 R2, RZ, RZ, RZ ;  /* 0x000000ffff027224 */ /* 0x000fe200078e00ff */
[----:B------:R-:W-:Y:S01]  /*0320*/  UIADD3 UR7, UPT, UPT, UR12, -0x2, URZ ;  /* 0xfffffffe0c077890 */ /* 0x000fe2000fffe0ff */
[----:B------:R-:W-:Y:S01]  /*0330*/  MOV R0, RZ ;  /* 0x000000ff00007202 */ /* 0x000fe20000000f00 */
[----:B------:R-:W-:-:S04]  /*0340*/  UIADD3 UR4, UPT, UPT, -UR4, URZ, URZ ;  /* 0x000000ff04047290 */ /* 0x000fc8000fffe1ff */
[----:B------:R-:W-:Y:S02]  /*0350*/  IMAD.U32 R13, RZ, RZ, UR7 ;  /* 0x00000007ff0d7e24 */ /* 0x000fe4000f8e00ff */
[----:B------:R-:W-:-:S07]  /*0360*/  MOV R24, UR4 ;  /* 0x0000000400187c02 */ /* 0x000fce0008000f00 */
.L_x_2070:
        /* <DEDUP_REMOVED lines=31> */
[----:B------:R-:W-:Y:S01]  /*0560*/  HFMA2 R19, -RZ, RZ, 0, 0 ;  /* 0x00000000ff137431 */ /* 0x000fe200000001ff */
[----:B------:R-:W-:Y:S06]  /*0570*/  BRA `(.L_x_2048) ;  /* 0x0000000000487947 */ /* 0x000fec0003800000 */
.L_x_2047:
[----:B------:R-:W-:Y:S01]  /*0580*/  IMAD.MOV.U32 R31, RZ, RZ, R19 ;  /* 0x000000ffff1f7224 */ /* 0x000fe200078e0013 */
[----:B------:R-:W-:Y:S01]  /*0590*/  MOV R25, R18 ;  /* 0x0000001200197202 */ /* 0x000fe20000000f00 */
[----:B------:R-:W-:Y:S01]  /*05a0*/  IMAD.MOV.U32 R26, RZ, RZ, R16 ;  /* 0x000000ffff1a7224 */ /* 0x000fe200078e0010 */
[----:B------:R-:W-:Y:S02]  /*05b0*/  MOV R27, R17 ;  /* 0x00000011001b7202 */ /* 0x000fe40000000f00 */
[----:B------:R-:W-:-:S07]  /*05c0*/  MOV R10, 0x5e0 ;  /* 0x000005e0000a7802 */ /* 0x000fce0000000f00 */
[----:B------:R-:W-:Y:S05]  /*05d0*/  CALL.REL.NOINC `($__internal_44_$__cuda_sm20_div_s64) ;  /* 0x0000006800587944 */ /* 0x000fea0003c00000 */
[----:B------:R-:W-:Y:S02]  /*05e0*/  LOP3.LUT R19, R19, R18, RZ, 0x3c, !PT ;  /* 0x0000001213137212 */ /* 0x000fe400078e3cff */
[----:B------:R-:W-:Y:S02]  /*05f0*/  IADD3 R25, P0, PT, RZ, -R22, RZ ;  /* 0x80000016ff197210 */ /* 0x000fe40007f1e0ff */
[----:B------:R-:W-:-:S03]  /*0600*/  LOP3.LUT R18, R19, R18, RZ, 0x3c, !PT ;  /* 0x0000001213127212 */ /* 0x000fc600078e3cff */
[----:B------:R-:W-:Y:S01]  /*0610*/  IMAD.X R21, RZ, RZ, ~R23, P0 ;  /* 0x000000ffff157224 */ /* 0x000fe200000e0e17 */
[----:B------:R-:W-:-:S03]  /*0620*/  LOP3.LUT R19, R19, R18, RZ, 0x3c, !PT ;  /* 0x0000001213137212 */ /* 0x000fc600078e3cff */
[----:B------:R-:W-:Y:S02]  /*0630*/  IMAD R21, R21, R16, RZ ;  /* 0x0000001015157224 */ /* 0x000fe400078e02ff */
[----:B------:R-:W-:-:S04]  /*0640*/  IMAD.WIDE.U32 R18, R16, R25, R18 ;  /* 0x0000001910127225 */ /* 0x000fc800078e0012 */
[----:B------:R-:W-:Y:S01]  /*0650*/  IMAD R21, R17, R25, R21 ;  /* 0x0000001911157224 */ /* 0x000fe200078e0215 */
[----:B------:R-:W-:Y:S02]  /*0660*/  MOV R27, R18 ;  /* 0x00000012001b7202 */ /* 0x000fe40000000f00 */
[----:B------:R-:W-:Y:S01]  /*0670*/  MOV R18, R22 ;  /* 0x0000001600127202 */ /* 0x000fe20000000f00 */
[----:B------:R-:W-:Y:S02]  /*0680*/  IMAD.IADD R25, R19, 0x1, R21 ;  /* 0x0000000113197824 */ /* 0x000fe400078e0215 */
[----:B------:R-:W-:-:S07]  /*0690*/  IMAD.MOV.U32 R19, RZ, RZ, R23 ;  /* 0x000000ffff137224 */ /* 0x000fce00078e0017 */
.L_x_2048:
[----:B------:R-:W-:Y:S05]  /*06a0*/  BSYNC.RECONVERGENT B1 ;  /* 0x0000000000017941 */ /* 0x000fea0003800200 */
.L_x_2046:
        /* <DEDUP_REMOVED lines=36> */
.L_x_2050:
[----:B------:R-:W-:Y:S01]  /*08f0*/  IMAD.MOV.U32 R31, RZ, RZ, R12 ;  /* 0x000000ffff1f7224 */ /* 0x000fe200078e000c */
[----:B------:R-:W-:Y:S01]  /*0900*/  MOV R25, R11 ;  /* 0x0000000b00197202 */ /* 0x000fe20000000f00 */
[----:B------:R-:W-:Y:S01]  /*0910*/  IMAD.MOV.U32 R26, RZ, RZ, R16 ;  /* 0x000000ffff1a7224 */ /* 0x000fe200078e0010 */
[----:B------:R-:W-:Y:S02]  /*0920*/  MOV R27, R17 ;  /* 0x00000011001b7202 */ /* 0x000fe40000000f00 */
[----:B------:R-:W-:-:S07]  /*0930*/  MOV R10, 0x950 ;  /* 0x00000950000a7802 */ /* 0x000fce0000000f00 */
[----:B------:R-:W-:Y:S05]  /*0940*/  CALL.REL.NOINC `($__internal_44_$__cuda_sm20_div_s64) ;  /* 0x00000064007c7944 */ /* 0x000fea0003c00000 */
[----:B------:R-:W-:Y:S01]  /*0950*/  IADD3 R25, P0, PT, RZ, -R22, RZ ;  /* 0x80000016ff197210 */ /* 0x000fe20007f1e0ff */
[--C-:B------:R-:W-:Y:S01]  /*0960*/  IMAD.MOV.U32 R37, RZ, RZ, R23.reuse ;  /* 0x000000ffff257224 */ /* 0x100fe200078e0017 */
[----:B------:R-:W-:Y:S02]  /*0970*/  MOV R10, R12 ;  /* 0x0000000c000a7202 */ /* 0x000fe40000000f00 */
[----:B------:R-:W-:Y:S01]  /*0980*/  MOV R36, R22 ;  /* 0x0000001600247202 */ /* 0x000fe20000000f00 */
[----:B------:R-:W-:Y:S02]  /*0990*/  IMAD.X R27, RZ, RZ, ~R23, P0 ;  /* 0x000000ffff1b7224 */ /* 0x000fe400000e0e17 */
[----:B------:R-:W-:-:S04]  /*09a0*/  IMAD.WIDE.U32 R10, R16, R25, R10 ;  /* 0x00000019100a7225 */ /* 0x000fc800078e000a */
[----:B------:R-:W-:-:S04]  /*09b0*/  IMAD R27, R27, R16, RZ ;  /* 0x000000101b1b7224 */ /* 0x000fc800078e02ff */
[----:B------:R-:W-:-:S04]  /*09c0*/  IMAD R27, R17, R25, R27 ;  /* 0x00000019111b7224 */ /* 0x000fc800078e021b */
[----:B------:R-:W-:-:S07]  /*09d0*/  IMAD.IADD R11, R27, 0x1, R11 ;  /* 0x000000011b0b7824 */ /* 0x000fce00078e020b */
.L_x_2051:
[----:B------:R-:W-:Y:S05]  /*09e0*/  BSYNC.RECONVERGENT B1 ;  /* 0x0000000000017941 */ /* 0x000fea0003800200 */
.L_x_2049:
        /* <DEDUP_REMOVED lines=36> */
.L_x_2053:
[----:B------:R-:W-:Y:S01]  /*0c30*/  IMAD.MOV.U32 R31, RZ, RZ, R18 ;  /* 0x000000ffff1f7224 */ /* 0x000fe200078e0012 */
[----:B------:R-:W-:Y:S01]  /*0c40*/  MOV R25, R19 ;  /* 0x0000001300197202 */ /* 0x000fe20000000f00 */
[----:B------:R-:W-:Y:S01]  /*0c50*/  IMAD.MOV.U32 R26, RZ, RZ, R16 ;  /* 0x000000ffff1a7224 */ /* 0x000fe200078e0010 */
[----:B------:R-:W-:Y:S02]  /*0c60*/  MOV R27, R17 ;  /* 0x00000011001b7202 */ /* 0x000fe40000000f00 */
[----:B------:R-:W-:-:S07]  /*0c70*/  MOV R10, 0xc90 ;  /* 0x00000c90000a7802 */ /* 0x000fce0000000f00 */
[----:B------:R-:W-:Y:S05]  /*0c80*/  CALL.REL.NOINC `($__internal_44_$__cuda_sm20_div_s64) ;  /* 0x0000006000ac7944 */ /* 0x000fea0003c00000 */
[----:B------:R-:W-:Y:S01]  /*0c90*/  IADD3 R25, P0, PT, RZ, -R22, RZ ;  /* 0x80000016ff197210 */ /* 0x000fe20007f1e0ff */
[----:B------:R-:W-:Y:S01]  /*0ca0*/  IMAD.MOV.U32 R11, RZ, RZ, R19 ;  /* 0x000000ffff0b7224 */ /* 0x000fe200078e0013 */
[----:B------:R-:W-:Y:S01]  /*0cb0*/  MOV R10, R18 ;  /* 0x00000012000a7202 */ /* 0x000fe20000000f00 */
[----:B------:R-:W-:Y:S02]  /*0cc0*/  IMAD.MOV.U32 R20, RZ, RZ, R22 ;  /* 0x000000ffff147224 */ /* 0x000fe400078e0016 */
[----:B------:R-:W-:Y:S02]  /*0cd0*/  IMAD.X R21, RZ, RZ, ~R23, P0 ;  /* 0x000000ffff157224 */ /* 0x000fe400000e0e17 */
[----:B------:R-:W-:-:S04]  /*0ce0*/  IMAD.WIDE.U32 R10, R16, R25, R10 ;  /* 0x00000019100a7225 */ /* 0x000fc800078e000a */
[----:B------:R-:W-:-:S04]  /*0cf0*/  IMAD R21, R21, R16, RZ ;  /* 0x0000001015157224 */ /* 0x000fc800078e02ff */
[----:B------:R-:W-:-:S05]  /*0d00*/  IMAD R21, R17, R25, R21 ;  /* 0x0000001911157224 */ /* 0x000fca00078e0215 */
[----:B------:R-:W-:Y:S02]  /*0d10*/  IADD3 R11, PT, PT, R11, R21, RZ ;  /* 0x000000150b0b7210 */ /* 0x000fe40007ffe0ff */
[----:B------:R-:W-:-:S07]  /*0d20*/  MOV R21, R23 ;  /* 0x0000001700157202 */ /* 0x000fce0000000f00 */
.L_x_2054:
[----:B------:R-:W-:Y:S05]  /*0d30*/  BSYNC.RECONVERGENT B1 ;  /* 0x0000000000017941 */ /* 0x000fea0003800200 */
.L_x_2052:
        /* <DEDUP_REMOVED lines=36> */
.L_x_2056:
[----:B------:R-:W-:Y:S01]  /*0f80*/  MOV R31, R36 ;  /* 0x00000024001f7202 */ /* 0x000fe20000000f00 */
[----:B------:R-:W-:Y:S01]  /*0f90*/  IMAD.MOV.U32 R25, RZ, RZ, R37 ;  /* 0x000000ffff197224 */ /* 0x000fe200078e0025 */
[----:B------:R-:W-:Y:S01]  /*0fa0*/  MOV R26, R16 ;  /* 0x00000010001a7202 */ /* 0x000fe20000000f00 */
[----:B------:R-:W-:Y:S01]  /*0fb0*/  IMAD.MOV.U32 R27, RZ, RZ, R17 ;  /* 0x000000ffff1b7224 */ /* 0x000fe200078e0011 */
[----:B------:R-:W-:-:S07]  /*0fc0*/  MOV R10, 0xfe0 ;  /* 0x00000fe0000a7802 */ /* 0x000fce0000000f00 */
[----:B------:R-:W-:Y:S05]  /*0fd0*/  CALL.REL.NOINC `($__internal_44_$__cuda_sm20_div_s64) ;  /* 0x0000005c00d87944 */ /* 0x000fea0003c00000 */
        /* <DEDUP_REMOVED lines=8> */
[----:B------:R-:W-:Y:S02]  /*1060*/  IMAD R3, R17, R3, R4 ;  /* 0x0000000311037224 */ /* 0x000fe400078e0204 */
[----:B------:R-:W-:-:S03]  /*1070*/  IMAD.MOV.U32 R25, RZ, RZ, R10 ;  /* 0x000000ffff197224 */ /* 0x000fc600078e000a */
[----:B------:R-:W-:-:S07]  /*1080*/  IADD3 R27, PT, PT, R3, R11, RZ ;  /* 0x0000000b031b7210 */ /* 0x000fce0007ffe0ff */
.L_x_2057:
[----:B------:R-:W-:Y:S05]  /*1090*/  BSYNC.RECONVERGENT B1 ;  /* 0x0000000000017941 */ /* 0x000fea0003800200 */
.L_x_2055:
        /* <DEDUP_REMOVED lines=37> */
.L_x_2059:
        /* <DEDUP_REMOVED lines=17> */
.L_x_2060:
[----:B------:R-:W-:Y:S05]  /*1400*/  BSYNC.RECONVERGENT B1 ;  /* 0x0000000000017941 */ /* 0x000fea0003800200 */
.L_x_2058:
        /* <DEDUP_REMOVED lines=36> */
.L_x_2062:
        /* <DEDUP_REMOVED lines=16> */
.L_x_2063:
[----:B------:R-:W-:Y:S05]  /*1750*/  BSYNC.RECONVERGENT B1 ;  /* 0x0000000000017941 */ /* 0x000fea0003800200 */
.L_x_2061:
        /* <DEDUP_REMOVED lines=37> */
.L_x_2065:
        /* <DEDUP_REMOVED lines=17> */
.L_x_2066:
[----:B------:R-:W-:Y:S05]  /*1ac0*/  BSYNC.RECONVERGENT B1 ;  /* 0x0000000000017941 */ /* 0x000fea0003800200 */
.L_x_2064:
        /* <DEDUP_REMOVED lines=24> */
[----:B------:R-:W-:Y:S02]  /*1c50*/  IMAD.MOV R11, RZ, RZ, -R12 ;  /* 0x000000ffff0b7224 */ /* 0x000fe400078e0a0c */
[----:B------:R-:W-:Y:S02]  /*1c60*/  IMAD.MOV.U32 R17, RZ, RZ, RZ ;  /* 0x000000ffff117224 */ /* 0x000fe400078e00ff */
        /* <DEDUP_REMOVED lines=11> */
.L_x_2068:
        /* <DEDUP_REMOVED lines=11> */
[----:B------:R-:W-:-:S03]  /*1dd0*/  MOV R11, R35 ;  /* 0x00000023000b7202 */ /* 0x000fc60000000f00 */
[-C--:B------:R-:W-:Y:S02]  /*1de0*/  IMAD R17, R17, R25.reuse, R2 ;  /* 0x0000001911117224 */ /* 0x080fe400078e0202 */
[----:B------:R-:W-:-:S05]  /*1df0*/  IMAD.WIDE.U32 R10, R16, R25, R10 ;  /* 0x00000019100a7225 */ /* 0x000fca00078e000a */
[----:B------:R-:W-:Y:S01]  /*1e00*/  IADD3 R17, PT, PT, R17, R11, RZ ;  /* 0x0000000b11117210 */ /* 0x000fe20007ffe0ff */
[----:B------:R-:W-:-:S07]  /*1e10*/  IMAD.MOV.U32 R11, RZ, RZ, R23 ;  /* 0x000000ffff0b7224 */ /* 0x000fce00078e0017 */
.L_x_2069:
[----:B------:R-:W-:Y:S05]  /*1e20*/  BSYNC.RECONVERGENT B1 ;  /* 0x0000000000017941 */ /* 0x000fea0003800200 */
.L_x_2067:
        /* <DEDUP_REMOVED lines=10> */
.L_x_2045:
        /* <DEDUP_REMOVED lines=35> */
.L_x_2073:
[----:B------:R-:W-:Y:S01]  /*2100*/  MOV R31, R19 ;  /* 0x00000013001f7202 */ /* 0x000fe20000000f00 */
[----:B------:R-:W-:Y:S01]  /*2110*/  IMAD.MOV.U32 R25, RZ, RZ, R18 ;  /* 0x000000ffff197224 */ /* 0x000fe200078e0012 */
[----:B------:R-:W-:Y:S01]  /*2120*/  MOV R26, R16 ;  /* 0x00000010001a7202 */ /* 0x000fe20000000f00 */
[----:B------:R-:W-:Y:S01]  /*2130*/  IMAD.MOV.U32 R27, RZ, RZ, R17 ;  /* 0x000000ffff1b7224 */ /* 0x000fe200078e0011 */
[----:B------:R-:W-:-:S07]  /*2140*/  MOV R10, 0x2160 ;  /* 0x00002160000a7802 */ /* 0x000fce0000000f00 */
[----:B------:R-:W-:Y:S05]  /*2150*/  CALL.REL.NOINC `($__internal_44_$__cuda_sm20_div_s64) ;  /* 0x0000004c00787944 */ /* 0x000fea0003c00000 */
[----:B------:R-:W-:Y:S01]  /*2160*/  LOP3.LUT R19, R19, R18, RZ, 0x3c, !PT ;  /* 0x0000001213137212 */ /* 0x000fe200078e3cff */
[----:B------:R-:W-:Y:S01]  /*2170*/  IMAD.MOV.U32 R34, RZ, RZ, R22 ;  /* 0x000000ffff227224 */ /* 0x000fe200078e0016 */
[----:B------:R-:W-:Y:S02]  /*2180*/  IADD3 R25, P0, PT, RZ, -R22, RZ ;  /* 0x80000016ff197210 */ /* 0x000fe40007f1e0ff */
[C---:B------:R-:W-:Y:S02]  /*2190*/  LOP3.LUT R18, R19.reuse, R18, RZ, 0x3c, !PT ;  /* 0x0000001213127212 */ /* 0x040fe400078e3cff */
[-C--:B------:R-:W-:Y:S02]  /*21a0*/  IADD3.X R21, PT, PT, RZ, ~R23.reuse, RZ, P0, !PT ;  /* 0x80000017ff157210 */ /* 0x080fe400007fe4ff */
[----:B------:R-:W-:Y:S02]  /*21b0*/  LOP3.LUT R19, R19, R18, RZ, 0x3c, !PT ;  /* 0x0000001213137212 */ /* 0x000fe400078e3cff */
[----:B------:R-:W-:Y:S01]  /*21c0*/  MOV R35, R23 ;  /* 0x0000001700237202 */ /* 0x000fe20000000f00 */
[----:B------:R-:W-:-:S02]  /*21d0*/  IMAD R21, R21, R16, RZ ;  /* 0x0000001015157224 */ /* 0x000fc400078e02ff */
[----:B------:R-:W-:-:S04]  /*21e0*/  IMAD.WIDE.U32 R18, R16, R25, R18 ;  /* 0x0000001910127225 */ /* 0x000fc800078e0012 */
[----:B------:R-:W-:Y:S02]  /*21f0*/  IMAD R25, R17, R25, R21 ;  /* 0x0000001911197224 */ /* 0x000fe400078e0215 */
[----:B------:R-:W-:-:S03]  /*2200*/  IMAD.MOV.U32 R21, RZ, RZ, R18 ;  /* 0x000000ffff157224 */ /* 0x000fc600078e0012 */
[----:B------:R-:W-:-:S07]  /*2210*/  IADD3 R25, PT, PT, R19, R25, RZ ;  /* 0x0000001913197210 */ /* 0x000fce0007ffe0ff */
.L_x_2074:
[----:B------:R-:W-:Y:S05]  /*2220*/  BSYNC.RECONVERGENT B1 ;  /* 0x0000000000017941 */ /* 0x000fea0003800200 */
.L_x_2072:
        /* <DEDUP_REMOVED lines=36> */
.L_x_2076:
[----:B------:R-:W-:Y:S01]  /*2470*/  MOV R31, R12 ;  /* 0x0000000c001f7202 */ /* 0x000fe20000000f00 */
[----:B------:R-:W-:Y:S01]  /*2480*/  IMAD.MOV.U32 R25, RZ, RZ, R11 ;  /* 0x000000ffff197224 */ /* 0x000fe200078e000b */
[----:B------:R-:W-:Y:S01]  /*2490*/  MOV R26, R16 ;  /* 0x00000010001a7202 */ /* 0x000fe20000000f00 */
[----:B------:R-:W-:Y:S01]  /*24a0*/  IMAD.MOV.U32 R27, RZ, RZ, R17 ;  /* 0x000000ffff1b7224 */ /* 0x000fe200078e0011 */
[----:B------:R-:W-:-:S07]  /*24b0*/  MOV R10, 0x24d0 ;  /* 0x000024d0000a7802 */ /* 0x000fce0000000f00 */
[----:B------:R-:W-:Y:S05]  /*24c0*/  CALL.REL.NOINC `($__internal_44_$__cuda_sm20_div_s64) ;  /* 0x00000048009c7944 */ /* 0x000fea0003c00000 */
[----:B------:R-:W-:Y:S01]  /*24d0*/  IADD3 R3, P0, PT, RZ, -R22, RZ ;  /* 0x80000016ff037210 */ /* 0x000fe20007f1e0ff */
[----:B------:R-:W-:-:S03]  /*24e0*/  IMAD.MOV.U32 R10, RZ, RZ, R12 ;  /* 0x000000ffff0a7224 */ /* 0x000fc600078e000c */
[----:B------:R-:W-:-:S05]  /*24f0*/  IADD3.X R21, PT, PT, RZ, ~R23, RZ, P0, !PT ;  /* 0x80000017ff157210 */ /* 0x000fca00007fe4ff */
[----:B------:R-:W-:Y:S02]  /*2500*/  IMAD R4, R21, R16, RZ ;  /* 0x0000001015047224 */ /* 0x000fe400078e02ff */
[----:B------:R-:W-:-:S04]  /*2510*/  IMAD.WIDE.U32 R20, R16, R3, R10 ;  /* 0x0000000310147225 */ /* 0x000fc800078e000a */
[----:B------:R-:W-:Y:S01]  /*2520*/  IMAD R3, R17, R3, R4 ;  /* 0x0000000311037224 */ /* 0x000fe200078e0204 */
[----:B------:R-:W-:Y:S02]  /*2530*/  MOV R11, R20 ;  /* 0x00000014000b7202 */ /* 0x000fe40000000f00 */
[----:B------:R-:W-:Y:S01]  /*2540*/  MOV R20, R22 ;  /* 0x0000001600147202 */ /* 0x000fe20000000f00 */
[----:B------:R-:W-:Y:S02]  /*2550*/  IMAD.IADD R25, R3, 0x1, R21 ;  /* 0x0000000103197824 */ /* 0x000fe400078e0215 */
[----:B------:R-:W-:-:S07]  /*2560*/  IMAD.MOV.U32 R21, RZ, RZ, R23 ;  /* 0x000000ffff157224 */ /* 0x000fce00078e0017 */
.L_x_2077:
[----:B------:R-:W-:Y:S05]  /*2570*/  BSYNC.RECONVERGENT B1 ;  /* 0x0000000000017941 */ /* 0x000fea0003800200 */
.L_x_2075:
[----:B------:R-:W0:Y:S01]  /*2580*/  LDC.64 R16, c[0x0][0x398] ;  /* 0x0000e600ff107b82 */ /* 0x000e220000000a00 */
[----:B------:R-:W-:-:S05]  /*2590*/  IADD3 R3, PT, PT, R13, -0x1, RZ ;  /* 0xffffffff0d037810 */ /* 0x000fca0007ffe0ff */
[----:B0-----:R-:W-:-:S06]  /*25a0*/  IMAD.WIDE.U32 R16, R3, 0x8, R16 ;  /* 0x0000000803107825 */ /* 0x001fcc00078e0010 */
        /* <DEDUP_REMOVED lines=34> */
.L_x_2079:
[----:B------:R-:W-:Y:S01]  /*27d0*/  MOV R31, R34 ;  /* 0x00000022001f7202 */ /* 0x000fe20000000f00 */
[----:B------:R-:W-:Y:S01]  /*27e0*/  IMAD.MOV.U32 R25, RZ, RZ, R35 ;  /* 0x000000ffff197224 */ /* 0x000fe200078e0023 */
[----:B------:R-:W-:Y:S01]  /*27f0*/  MOV R26, R16 ;  /* 0x00000010001a7202 */ /* 0x000fe20000000f00 */
[----:B------:R-:W-:Y:S01]  /*2800*/  IMAD.MOV.U32 R27, RZ, RZ, R17 ;  /* 0x000000ffff1b7224 */ /* 0x000fe200078e0011 */
[----:B------:R-:W-:-:S07]  /*2810*/  MOV R10, 0x2830 ;  /* 0x00002830000a7802 */ /* 0x000fce0000000f00 */
[----:B------:R-:W-:Y:S05]  /*2820*/  CALL.REL.NOINC `($__internal_44_$__cuda_sm20_div_s64) ;  /* 0x0000004400c47944 */ /* 0x000fea0003c00000 */
        /* <DEDUP_REMOVED lines=11> */
.L_x_2080:
[----:B------:R-:W-:Y:S05]  /*28e0*/  BSYNC.RECONVERGENT B1 ;  /* 0x0000000000017941 */ /* 0x000fea0003800200 */
.L_x_2078:
        /* <DEDUP_REMOVED lines=36> */
.L_x_2082:
        /* <DEDUP_REMOVED lines=16> */
.L_x_2083:
[----:B------:R-:W-:Y:S05]  /*2c30*/  BSYNC.RECONVERGENT B1 ;  /* 0x0000000000017941 */ /* 0x000fea0003800200 */
.L_x_2081:
[----:B------:R-:W-:Y:S01]  /*2c40*/  MOV R42, R36 ;  /* 0x00000024002a7202 */ /* 0x000fe20000000f00 */
[----:B------:R-:W-:Y:S02]  /*2c50*/  IMAD R17, R17, R34, RZ ;  /* 0x0000002211117224 */ /* 0x000fe400078e02ff */
[----:B------:R-:W-:Y:S02]  /*2c60*/  VIADD R13, R13, 0xfffffffe ;  /* 0xfffffffe0d0d7836 */ /* 0x000fe40000000000 */
[----:B------:R-:W-:-:S04]  /*2c70*/  IMAD.WIDE.U32 R42, R34, R10, R42 ;  /* 0x0000000a222a7225 */ /* 0x000fc800078e002a */
[----:B------:R-:W-:Y:S02]  /*2c80*/  IMAD R17, R35, R10, R17 ;  /* 0x0000000a23117224 */ /* 0x000fe400078e0211 */
[----:B------:R-:W-:-:S03]  /*2c90*/  IMAD.MOV.U32 R2, RZ, RZ, R42 ;  /* 0x000000ffff027224 */ /* 0x000fc600078e002a */
[----:B------:R-:W-:-:S07]  /*2ca0*/  IADD3 R0, PT, PT, R43, R17, RZ ;  /* 0x000000112b007210 */ /* 0x000fce0007ffe0ff */
.L_x_2071:
        /* <DEDUP_REMOVED lines=31> */
.L_x_2085:
[----:B------:R-:W-:Y:S01]  /*2ea0*/  MOV R10, R19 ;  /* 0x00000013000a7202 */ /* 0x000fe20000000f00 */
[----:B------:R-:W-:Y:S01]  /*2eb0*/  IMAD.MOV.U32 R26, RZ, RZ, R18 ;  /* 0x000000ffff1a7224 */ /* 0x000fe200078e0012 */
[----:B------:R-:W-:Y:S01]  /*2ec0*/  MOV R24, R22 ;  /* 0x0000001600187202 */ /* 0x000fe20000000f00 */
[----:B------:R-:W-:Y:S01]  /*2ed0*/  IMAD.MOV.U32 R25, RZ, RZ, R23 ;  /* 0x000000ffff197224 */ /* 0x000fe200078e0017 */
[----:B------:R-:W-:-:S07]  /*2ee0*/  MOV R27, 0x2f00 ;  /* 0x00002f00001b7802 */ /* 0x000fce0000000f00 */
[----:B------:R-:W-:Y:S05]  /*2ef0*/  CALL.REL.NOINC `($__internal_45_$__cuda_sm20_rem_s64) ;  /* 0x0000004400607944 */ /* 0x000fea0003c00000 */
[----:B------:R-:W-:Y:S01]  /*2f00*/  MOV R16, R10 ;  /* 0x0000000a00107202 */ /* 0x000fe20000000f00 */
[----:B------:R-:W-:-:S07]  /*2f10*/  IMAD.MOV.U32 R17, RZ, RZ, R19 ;  /* 0x000000ffff117224 */ /* 0x000fce00078e0013 */
.L_x_2086:
[----:B------:R-:W-:Y:S05]  /*2f20*/  BSYNC.RECONVERGENT B1 ;  /* 0x0000000000017941 */ /* 0x000fea0003800200 */
.L_x_2084:
        /* <DEDUP_REMOVED lines=33> */
.L_x_2088:
[----:B------:R-:W-:Y:S01]  /*3140*/  IMAD.MOV.U32 R24, RZ, RZ, R22 ;  /* 0x000000ffff187224 */ /* 0x000fe200078e0016 */
[----:B------:R-:W-:Y:S01]  /*3150*/  MOV R25, R23 ;  /* 0x0000001700197202 */ /* 0x000fe20000000f00 */
[----:B------:R-:W-:Y:S01]  /*3160*/  IMAD.MOV.U32 R10, RZ, RZ, R12 ;  /* 0x000000ffff0a7224 */ /* 0x000fe200078e000c */
[----:B------:R-:W-:Y:S02]  /*3170*/  MOV R26, R11 ;  /* 0x0000000b001a7202 */ /* 0x000fe40000000f00 */
[----:B------:R-:W-:-:S07]  /*3180*/  MOV R27, 0x31a0 ;  /* 0x000031a0001b7802 */ /* 0x000fce0000000f00 */
[----:B------:R-:W-:Y:S05]  /*3190*/  CALL.REL.NOINC `($__internal_45_$__cuda_sm20_rem_s64) ;  /* 0x0000004000b87944 */ /* 0x000fea0003c00000 */
[----:B------:R-:W-:-:S07]  /*31a0*/  IMAD.MOV.U32 R11, RZ, RZ, R19 ;  /* 0x000000ffff0b7224 */ /* 0x000fce00078e0013 */
.L_x_2089:
[----:B------:R-:W-:Y:S05]  /*31b0*/  BSYNC.RECONVERGENT B1 ;  /* 0x0000000000017941 */ /* 0x000fea0003800200 */
.L_x_2087:
[----:B------:R-:W-:Y:S01]  /*31c0*/  MOV R12, R2 ;  /* 0x00000002000c7202 */ /* 0x000fe20000000f00 */
[----:B------:R-:W-:Y:S02]  /*31d0*/  IMAD R11, R11, R28, RZ ;  /* 0x0000001c0b0b7224 */ /* 0x000fe400078e02ff */
[----:B------:R-:W-:Y:S02]  /*31e0*/  IMAD.MOV.U32 R13, RZ, RZ, R0 ;  /* 0x000000ffff0d7224 */ /* 0x000fe400078e0000 */
[-C--:B------:R-:W-:Y:S02]  /*31f0*/  IMAD R11, R29, R10.reuse, R11 ;  /* 0x0000000a1d0b7224 */ /* 0x080fe400078e020b */
[----:B------:R-:W-:-:S04]  /*3200*/  IMAD.WIDE.U32 R12, R28, R10, R12 ;  /* 0x0000000a1c0c7225 */ /* 0x000fc800078e000c */
[----:B------:R-:W-:Y:S01]  /*3210*/  IMAD.MOV.U32 R2, RZ, RZ, R12 ;  /* 0x000000ffff027224 */ /* 0x000fe200078e000c */
[----:B------:R-:W-:-:S07]  /*3220*/  IADD3 R0, PT, PT, R13, R11, RZ ;  /* 0x0000000b0d007210 */ /* 0x000fce0007ffe0ff */
.L_x_2044:
[----:B------:R-:W0:Y:S02]  /*3230*/  LDCU.64 UR14, c[0x0][0x390] ;  /* 0x00007200ff0e77ac */ /* 0x000e240008000a00 */
[----:B0-----:R-:W-:Y:S02]  /*3240*/  IADD3 R10, P0, PT, R4, UR14, RZ ;  /* 0x0000000e040a7c10 */ /* 0x001fe4000ff1e0ff */
[----:B------:R-:W-:Y:S02]  /*3250*/  IADD3 R2, P1, PT, R2, UR14, RZ ;  /* 0x0000000e02027c10 */ /* 0x000fe4000ff3e0ff */
[----:B------:R-:W-:Y:S02]  /*3260*/  IADD3.X R11, PT, PT, R3, UR15, RZ, P0, !PT ;  /* 0x0000000f030b7c10 */ /* 0x000fe400087fe4ff */
[----:B------:R-:W-:-:S03]  /*3270*/  IADD3.X R3, PT, PT, R0, UR15, RZ, P1, !PT ;  /* 0x0000000f00037c10 */ /* 0x000fc60008ffe4ff */
[----:B------:R-:W2:Y:S04]  /*3280*/  LDG.E.U8 R10, desc[UR10][R10.64] ;  /* 0x0000000a0a0a7981 */ /* 0x000ea8000c1e1100 */
[----:B------:R-:W2:Y:S02]  /*3290*/  LDG.E.U8 R2, desc[UR10][R2.64] ;  /* 0x0000000a02027981 */ /* 0x000ea4000c1e1100 */
[----:B--2---:R-:W-:-:S13]  /*32a0*/  ISETP.GE.U32.AND P0, PT, R2, R10, PT ;  /* 0x0000000a0200720c */ /* 0x004fda0003f06070 */
[----:B------:R-:W-:Y:S01]  /*32b0*/  @P0 MOV R15, RZ ;  /* 0x000000ff000f0202 */ /* 0x000fe20000000f00 */
[----:B------:R1:W-:Y:S04]  /*32c0*/  @P0 STS.U8 [R9+UR6], R2 ;  /* 0x0000000209000988 */ /* 0x0003e80008000006 */
[----:B------:R1:W-:Y:S04]  /*32d0*/  @P0 STS.64 [R7], R14 ;  /* 0x0000000e07000388 */ /* 0x0003e80000000a00 */
[----:B------:R1:W-:Y:S01]  /*32e0*/  @!P0 STS.U8 [R9+UR6], R10 ;  /* 0x0000000a09008988 */ /* 0x0003e20008000006 */
[----:B------:R-:W-:Y:S05]  /*32f0*/  BRA `(.L_x_2090) ;  /* 0x0000003400607947 */ /* 0x000fea0003800000 */
.L_x_2043:
        /* <DEDUP_REMOVED lines=19> */
.L_x_2117:
        /* <DEDUP_REMOVED lines=31> */
.L_x_2094:
[----:B------:R-:W-:Y:S01]  /*3620*/  IMAD.MOV.U32 R31, RZ, RZ, R11 ;  /* 0x000000ffff1f7224 */ /* 0x000fe200078e000b */
[----:B------:R-:W-:Y:S01]  /*3630*/  MOV R25, R4 ;  /* 0x0000000400197202 */ /* 0x000fe20000000f00 */
[----:B------:R-:W-:Y:S01]  /*3640*/  IMAD.MOV.U32 R26, RZ, RZ, R20 ;  /* 0x000000ffff1a7224 */ /* 0x000fe200078e0014 */
[----:B------:R-:W-:Y:S02]  /*3650*/  MOV R27, R21 ;  /* 0x00000015001b7202 */ /* 0x000fe40000000f00 */
[----:B------:R-:W-:-:S07]  /*3660*/  MOV R10, 0x3680 ;  /* 0x00003680000a7802 */ /* 0x000fce0000000f00 */
[----:B-1----:R-:W-:Y:S05]  /*3670*/  CALL.REL.NOINC `($__internal_44_$__cuda_sm20_div_s64) ;  /* 0x0000003800307944 */ /* 0x002fea0003c00000 */
[----:B------:R-:W-:Y:S02]  /*3680*/  IADD3 R25, P0, PT, RZ, -R22, RZ ;  /* 0x80000016ff197210 */ /* 0x000fe40007f1e0ff */
[----:B------:R-:W-:Y:S01]  /*3690*/  MOV R10, R11 ;  /* 0x0000000b000a7202 */ /* 0x000fe20000000f00 */
[----:B------:R-:W-:Y:S02]  /*36a0*/  IMAD.MOV.U32 R11, RZ, RZ, R4 ;  /* 0x000000ffff0b7224 */ /* 0x000fe400078e0004 */
        /* <DEDUP_REMOVED lines=8> */
.L_x_2095:
[----:B------:R-:W-:Y:S05]  /*3730*/  BSYNC.RECONVERGENT B1 ;  /* 0x0000000000017941 */ /* 0x000fea0003800200 */
.L_x_2093:
[----:B------:R-:W-:Y:S01]  /*3740*/  IADD3 R4, PT, PT, R14, 0x2, RZ ;  /* 0x000000020e047810 */ /* 0x000fe20007ffe0ff */
[----:B-1----:R-:W-:-:S04]  /*3750*/  IMAD.WIDE.U32 R22, R3, 0x8, R16 ;  /* 0x0000000803167825 */ /* 0x002fc800078e0010 */
[----:B------:R-:W-:Y:S01]  /*3760*/  IMAD.WIDE.U32 R34, R4, 0x8, R18 ;  /* 0x0000000804227825 */ /* 0x000fe200078e0012 */
[----:B------:R-:W2:Y:S05]  /*3770*/  LDG.E.64 R10, desc[UR10][R22.64] ;  /* 0x0000000a160a7981 */ /* 0x000eaa000c1e1b00 */
        /* <DEDUP_REMOVED lines=33> */
.L_x_2097:
[----:B------:R-:W-:Y:S01]  /*3990*/  IMAD.MOV.U32 R31, RZ, RZ, R20 ;  /* 0x000000ffff1f7224 */ /* 0x000fe200078e0014 */
[----:B------:R-:W-:Y:S01]  /*39a0*/  MOV R25, R21 ;  /* 0x0000001500197202 */ /* 0x000fe20000000f00 */
[----:B------:R-:W-:Y:S01]  /*39b0*/  IMAD.MOV.U32 R26, RZ, RZ, R34 ;  /* 0x000000ffff1a7224 */ /* 0x000fe200078e0022 */
[----:B------:R-:W-:Y:S02]  /*39c0*/  MOV R27, R35 ;  /* 0x00000023001b7202 */ /* 0x000fe40000000f00 */
[----:B------:R-:W-:-:S07]  /*39d0*/  MOV R10, 0x39f0 ;  /* 0x000039f0000a7802 */ /* 0x000fce0000000f00 */
[----:B------:R-:W-:Y:S05]  /*39e0*/  CALL.REL.NOINC `($__internal_44_$__cuda_sm20_div_s64) ;  /* 0x0000003400547944 */ /* 0x000fea0003c00000 */
[----:B------:R-:W-:-:S05]  /*39f0*/  IADD3 R15, P0, PT, RZ, -R22, RZ ;  /* 0x80000016ff0f7210 */ /* 0x000fca0007f1e0ff */
[----:B------:R-:W-:Y:S02]  /*3a00*/  IMAD.X R3, RZ, RZ, ~R23, P0 ;  /* 0x000000ffff037224 */ /* 0x000fe400000e0e17 */
[----:B------:R-:W-:-:S04]  /*3a10*/  IMAD.WIDE.U32 R20, R34, R15, R20 ;  /* 0x0000000f22147225 */ /* 0x000fc800078e0014 */
[----:B------:R-:W-:Y:S01]  /*3a20*/  IMAD R3, R3, R34, RZ ;  /* 0x0000002203037224 */ /* 0x000fe200078e02ff */
[----:B------:R-:W-:Y:S02]  /*3a30*/  MOV R25, R20 ;  /* 0x0000001400197202 */ /* 0x000fe40000000f00 */
[----:B------:R-:W-:Y:S01]  /*3a40*/  MOV R20, R22 ;  /* 0x0000001600147202 */ /* 0x000fe20000000f00 */
[----:B------:R-:W-:-:S04]  /*3a50*/  IMAD R3, R35, R15, R3 ;  /* 0x0000000f23037224 */ /* 0x000fc800078e0203 */
[----:B------:R-:W-:Y:S02]  /*3a60*/  IMAD.IADD R15, R21, 0x1, R3 ;  /* 0x00000001150f7824 */ /* 0x000fe400078e0203 */
[----:B------:R-:W-:-:S07]  /*3a70*/  IMAD.MOV.U32 R21, RZ, RZ, R23 ;  /* 0x000000ffff157224 */ /* 0x000fce00078e0017 */
.L_x_2098:
[----:B------:R-:W-:Y:S05]  /*3a80*/  BSYNC.RECONVERGENT B1 ;  /* 0x0000000000017941 */ /* 0x000fea0003800200 */
.L_x_2096:
        /* <DEDUP_REMOVED lines=38> */
.L_x_2100:
        /* <DEDUP_REMOVED lines=17> */
.L_x_2101:
[----:B------:R-:W-:Y:S05]  /*3e00*/  BSYNC.RECONVERGENT B1 ;  /* 0x0000000000017941 */ /* 0x000fea0003800200 */
.L_x_2099:
        /* <DEDUP_REMOVED lines=38> */
.L_x_2103:
        /* <DEDUP_REMOVED lines=17> */
.L_x_2104:
[----:B------:R-:W-:Y:S05]  /*4180*/  BSYNC.RECONVERGENT B1 ;  /* 0x0000000000017941 */ /* 0x000fea0003800200 */
.L_x_2102:
[C---:B------:R-:W-:Y:S01]  /*4190*/  IADD3 R3, PT, PT, R14.reuse, -0x1, RZ ;  /* 0xffffffff0e037810 */ /* 0x040fe20007ffe0ff */
[----:B------:R-:W-:-:S04]  /*41a0*/  IMAD.WIDE.U32 R22, R14, 0x8, R16 ;  /* 0x000000080e167825 */ /* 0x000fc800078e0010 */
[----:B------:R-:W-:Y:S01]  /*41b0*/  IMAD.WIDE.U32 R20, R3, 0x8, R18 ;  /* 0x0000000803147825 */ /* 0x000fe200078e0012 */
[----:B------:R-:W2:Y:S05]  /*41c0*/  LDG.E.64 R10, desc[UR10][R22.64] ;  /* 0x0000000a160a7981 */ /* 0x000eaa000c1e1b00 */
        /* <DEDUP_REMOVED lines=34> */
.L_x_2106:
        /* <DEDUP_REMOVED lines=16> */
.L_x_2107:
[----:B------:R-:W-:Y:S05]  /*44f0*/  BSYNC.RECONVERGENT B1 ;  /* 0x0000000000017941 */ /* 0x000fea0003800200 */
.L_x_2105:
        /* <DEDUP_REMOVED lines=38> */
.L_x_2109:
[----:B------:R-:W-:Y:S01]  /*4760*/  MOV R31, R20 ;  /* 0x00000014001f7202 */ /* 0x000fe20000000f00 */
[----:B------:R-:W-:Y:S01]  /*4770*/  IMAD.MOV.U32 R25, RZ, RZ, R21 ;  /* 0x000000ffff197224 */ /* 0x000fe200078e0015 */
[----:B------:R-:W-:Y:S01]  /*4780*/  MOV R26, R34 ;  /* 0x00000022001a7202 */ /* 0x000fe20000000f00 */
[----:B------:R-:W-:Y:S01]  /*4790*/  IMAD.MOV.U32 R27, RZ, RZ, R35 ;  /* 0x000000ffff1b7224 */ /* 0x000fe200078e0023 */
[----:B------:R-:W-:-:S07]  /*47a0*/  MOV R10, 0x47c0 ;  /* 0x000047c0000a7802 */ /* 0x000fce0000000f00 */
[----:B------:R-:W-:Y:S05]  /*47b0*/  CALL.REL.NOINC `($__internal_44_$__cuda_sm20_div_s64) ;  /* 0x0000002400e07944 */ /* 0x000fea0003c00000 */
[----:B------:R-:W-:-:S04]  /*47c0*/  IADD3 R15, P0, PT, RZ, -R22, RZ ;  /* 0x80000016ff0f7210 */ /* 0x000fc80007f1e0ff */
[----:B------:R-:W-:Y:S01]  /*47d0*/  IADD3.X R3, PT, PT, RZ, ~R23, RZ, P0, !PT ;  /* 0x80000017ff037210 */ /* 0x000fe200007fe4ff */
[----:B------:R-:W-:-:S04]  /*47e0*/  IMAD.WIDE.U32 R20, R34, R15, R20 ;  /* 0x0000000f22147225 */ /* 0x000fc800078e0014 */
[----:B------:R-:W-:-:S04]  /*47f0*/  IMAD R3, R3, R34, RZ ;  /* 0x0000002203037224 */ /* 0x000fc800078e02ff */
[----:B------:R-:W-:Y:S02]  /*4800*/  IMAD R3, R35, R15, R3 ;  /* 0x0000000f23037224 */ /* 0x000fe400078e0203 */
[----:B------:R-:W-:Y:S02]  /*4810*/  IMAD.MOV.U32 R15, RZ, RZ, R20 ;  /* 0x000000ffff0f7224 */ /* 0x000fe400078e0014 */
[----:B------:R-:W-:Y:S01]  /*4820*/  IMAD.MOV.U32 R20, RZ, RZ, R22 ;  /* 0x000000ffff147224 */ /* 0x000fe200078e0016 */
[----:B------:R-:W-:Y:S02]  /*4830*/  IADD3 R10, PT, PT, R21, R3, RZ ;  /* 0x00000003150a7210 */ /* 0x000fe40007ffe0ff */
[----:B------:R-:W-:-:S07]  /*4840*/  MOV R21, R23 ;  /* 0x0000001700157202 */ /* 0x000fce0000000f00 */
.L_x_2110:
[----:B------:R-:W-:Y:S05]  /*4850*/  BSYNC.RECONVERGENT B1 ;  /* 0x0000000000017941 */ /* 0x000fea0003800200 */
.L_x_2108:
        /* <DEDUP_REMOVED lines=38> */
.L_x_2112:
        /* <DEDUP_REMOVED lines=17> */
.L_x_2113:
[----:B------:R-:W-:Y:S05]  /*4bd0*/  BSYNC.RECONVERGENT B1 ;  /* 0x0000000000017941 */ /* 0x000fea0003800200 */
.L_x_2111:
        /* <DEDUP_REMOVED lines=36> */
.L_x_2115:
[----:B------:R-:W-:Y:S01]  /*4e20*/  MOV R31, R20 ;  /* 0x00000014001f7202 */ /* 0x000fe20000000f00 */
[----:B------:R-:W-:Y:S01]  /*4e30*/  IMAD.MOV.U32 R25, RZ, RZ, R21 ;  /* 0x000000ffff197224 */ /* 0x000fe200078e0015 */
[----:B------:R-:W-:Y:S01]  /*4e40*/  MOV R26, R34 ;  /* 0x00000022001a7202 */ /* 0x000fe20000000f00 */
[----:B------:R-:W-:Y:S01]  /*4e50*/  IMAD.MOV.U32 R27, RZ, RZ, R35 ;  /* 0x000000ffff1b7224 */ /* 0x000fe200078e0023 */
[----:B------:R-:W-:-:S07]  /*4e60*/  MOV R10, 0x4e80 ;  /* 0x00004e80000a7802 */ /* 0x000fce0000000f00 */
[----:B------:R-:W-:Y:S05]  /*4e70*/  CALL.REL.NOINC `($__internal_44_$__cuda_sm20_div_s64) ;  /* 0x0000002000307944 */ /* 0x000fea0003c00000 */
[----:B------:R-:W-:Y:S02]  /*4e80*/  IADD3 R15, P0, PT, RZ, -R22, RZ ;  /* 0x80000016ff0f7210 */ /* 0x000fe40007f1e0ff */
[-C--:B------:R-:W-:Y:S02]  /*4e90*/  MOV R4, R23.reuse ;  /* 0x0000001700047202 */ /* 0x080fe40000000f00 */
[----:B------:R-:W-:Y:S01]  /*4ea0*/  IADD3.X R11, PT, PT, RZ, ~R23, RZ, P0, !PT ;  /* 0x80000017ff0b7210 */ /* 0x000fe200007fe4ff */
[----:B------:R-:W-:-:S04]  /*4eb0*/  IMAD.WIDE.U32 R20, R34, R15, R20 ;  /* 0x0000000f22147225 */ /* 0x000fc800078e0014 */
[----:B------:R-:W-:-:S04]  /*4ec0*/  IMAD R11, R11, R34, RZ ;  /* 0x000000220b0b7224 */ /* 0x000fc800078e02ff */
[----:B------:R-:W-:Y:S01]  /*4ed0*/  IMAD R15, R35, R15, R11 ;  /* 0x0000000f230f7224 */ /* 0x000fe200078e020b */
[----:B------:R-:W-:Y:S01]  /*4ee0*/  MOV R35, R20 ;  /* 0x0000001400237202 */ /* 0x000fe20000000f00 */
[----:B------:R-:W-:Y:S02]  /*4ef0*/  IMAD.MOV.U32 R11, RZ, RZ, R22 ;  /* 0x000000ffff0b7224 */ /* 0x000fe400078e0016 */
[----:B------:R-:W-:-:S07]  /*4f00*/  IMAD.IADD R15, R21, 0x1, R15 ;  /* 0x00000001150f7824 */ /* 0x000fce00078e020f */
.L_x_2116:
[----:B------:R-:W-:Y:S05]  /*4f10*/  BSYNC.RECONVERGENT B1 ;  /* 0x0000000000017941 */ /* 0x000fea0003800200 */
.L_x_2114:
[----:B------:R-:W-:-:S06]  /*4f20*/  IMAD.WIDE.U32 R20, R12, 0x8, R16 ;  /* 0x000000080c147825 */ /* 0x000fcc00078e0010 */
[----:B------:R-:W2:Y:S01]  /*4f30*/  LDG.E.64 R20, desc[UR10][R20.64] ;  /* 0x0000000a14147981 */ /* 0x000ea2000c1e1b00 */
[----:B------:R-:W-:Y:S01]  /*4f40*/  VIADD R13, R13, 0x8 ;  /* 0x000000080d0d7836 */ /* 0x000fe20000000000 */
[----:B------:R-:W-:Y:S01]  /*4f50*/  MOV R23, R3 ;  /* 0x0000000300177202 */ /* 0x000fe20000000f00 */
[----:B------:R-:W-:Y:S01]  /*4f60*/  IMAD.MOV.U32 R22, RZ, RZ, R36 ;  /* 0x000000ffff167224 */ /* 0x000fe200078e0024 */
[----:B------:R-:W-:Y:S02]  /*4f70*/  IADD3 R14, PT, PT, R14, -0x8, RZ ;  /* 0xfffffff80e0e7810 */ /* 0x000fe40007ffe0ff */
[----:B------:R-:W-:Y:S01]  /*4f80*/  ISETP.NE.AND P0, PT, R13, RZ, PT ;  /* 0x000000ff0d00720c */ /* 0x000fe20003f05270 */
[----:B--2---:R-:W-:-:S04]  /*4f90*/  IMAD.WIDE.U32 R22, R20, R35, R22 ;  /* 0x0000002314167225 */ /* 0x004fc800078e0016 */
[----:B------:R-:W-:Y:S01]  /*4fa0*/  IMAD R35, R21, R35, RZ ;  /* 0x0000002315237224 */ /* 0x000fe200078e02ff */
[----:B------:R-:W-:-:S03]  /*4fb0*/  IADD3 R2, P1, PT, R2, R22, RZ ;  /* 0x0000001602027210 */ /* 0x000fc60007f3e0ff */
[----:B------:R-:W-:-:S05]  /*4fc0*/  IMAD R15, R20, R15, R35 ;  /* 0x0000000f140f7224 */ /* 0x000fca00078e0223 */
[----:B------:R-:W-:Y:S01]  /*4fd0*/  IADD3.X R0, PT, PT, R0, R23, R15, P1, !PT ;  /* 0x0000001700007210 */ /* 0x000fe20000ffe40f */
[----:B------:R-:W-:Y:S06]  /*4fe0*/  @P0 BRA `(.L_x_2117) ;  /* 0xffffffe400100947 */ /* 0x000fec000383ffff */
[----:B------:R-:W-:-:S07]  /*4ff0*/  VIADD R14, R14, 0x3 ;  /* 0x000000030e0e7836 */ /* 0x000fce0000000000 */
.L_x_2092:
        /* <DEDUP_REMOVED lines=36> */
.L_x_2120:
        /* <DEDUP_REMOVED lines=17> */
.L_x_2121:
[----:B------:R-:W-:Y:S05]  /*5350*/  BSYNC.RECONVERGENT B1 ;  /* 0x0000000000017941 */ /* 0x000fea0003800200 */
.L_x_2119:
        /* <DEDUP_REMOVED lines=38> */
.L_x_2123:
        /* <DEDUP_REMOVED lines=17> */
.L_x_2124:
[----:B------:R-:W-:Y:S05]  /*56d0*/  BSYNC.RECONVERGENT B1 ;  /* 0x0000000000017941 */ /* 0x000fea0003800200 */
.L_x_2122:
        /* <DEDUP_REMOVED lines=37> */
[----:B------:R-:W-:Y:S01]  /*5930*/  MOV R20, R13 ;  /* 0x0000000d00147202 */ /* 0x000fe20000000f00 */
[----:B------:R-:W-:Y:S06]  /*5940*/  BRA `(.L_x_2127) ;  /* 0x00000000003c7947 */ /* 0x000fec0003800000 */
.L_x_2126:
[----:B------:R-:W-:Y:S01]  /*5950*/  MOV R31, R20 ;  /* 0x00000014001f7202 */ /* 0x000fe20000000f00 */
[----:B------:R-:W-:Y:S01]  /*5960*/  IMAD.MOV.U32 R26, RZ, RZ, R34 ;  /* 0x000000ffff1a7224 */ /* 0x000fe200078e0022 */
[----:B------:R-:W-:Y:S02]  /*5970*/  MOV R25, R21 ;  /* 0x0000001500197202 */ /* 0x000fe40000000f00 */
[----:B------:R-:W-:Y:S02]  /*5980*/  MOV R27, R35 ;  /* 0x00000023001b7202 */ /* 0x000fe40000000f00 */
[----:B------:R-:W-:-:S07]  /*5990*/  MOV R10, 0x59b0 ;  /* 0x000059b0000a7802 */ /* 0x000fce0000000f00 */
[----:B------:R-:W-:Y:S05]  /*59a0*/  CALL.REL.NOINC `($__internal_44_$__cuda_sm20_div_s64) ;  /* 0x0000001400647944 */ /* 0x000fea0003c00000 */
[----:B------:R-:W-:-:S04]  /*59b0*/  IADD3 R11, P0, PT, RZ, -R22, RZ ;  /* 0x80000016ff0b7210 */ /* 0x000fc80007f1e0ff */
[----:B------:R-:W-:Y:S01]  /*59c0*/  IADD3.X R3, PT, PT, RZ, ~R23, RZ, P0, !PT ;  /* 0x80000017ff037210 */ /* 0x000fe200007fe4ff */
[----:B------:R-:W-:-:S04]  /*59d0*/  IMAD.WIDE.U32 R20, R34, R11, R20 ;  /* 0x0000000b22147225 */ /* 0x000fc800078e0014 */
[----:B------:R-:W-:-:S04]  /*59e0*/  IMAD R3, R3, R34, RZ ;  /* 0x0000002203037224 */ /* 0x000fc800078e02ff */
[----:B------:R-:W-:Y:S02]  /*59f0*/  IMAD R3, R35, R11, R3 ;  /* 0x0000000b23037224 */ /* 0x000fe400078e0203 */
[----:B------:R-:W-:Y:S01]  /*5a00*/  IMAD.MOV.U32 R11, RZ, RZ, R20 ;  /* 0x000000ffff0b7224 */ /* 0x000fe200078e0014 */
[----:B------:R-:W-:Y:S02]  /*5a10*/  MOV R20, R22 ;  /* 0x0000001600147202 */ /* 0x000fe40000000f00 */
[----:B------:R-:W-:Y:S01]  /*5a20*/  IADD3 R10, PT, PT, R21, R3, RZ ;  /* 0x00000003150a7210 */ /* 0x000fe20007ffe0ff */
[----:B------:R-:W-:-:S07]  /*5a30*/  IMAD.MOV.U32 R21, RZ, RZ, R23 ;  /* 0x000000ffff157224 */ /* 0x000fce00078e0017 */
.L_x_2127:
[----:B------:R-:W-:Y:S05]  /*5a40*/  BSYNC.RECONVERGENT B1 ;  /* 0x0000000000017941 */ /* 0x000fea0003800200 */
.L_x_2125:
        /* <DEDUP_REMOVED lines=39> */
.L_x_2129:
[----:B------:R-:W-:Y:S01]  /*5cc0*/  MOV R31, R20 ;  /* 0x00000014001f7202 */ /* 0x000fe20000000f00 */
[----:B------:R-:W-:Y:S01]  /*5cd0*/  IMAD.MOV.U32 R25, RZ, RZ, R21 ;  /* 0x000000ffff197224 */ /* 0x000fe200078e0015 */
[----:B------:R-:W-:Y:S02]  /*5ce0*/  MOV R26, R34 ;  /* 0x00000022001a7202 */ /* 0x000fe40000000f00 */
[----:B------:R-:W-:Y:S02]  /*5cf0*/  MOV R27, R35 ;  /* 0x00000023001b7202 */ /* 0x000fe40000000f00 */
[----:B------:R-:W-:-:S07]  /*5d00*/  MOV R10, 0x5d20 ;  /* 0x00005d20000a7802 */ /* 0x000fce0000000f00 */
[----:B------:R-:W-:Y:S05]  /*5d10*/  CALL.REL.NOINC `($__internal_44_$__cuda_sm20_div_s64) ;  /* 0x0000001000887944 */ /* 0x000fea0003c00000 */
[----:B------:R-:W-:Y:S02]  /*5d20*/  IADD3 R13, P0, PT, RZ, -R22, RZ ;  /* 0x80000016ff0d7210 */ /* 0x000fe40007f1e0ff */
[----:B------:R-:W-:-:S03]  /*5d30*/  MOV R4, R23 ;  /* 0x0000001700047202 */ /* 0x000fc60000000f00 */
[----:B------:R-:W-:Y:S02]  /*5d40*/  IMAD.X R11, RZ, RZ, ~R23, P0 ;  /* 0x000000ffff0b7224 */ /* 0x000fe400000e0e17 */
[----:B------:R-:W-:-:S04]  /*5d50*/  IMAD.WIDE.U32 R20, R34, R13, R20 ;  /* 0x0000000d22147225 */ /* 0x000fc800078e0014 */
[----:B------:R-:W-:-:S04]  /*5d60*/  IMAD R11, R11, R34, RZ ;  /* 0x000000220b0b7224 */ /* 0x000fc800078e02ff */
[----:B------:R-:W-:Y:S01]  /*5d70*/  IMAD R13, R35, R13, R11 ;  /* 0x0000000d230d7224 */ /* 0x000fe200078e020b */
[----:B------:R-:W-:Y:S02]  /*5d80*/  MOV R11, R22 ;  /* 0x00000016000b7202 */ /* 0x000fe40000000f00 */
[----:B------:R-:W-:Y:S01]  /*5d90*/  MOV R35, R20 ;  /* 0x0000001400237202 */ /* 0x000fe20000000f00 */
[----:B------:R-:W-:-:S07]  /*5da0*/  IMAD.IADD R13, R21, 0x1, R13 ;  /* 0x00000001150d7824 */ /* 0x000fce00078e020d */
.L_x_2130:
[----:B------:R-:W-:Y:S05]  /*5db0*/  BSYNC.RECONVERGENT B1 ;  /* 0x0000000000017941 */ /* 0x000fea0003800200 */
.L_x_2128:
[----:B------:R-:W0:Y:S02]  /*5dc0*/  LDC.64 R20, c[0x0][0x3a0] ;  /* 0x0000e800ff147b82 */ /* 0x000e240000000a00 */
[----:B0-----:R-:W-:-:S06]  /*5dd0*/  IMAD.WIDE.U32 R20, R3, 0x8, R20 ;  /* 0x0000000803147825 */ /* 0x001fcc00078e0014 */
[----:B------:R-:W2:Y:S01]  /*5de0*/  LDG.E.64 R20, desc[UR10][R20.64] ;  /* 0x0000000a14147981 */ /* 0x000ea2000c1e1b00 */
[----:B------:R-:W-:Y:S01]  /*5df0*/  MOV R18, R16 ;  /* 0x0000001000127202 */ /* 0x000fe20000000f00 */
[----:B------:R-:W-:-:S04]  /*5e00*/  VIADD R14, R14, 0xfffffffc ;  /* 0xfffffffc0e0e7836 */ /* 0x000fc80000000000 */
[----:B--2---:R-:W-:-:S04]  /*5e10*/  IMAD.WIDE.U32 R18, R20, R35, R18 ;  /* 0x0000002314127225 */ /* 0x004fc800078e0012 */
[----:B------:R-:W-:Y:S01]  /*5e20*/  IMAD R35, R21, R35, RZ ;  /* 0x0000002315237224 */ /* 0x000fe200078e02ff */
[----:B------:R-:W-:-:S03]  /*5e30*/  IADD3 R2, P0, PT, R2, R18, RZ ;  /* 0x0000001202027210 */ /* 0x000fc60007f1e0ff */
[----:B------:R-:W-:-:S05]  /*5e40*/  IMAD R13, R20, R13, R35 ;  /* 0x0000000d140d7224 */ /* 0x000fca00078e0223 */
[----:B------:R-:W-:-:S07]  /*5e50*/  IADD3.X R0, PT, PT, R0, R19, R13, P0, !PT ;  /* 0x0000001300007210 */ /* 0x000fce00007fe40d */
.L_x_2118:
[----:B------:R-:W-:-:S13]  /*5e60*/  ISETP.NE.AND P0, PT, R12, RZ, PT ;  /* 0x000000ff0c00720c */ /* 0x000fda0003f05270 */
[----:B------:R-:W-:Y:S05]  /*5e70*/  @!P0 BRA `(.L_x_2091) ;  /* 0x0000000800748947 */ /* 0x000fea0003800000 */
[----:B------:R-:W-:-:S13]  /*5e80*/  ISETP.NE.AND P0, PT, R12, 0x1, PT ;  /* 0x000000010c00780c */ /* 0x000fda0003f05270 */
        /* <DEDUP_REMOVED lines=31> */
.L_x_2133:
[----:B------:R-:W-:Y:S01]  /*6080*/  MOV R31, R11 ;  /* 0x0000000b001f7202 */ /* 0x000fe20000000f00 */
[----:B------:R-:W-:Y:S01]  /*6090*/  IMAD.MOV.U32 R25, RZ, RZ, R4 ;  /* 0x000000ffff197224 */ /* 0x000fe200078e0004 */
[----:B------:R-:W-:Y:S02]  /*60a0*/  MOV R26, R12 ;  /* 0x0000000c001a7202 */ /* 0x000fe40000000f00 */
[----:B------:R-:W-:Y:S02]  /*60b0*/  MOV R27, R13 ;  /* 0x0000000d001b7202 */ /* 0x000fe40000000f00 */
[----:B------:R-:W-:-:S07]  /*60c0*/  MOV R10, 0x60e0 ;  /* 0x000060e0000a7802 */ /* 0x000fce0000000f00 */
[----:B------:R-:W-:Y:S05]  /*60d0*/  CALL.REL.NOINC `($__internal_44_$__cuda_sm20_div_s64) ;  /* 0x0000000c00987944 */ /* 0x000fea0003c00000 */
        /* <DEDUP_REMOVED lines=11> */
.L_x_2134:
[----:B------:R-:W-:Y:S05]  /*6190*/  BSYNC.RECONVERGENT B1 ;  /* 0x0000000000017941 */ /* 0x000fea0003800200 */
.L_x_2132:
        /* <DEDUP_REMOVED lines=38> */
.L_x_2136:
[----:B------:R-:W-:Y:S01]  /*6400*/  MOV R31, R20 ;  /* 0x00000014001f7202 */ /* 0x000fe20000000f00 */
[----:B------:R-:W-:Y:S01]  /*6410*/  IMAD.MOV.U32 R26, RZ, RZ, R18 ;  /* 0x000000ffff1a7224 */ /* 0x000fe200078e0012 */
[----:B------:R-:W-:Y:S02]  /*6420*/  MOV R25, R21 ;  /* 0x0000001500197202 */ /* 0x000fe40000000f00 */
[----:B------:R-:W-:Y:S02]  /*6430*/  MOV R27, R19 ;  /* 0x00000013001b7202 */ /* 0x000fe40000000f00 */
[----:B------:R-:W-:-:S07]  /*6440*/  MOV R10, 0x6460 ;  /* 0x00006460000a7802 */ /* 0x000fce0000000f00 */
[----:B------:R-:W-:Y:S05]  /*6450*/  CALL.REL.NOINC `($__internal_44_$__cuda_sm20_div_s64) ;  /* 0x0000000800b87944 */ /* 0x000fea0003c00000 */
[----:B------:R-:W-:Y:S02]  /*6460*/  IADD3 R15, P0, PT, RZ, -R22, RZ ;  /* 0x80000016ff0f7210 */ /* 0x000fe40007f1e0ff */
[-C--:B------:R-:W-:Y:S02]  /*6470*/  MOV R4, R23.reuse ;  /* 0x0000001700047202 */ /* 0x080fe40000000f00 */
[----:B------:R-:W-:Y:S01]  /*6480*/  IADD3.X R11, PT, PT, RZ, ~R23, RZ, P0, !PT ;  /* 0x80000017ff0b7210 */ /* 0x000fe200007fe4ff */
[----:B------:R-:W-:-:S04]  /*6490*/  IMAD.WIDE.U32 R20, R18, R15, R20 ;  /* 0x0000000f12147225 */ /* 0x000fc800078e0014 */
[----:B------:R-:W-:-:S04]  /*64a0*/  IMAD R11, R11, R18, RZ ;  /* 0x000000120b0b7224 */ /* 0x000fc800078e02ff */
[----:B------:R-:W-:Y:S02]  /*64b0*/  IMAD R15, R19, R15, R11 ;  /* 0x0000000f130f7224 */ /* 0x000fe400078e020b */
[----:B------:R-:W-:-:S03]  /*64c0*/  IMAD.MOV.U32 R11, RZ, RZ, R22 ;  /* 0x000000ffff0b7224 */ /* 0x000fc600078e0016 */
[----:B------:R-:W-:-:S07]  /*64d0*/  IADD3 R15, PT, PT, R21, R15, RZ ;  /* 0x0000000f150f7210 */ /* 0x000fce0007ffe0ff */
.L_x_2137:
[----:B------:R-:W-:Y:S05]  /*64e0*/  BSYNC.RECONVERGENT B1 ;  /* 0x0000000000017941 */ /* 0x000fea0003800200 */
.L_x_2135:
[----:B------:R-:W0:Y:S02]  /*64f0*/  LDC.64 R18, c[0x0][0x3a0] ;  /* 0x0000e800ff127b82 */ /* 0x000e240000000a00 */
[----:B0-----:R-:W-:-:S06]  /*6500*/  IMAD.WIDE.U32 R18, R3, 0x8, R18 ;  /* 0x0000000803127825 */ /* 0x001fcc00078e0012 */
[----:B------:R-:W2:Y:S01]  /*6510*/  LDG.E.64 R18, desc[UR10][R18.64] ;  /* 0x0000000a12127981 */ /* 0x000ea2000c1e1b00 */
[----:B------:R-:W-:Y:S01]  /*6520*/  IMAD.MOV.U32 R16, RZ, RZ, R12 ;  /* 0x000000ffff107224 */ /* 0x000fe200078e000c */
[----:B------:R-:W-:-:S03]  /*6530*/  IADD3 R14, PT, PT, R14, -0x2, RZ ;  /* 0xfffffffe0e0e7810 */ /* 0x000fc60007ffe0ff */
[----:B--2---:R-:W-:-:S04]  /*6540*/  IMAD.WIDE.U32 R16, R18, R20, R16 ;  /* 0x0000001412107225 */ /* 0x004fc800078e0010 */
[----:B------:R-:W-:Y:S01]  /*6550*/  IMAD R20, R19, R20, RZ ;  /* 0x0000001413147224 */ /* 0x000fe200078e02ff */
[----:B------:R-:W-:-:S03]  /*6560*/  IADD3 R2, P0, PT, R2, R16, RZ ;  /* 0x0000001002027210 */ /* 0x000fc60007f1e0ff */
[----:B------:R-:W-:-:S05]  /*6570*/  IMAD R15, R18, R15, R20 ;  /* 0x0000000f120f7224 */ /* 0x000fca00078e0214 */
[----:B------:R-:W-:-:S07]  /*6580*/  IADD3.X R0, PT, PT, R0, R17, R15, P0, !PT ;  /* 0x0000001100007210 */ /* 0x000fce00007fe40f */
.L_x_2131:
        /* <DEDUP_REMOVED lines=22> */
[----:B------:R-:W-:Y:S01]  /*66f0*/  IMAD R10, R24, R4, R11 ;  /* 0x00000004180a7224 */ /* 0x000fe200078e020b */
[----:B------:R-:W-:-:S04]  /*6700*/  MOV R11, RZ ;  /* 0x000000ff000b7202 */ /* 0x000fc80000000f00 */
[----:B------:R-:W-:-:S13]  /*6710*/  ISETP.GE.U32.AND P0, PT, R10, R24, PT ;  /* 0x000000180a00720c */ /* 0x000fda0003f06070 */
[----:B------:R-:W-:-:S05]  /*6720*/  @P0 IMAD.IADD R10, R10, 0x1, -R24 ;  /* 0x000000010a0a0824 */ /* 0x000fca00078e0a18 */
[----:B------:R-:W-:-:S13]  /*6730*/  ISETP.GE.U32.AND P0, PT, R10, R24, PT ;  /* 0x000000180a00720c */ /* 0x000fda0003f06070 */
[----:B------:R-:W-:Y:S02]  /*6740*/  @P0 IADD3 R10, PT, PT, -R24, R10, RZ ;  /* 0x0000000a180a0210 */ /* 0x000fe40007ffe1ff */
[----:B------:R-:W-:Y:S01]  /*6750*/  @!P1 LOP3.LUT R10, RZ, R24, RZ, 0x33, !PT ;  /* 0x00000018ff0a9212 */ /* 0x000fe200078e33ff */
[----:B------:R-:W-:Y:S06]  /*6760*/  BRA `(.L_x_2140) ;  /* 0x0000000000147947 */ /* 0x000fec0003800000 */
.L_x_2139:
[----:B------:R-:W-:Y:S01]  /*6770*/  IMAD.MOV.U32 R10, RZ, RZ, R11 ;  /* 0x000000ffff0a7224 */ /* 0x000fe200078e000b */
[----:B------:R-:W-:Y:S02]  /*6780*/  MOV R26, R4 ;  /* 0x00000004001a7202 */ /* 0x000fe40000000f00 */
[----:B------:R-:W-:-:S07]  /*6790*/  MOV R27, 0x67b0 ;  /* 0x000067b0001b7802 */ /* 0x000fce0000000f00 */
[----:B------:R-:W-:Y:S05]  /*67a0*/  CALL.REL.NOINC `($__internal_45_$__cuda_sm20_rem_s64) ;  /* 0x0000000c00347944 */ /* 0x000fea0003c00000 */
[----:B------:R-:W-:-:S07]  /*67b0*/  MOV R11, R19 ;  /* 0x00000013000b7202 */ /* 0x000fce0000000f00 */
.L_x_2140:
[----:B------:R-:W-:Y:S05]  /*67c0*/  BSYNC.RECONVERGENT B1 ;  /* 0x0000000000017941 */ /* 0x000fea0003800200 */
.L_x_2138:
[----:B------:R-:W0:Y:S02]  /*67d0*/  LDC.64 R12, c[0x0][0x3a0] ;  /* 0x0000e800ff0c7b82 */ /* 0x000e240000000a00 */
[----:B0-----:R-:W-:-:S06]  /*67e0*/  IMAD.WIDE.U32 R14, R14, 0x8, R12 ;  /* 0x000000080e0e7825 */ /* 0x001fcc00078e000c */
[----:B------:R-:W2:Y:S01]  /*67f0*/  LDG.E.64 R14, desc[UR10][R14.64] ;  /* 0x0000000a0e0e7981 */ /* 0x000ea2000c1e1b00 */
[----:B------:R-:W-:Y:S02]  /*6800*/  IMAD.MOV.U32 R3, RZ, RZ, R0 ;  /* 0x000000ffff037224 */ /* 0x000fe400078e0000 */
[-C--:B--2---:R-:W-:Y:S02]  /*6810*/  IMAD R13, R15, R10.reuse, RZ ;  /* 0x0000000a0f0d7224 */ /* 0x084fe400078e02ff */
[----:B------:R-:W-:-:S04]  /*6820*/  IMAD.WIDE.U32 R2, R14, R10, R2 ;  /* 0x0000000a0e027225 */ /* 0x000fc800078e0002 */
[----:B------:R-:W-:-:S05]  /*6830*/  IMAD R13, R14, R11, R13 ;  /* 0x0000000b0e0d7224 */ /* 0x000fca00078e020d */
[----:B------:R-:W-:-:S07]  /*6840*/  IADD3 R0, PT, PT, R3, R13, RZ ;  /* 0x0000000d03007210 */ /* 0x000fce0007ffe0ff */
.L_x_2091:
[----:B------:R-:W-:-:S05]  /*6850*/  MOV R3, R0 ;  /* 0x0000000000037202 */ /* 0x000fca0000000f00 */
[----:B------:R-:W2:Y:S04]  /*6860*/  LDG.E.U8 R2, desc[UR10][R2.64] ;  /* 0x0000000a02027981 */ /* 0x000ea8000c1e1100 */
[----:B--2---:R0:W-:Y:S02]  /*6870*/  STS.U8 [R9+UR6], R2 ;  /* 0x0000000209007988 */ /* 0x0041e40008000006 */
.L_x_2090:
[----:B------:R-:W-:Y:S05]  /*6880*/  BSYNC.RECONVERGENT B0 ;  /* 0x0000000000007941 */ /* 0x000fea0003800200 */
.L_x_2042:
[----:B------:R-:W-:Y:S01]  /*6890*/  BAR.SYNC.DEFER_BLOCKING 0x0 ;  /* 0x0000000000007b1d */ /* 0x000fe20000010000 */
[----:B------:R-:W-:-:S13]  /*68a0*/  ISETP.GE.U32.AND P0, PT, R6, 0x42, PT ;  /* 0x000000420600780c */ /* 0x000fda0003f06070 */
[----:B------:R-:W-:Y:S05]  /*68b0*/  @!P0 BRA `(.L_x_2141) ;  /* 0x0000000000448947 */ /* 0x000fea0003800000 */
.L_x_2144:
[--C-:B-1----:R-:W-:Y:S01]  /*68c0*/  IMAD.MOV.U32 R10, RZ, RZ, R6.reuse ;  /* 0x000000ffff0a7224 */ /* 0x102fe200078e0006 */
[----:B------:R-:W-:Y:S01]  /*68d0*/  SHF.R.U32.HI R6, RZ, 0x1, R6 ;  /* 0x00000001ff067819 */ /* 0x000fe20000011606 */
[----:B------:R-:W-:Y:S03]  /*68e0*/  BSSY.RECONVERGENT B0, `(.L_x_2142) ;  /* 0x000000b000007945 */ /* 0x000fe60003800200 */
[----:B------:R-:W-:-:S13]  /*68f0*/  ISETP.GE.U32.AND P0, PT, R9, R6, PT ;  /* 0x000000060900720c */ /* 0x000fda0003f06070 */
[----:B------:R-:W-:Y:S05]  /*6900*/  @P0 BRA `(.L_x_2143) ;  /* 0x0000000000200947 */ /* 0x000fea0003800000 */
[----:B------:R-:W-:Y:S01]  /*6910*/  IADD3 R4, PT, PT, R5, R6, RZ ;  /* 0x0000000605047210 */ /* 0x000fe20007ffe0ff */
[----:B------:R-:W-:Y:S05]  /*6920*/  LDS.U8 R0, [R9+UR6] ;  /* 0x0000000609007984 */ /* 0x000fea0008000000 */
[----:B------:R-:W1:Y:S02]  /*6930*/  LDS.U8 R4, [R4] ;  /* 0x0000000004047984 */ /* 0x000e640000000000 */
[----:B-1----:R-:W-:-:S13]  /*6940*/  ISETP.GE.U32.AND P0, PT, R4, R0, PT ;  /* 0x000000000400720c */ /* 0x002fda0003f06070 */
[----:B0-----:R-:W-:Y:S01]  /*6950*/  @P0 LEA R2, R6, R7, 0x3 ;  /* 0x0000000706020211 */ /* 0x001fe200078e18ff */
[----:B------:R-:W-:Y:S05]  /*6960*/  @P0 STS.U8 [R9+UR6], R4 ;  /* 0x0000000409000988 */ /* 0x000fea0008000006 */
[----:B------:R-:W0:Y:S04]  /*6970*/  @P0 LDS.64 R2, [R2] ;  /* 0x0000000002020984 */ /* 0x000e280000000a00 */
[----:B0-----:R1:W-:Y:S02]  /*6980*/  @P0 STS.64 [R7], R2 ;  /* 0x0000000207000388 */ /* 0x0013e40000000a00 */
.L_x_2143:
[----:B------:R-:W-:Y:S05]  /*6990*/  BSYNC.RECONVERGENT B0 ;  /* 0x0000000000007941 */ /* 0x000fea0003800200 */
.L_x_2142:
[----:B------:R-:W-:Y:S01]  /*69a0*/  BAR.SYNC.DEFER_BLOCKING 0x0 ;  /* 0x0000000000007b1d */ /* 0x000fe20000010000 */
[----:B------:R-:W-:-:S13]  /*69b0*/  ISETP.GT.U32.AND P0, PT, R10, 0x83, PT ;  /* 0x000000830a00780c */ /* 0x000fda0003f04070 */
[----:B------:R-:W-:Y:S05]  /*69c0*/  @P0 BRA `(.L_x_2144) ;  /* 0xfffffffc00bc0947 */ /* 0x000fea000383ffff */
.L_x_2141:
        /* <DEDUP_REMOVED lines=66> */
[----:B0-----:R-:W-:Y:S01]  /*6df0*/  LDS.64 R8, [R8+UR6] ;  /* 0x0000000608087984 */ /* 0x001fe20008000a00 */
[----:B------:R-:W0:Y:S01]  /*6e00*/  LDCU.64 UR8, c[0x0][0x3b8] ;  /* 0x00007700ff0877ac */ /* 0x000e220008000a00 */
[----:B------:R-:W2:Y:S04]  /*6e10*/  LDCU.128 UR12, c[0x0][0x380] ;  /* 0x00007000ff0c77ac */ /* 0x000ea80008000c00 */
[----:B------:R-:W-:Y:S01]  /*6e20*/  S2UR UR7, SR_CTAID.Y ;  /* 0x00000000000779c3 */ /* 0x000fe20000002600 */
[----:B-1----:R-:W-:-:S07]  /*6e30*/  ULEA UR5, UR5, UR4, 0x18 ;  /* 0x0000000405057291 */ /* 0x002fce000f8ec0ff */
[----:B------:R-:W0:Y:S02]  /*6e40*/  S2UR UR4, SR_CTAID.X ;  /* 0x00000000000479c3 */ /* 0x000e240000002500 */
[----:B------:R-:W1:Y:S01]  /*6e50*/  LDS.U8 R7, [UR5] ;  /* 0x00000005ff077984 */ /* 0x000e620008000000 */
[----:B------:R-:W-:Y:S02]  /*6e60*/  UMOV UR5, URZ ;  /* 0x000000ff00057c82 */ /* 0x000fe40008000000 */
[----:B0-----:R-:W-:-:S04]  /*6e70*/  UIMAD.WIDE.U32 UR4, UR7, UR8, UR4 ;  /* 0x00000008070472a5 */ /* 0x001fc8000f8e0004 */
[----:B------:R-:W-:Y:S02]  /*6e80*/  UIMAD UR9, UR7, UR9, UR5 ;  /* 0x00000009070972a4 */ /* 0x000fe4000f8e0205 */
[----:B--2---:R-:W-:Y:S02]  /*6e90*/  UIADD3 UR7, UP0, UPT, UR4, UR12, URZ ;  /* 0x0000000c04077290 */ /* 0x004fe4000ff1e0ff */
[----:B------:R-:W-:Y:S02]  /*6ea0*/  ULEA UR5, UP1, UR4, UR14, 0x3 ;  /* 0x0000000e04057291 */ /* 0x000fe4000f8218ff */
[----:B------:R-:W-:Y:S02]  /*6eb0*/  UIADD3.X UR8, UPT, UPT, UR9, UR13, URZ, UP0, !UPT ;  /* 0x0000000d09087290 */ /* 0x000fe400087fe4ff */
[----:B------:R-:W-:Y:S01]  /*6ec0*/  ULEA.HI.X UR4, UR4, UR15, UR9, 0x3, UP1 ;  /* 0x0000000f04047291 */ /* 0x000fe200088f1c09 */
[----:B------:R-:W-:Y:S01]  /*6ed0*/  IMAD.U32 R2, RZ, RZ, UR7 ;  /* 0x00000007ff027e24 */ /* 0x000fe2000f8e00ff */
[----:B------:R-:W-:-:S02]  /*6ee0*/  MOV R4, UR5 ;  /* 0x0000000500047c02 */ /* 0x000fc40008000f00 */
[----:B------:R-:W-:Y:S02]  /*6ef0*/  MOV R3, UR8 ;  /* 0x0000000800037c02 */ /* 0x000fe40008000f00 */
[----:B------:R-:W-:-:S03]  /*6f00*/  IMAD.U32 R5, RZ, RZ, UR4 ;  /* 0x00000004ff057e24 */ /* 0x000fc6000f8e00ff */
[----:B-1----:R-:W-:Y:S04]  /*6f10*/  STG.E.U8 desc[UR10][R2.64], R7 ;  /* 0x0000000702007986 */ /* 0x002fe8000c10110a */
[----:B------:R-:W-:Y:S01]  /*6f20*/  STG.E.64 desc[UR10][R4.64], R8 ;  /* 0x0000000804007986 */ /* 0x000fe2000c101b0a */
[----:B------:R-:W-:Y:S05]  /*6f30*/  EXIT ;  /* 0x000000000000794d */ /* 0x000fea0003800000 */
        .weak           $__internal_44_$__cuda_sm20_div_s64
        .type           $__internal_44_$__cuda_sm20_div_s64,@function
        .size           $__internal_44_$__cuda_sm20_div_s64,($__internal_45_$__cuda_sm20_rem_s64 - $__internal_44_$__cuda_sm20_div_s64)
$__internal_44_$__cuda_sm20_div_s64:
        /* <DEDUP_REMOVED lines=41> */
[----:B------:R-:W-:-:S05]  /*71d0*/  SEL R31, R31, R25, !P4 ;  /* 0x000000191f1f7207 */ /* 0x000fca0006000000 */
[----:B------:R-:W-:Y:S01]  /*71e0*/  IMAD.WIDE.U32 R44, R29, R31, R44 ;  /* 0x0000001f1d2c7225 */ /* 0x000fe200078e002c */
[----:B------:R-:W-:-:S05]  /*71f0*/  IADD3.X R29, PT, PT, RZ, RZ, R30, P3, P1 ;  /* 0x000000ffff1d7210 */ /* 0x000fca0001fe241e */
        /* <DEDUP_REMOVED lines=32> */
[----:B------:R-:W-:Y:S01]  /*7400*/  ISETP.NE.AND.EX P0, PT, R27, RZ, PT, P0 ;  /* 0x000000ff1b00720c */ /* 0x000fe20003f05300 */
[----:B------:R-:W-:Y:S01]  /*7410*/  IMAD.MOV.U32 R27, RZ, RZ, 0x0 ;  /* 0x00000000ff1b7424 */ /* 0x000fe200078e00ff */
[----:B------:R-:W-:-:S02]  /*7420*/  MOV R26, R10 ;  /* 0x0000000a001a7202 */ /* 0x000fc40000000f00 */
[----:B------:R-:W-:Y:S02]  /*7430*/  SEL R22, R22, R29, !P1 ;  /* 0x0000001d16167207 */ /* 0x000fe40004800000 */
[----:B------:R-:W-:Y:S02]  /*7440*/  SEL R23, R23, R28, !P1 ;  /* 0x0000001c17177207 */ /* 0x000fe40004800000 */
[----:B------:R-:W-:Y:S02]  /*7450*/  SEL R22, R22, 0xffffffff, P0 ;  /* 0xffffffff16167807 */ /* 0x000fe40000000000 */
[----:B------:R-:W-:Y:S01]  /*7460*/  SEL R23, R23, 0xffffffff, P0 ;  /* 0xffffffff17177807 */ /* 0x000fe20000000000 */
[----:B------:R-:W-:Y:S06]  /*7470*/  RET.REL.NODEC R26 `(contiguous_reduce3_u8) ;  /* 0xffffff881ae07950 */ /* 0x000fec0003c3ffff */
        .weak           $__internal_45_$__cuda_sm20_rem_s64
        .type           $__internal_45_$__cuda_sm20_rem_s64,@function
        .size           $__internal_45_$__cuda_sm20_rem_s64,(.L_x_3724 - $__internal_45_$__cuda_sm20_rem_s64)
$__internal_45_$__cuda_sm20_rem_s64:
        /* <DEDUP_REMOVED lines=72> */
[----:B------:R-:W-:Y:S02]  /*7900*/  ISETP.NE.AND.EX P0, PT, R25, RZ, PT, P0 ;  /* 0x000000ff1900720c */ /* 0x000fe40003f05300 */
[----:B------:R-:W-:Y:S02]  /*7910*/  SEL R19, R16, R19, !P1 ;  /* 0x0000001310137207 */ /* 0x000fe40004800000 */
[----:B------:R-:W-:Y:S02]  /*7920*/  MOV R16, R27 ;  /* 0x0000001b00107202 */ /* 0x000fe40000000f00 */
[----:B------:R-:W-:-:S02]  /*7930*/  SEL R10, R10, 0xffffffff, P0 ;  /* 0xffffffff0a0a7807 */ /* 0x000fc40000000000 */
[----:B------:R-:W-:Y:S01]  /*7940*/  SEL R19, R19, 0xffffffff, P0 ;  /* 0xffffffff13137807 */ /* 0x000fe20000000000 */
[----:B------:R-:W-:Y:S06]  /*7950*/  RET.REL.NODEC R16 `(contiguous_reduce3_u8) ;  /* 0xffffff8410a87950 */ /* 0x000fec0003c3ffff */
.L_x_2145:
        /* <DEDUP_REMOVED lines=10> */
.L_x_3724:


//--------------------- .text.uncontiguous_reduce_u8 --------------------------
	.section	.text.uncontiguous_reduce_u8,"ax",@progbits
	.align	128
        .global         uncontiguous_reduce_u8
        .type           uncontiguous_reduce_u8,@function
        .size           uncontiguous_reduce_u8,(.L_x_3726 - uncontiguous_reduce_u8)
        .other          uncontiguous_reduce_u8,@"STO_CUDA_ENTRY STV_DEFAULT"
uncontiguous_reduce_u8:
.text.uncontiguous_reduce_u8:
[----:B------:R-:W-:Y:S01]  /*0000*/  LDC R1, c[0x0][0x37c] ;  /* 0x0000df00ff017b82 */ /* 0x000fe20000000800 */
[----:B------:R-:W0:Y:S07]  /*0010*/  S2R R10, SR_CTAID.X ;  /* 0x00000000000a7919 */ /* 0x000e2e0000002500 */
[----:B------:R-:W1:Y:S01]  /*0020*/  S2UR UR5, SR_CgaCtaId ;  /* 0x00000000000579c3 */ /* 0x000e620000008800 */
[----:B------:R-:W-:Y:S01]  /*0030*/  UMOV UR4, 0x400 ;  /* 0x0000040000047882 */ /* 0x000fe20000000000 */
[----:B------:R-:W2:Y:S01]  /*0040*/  LDCU.64 UR6, c[0x0][0x3b0] ;  /* 0x00007600ff0677ac */ /* 0x000ea20008000a00 */
[----:B------:R-:W3:Y:S01]  /*0050*/  S2R R9, SR_TID.X ;  /* 0x0000000000097919 */ /* 0x000ee20000002100 */
[----:B------:R-:W-:Y:S01]  /*0060*/  HFMA2 R3, -RZ, RZ, 0, 0 ;  /* 0x00000000ff037431 */ /* 0x000fe200000001ff */
[----:B------:R-:W-:Y:S01]  /*0070*/  BSSY.RECONVERGENT B0, `(.L_x_2146) ;  /* 0x0000670000007945 */ /* 0x000fe20003800200 */
[----:B------:R-:W4:Y:S01]  /*0080*/  LDCU.64 UR8, c[0x0][0x358] ;  /* 0x00006b00ff0877ac */ /* 0x000f220008000a00 */
[----:B------:R-:W-:Y:S01]  /*0090*/  MOV R5, RZ ;  /* 0x000000ff00057202 */ /* 0x000fe20000000f00 */
[----:B------:R-:W0:Y:S08]  /*00a0*/  LDC R7, c[0x0][0x360] ;  /* 0x0000d800ff077b82 */ /* 0x000e300000000800 */
[----:B------:R-:W5:Y:S01]  /*00b0*/  LDC R12, c[0x0][0x3a8] ;  /* 0x0000ea00ff0c7b82 */ /* 0x000f620000000800 */
[----:B-1----:R-:W-:Y:S01]  /*00c0*/  ULEA UR4, UR5, UR4, 0x18 ;  /* 0x0000000405047291 */ /* 0x002fe2000f8ec0ff */
[----:B0-----:R-:W-:-:S05]  /*00d0*/  IMAD R8, R7, R10, RZ ;  /* 0x0000000a07087224 */ /* 0x001fca00078e02ff */
[----:B------:R-:W-:Y:S01]  /*00e0*/  IADD3 R6, PT, PT, R7, UR4, RZ ;  /* 0x0000000407067c10 */ /* 0x000fe2000fffe0ff */
[----:B------:R-:W-:Y:S02]  /*00f0*/  IMAD.MOV.U32 R4, RZ, RZ, R7 ;  /* 0x000000ffff047224 */ /* 0x000fe400078e0007 */
[----:B---3--:R0:W-:Y:S01]  /*0100*/  STS.U8 [R9+UR4], RZ ;  /* 0x000000ff09007988 */ /* 0x0081e20008000004 */
[----:B------:R-:W-:Y:S01]  /*0110*/  IMAD R8, R8, 0x2, R9 ;  /* 0x0000000208087824 */ /* 0x000fe200078e0209 */
[C---:B------:R-:W-:Y:S01]  /*0120*/  LEA R6, R9.reuse, R6, 0x3 ;  /* 0x0000000609067211 */ /* 0x040fe200078e18ff */
[----:B------:R-:W-:Y:S02]  /*0130*/  VIADD R0, R9, UR4 ;  /* 0x0000000409007c36 */ /* 0x000fe40008000000 */
[----:B------:R-:W-:Y:S01]  /*0140*/  IMAD.MOV.U32 R2, RZ, RZ, R8 ;  /* 0x000000ffff027224 */ /* 0x000fe200078e0008 */
[----:B-----5:R-:W-:Y:S01]  /*0150*/  IADD3 R13, PT, PT, R12, -0x1, RZ ;  /* 0xffffffff0c0d7810 */ /* 0x020fe20007ffe0ff */
[----:B------:R-:W-:-:S03]  /*0160*/  IMAD.IADD R16, R8, 0x1, R7 ;  /* 0x0000000108107824 */ /* 0x000fc600078e0207 */
[----:B------:R0:W-:Y:S02]  /*0170*/  STS.64 [R6], R2 ;  /* 0x0000000206007388 */ /* 0x0001e40000000a00 */
[----:B--2---:R-:W-:-:S04]  /*0180*/  ISETP.GE.U32.AND P0, PT, R16, UR6, PT ;  /* 0x0000000610007c0c */ /* 0x004fc8000bf06070 */
[----:B------:R-:W-:-:S13]  /*0190*/  ISETP.GE.U32.AND.EX P0, PT, RZ, UR7, PT, P0 ;  /* 0x00000007ff007c0c */ /* 0x000fda000bf06100 */
[----:B0---4-:R-:W-:Y:S05]  /*01a0*/  @P0 BRA `(.L_x_2147) ;  /* 0x0000002c00c40947 */ /* 0x011fea0003800000 */
[----:B------:R-:W-:Y:S02]  /*01b0*/  ISETP.GE.AND P0, PT, R13, RZ, PT ;  /* 0x000000ff0d00720c */ /* 0x000fe40003f06270 */
[----:B------:R-:W-:Y:S02]  /*01c0*/  CS2R R2, SRZ ;  /* 0x0000000000027805 */ /* 0x000fe4000001ff00 */
[----:B------:R-:W-:Y:S02]  /*01d0*/  CS2R R20, SRZ ;  /* 0x0000000000147805 */ /* 0x000fe4000001ff00 */
[----:B------:R-:W-:-:S07]  /*01e0*/  MOV R17, RZ ;  /* 0x000000ff00117202 */ /* 0x000fce0000000f00 */
[----:B------:R-:W-:Y:S05]  /*01f0*/  @!P0 BRA `(.L_x_2148) ;  /* 0x0000002c00808947 */ /* 0x000fea0003800000 */
[----:B------:R-:W-:Y:S01]  /*0200*/  ISETP.GE.U32.AND P0, PT, R13, 0x3, PT ;  /* 0x000000030d00780c */ /* 0x000fe20003f06070 */
[----:B------:R-:W-:Y:S01]  /*0210*/  HFMA2 R11, -RZ, RZ, 0, 0 ;  /* 0x00000000ff0b7431 */ /* 0x000fe200000001ff */
[----:B------:R-:W-:Y:S02]  /*0220*/  CS2R R20, SRZ ;  /* 0x0000000000147805 */ /* 0x000fe4000001ff00 */
[----:B------:R-:W-:Y:S01]  /*0230*/  CS2R R2, SRZ ;  /* 0x0000000000027805 */ /* 0x000fe2000001ff00 */
[----:B------:R-:W-:-:S08]  /*0240*/  IMAD.MOV.U32 R18, RZ, RZ, R16 ;  /* 0x000000ffff127224 */ /* 0x000fd000078e0010 */
[----:B------:R-:W-:Y:S05]  /*0250*/  @!P0 BRA `(.L_x_2149) ;  /* 0x0000001800c48947 */ /* 0x000fea0003800000 */
[C---:B------:R-:W-:Y:S01]  /*0260*/  LOP3.LUT R14, R12.reuse, 0xfffffffc, RZ, 0xc0, !PT ;  /* 0xfffffffc0c0e7812 */ /* 0x040fe200078ec0ff */
[----:B------:R-:W-:Y:S01]  /*0270*/  IMAD.MOV.U32 R18, RZ, RZ, R16 ;  /* 0x000000ffff127224 */ /* 0x000fe200078e0010 */
[----:B------:R-:W-:Y:S02]  /*0280*/  IADD3 R13, PT, PT, R12, -0x2, RZ ;  /* 0xfffffffe0c0d7810 */ /* 0x000fe40007ffe0ff */
[----:B------:R-:W-:Y:S01]  /*0290*/  CS2R R20, SRZ ;  /* 0x0000000000147805 */ /* 0x000fe2000001ff00 */
[----:B------:R-:W-:Y:S01]  /*02a0*/  IMAD.MOV.U32 R11, RZ, RZ, RZ ;  /* 0x000000ffff0b7224 */ /* 0x000fe200078e00ff */
[----:B------:R-:W-:-:S07]  /*02b0*/  IADD3 R14, PT, PT, -R14, RZ, RZ ;  /* 0x000000ff0e0e7210 */ /* 0x000fce0007ffe1ff */
.L_x_2174:
[----:B------:R-:W0:Y:S01]  /*02c0*/  LDC.64 R22, c[0x0][0x398] ;  /* 0x0000e600ff167b82 */ /* 0x000e220000000a00 */
[----:B------:R-:W-:-:S04]  /*02d0*/  VIADD R19, R13, 0x1 ;  /* 0x000000010d137836 */ /* 0x000fc80000000000 */
[----:B0-----:R-:W-:-:S05]  /*02e0*/  IMAD.WIDE.U32 R22, R19, 0x8, R22 ;  /* 0x0000000813167825 */ /* 0x001fca00078e0016 */
        /* <DEDUP_REMOVED lines=30> */
.L_x_2151:
[----:B------:R-:W-:Y:S01]  /*04d0*/  IMAD.MOV.U32 R26, RZ, RZ, R8 ;  /* 0x000000ffff1a7224 */ /* 0x000fe200078e0008 */
[----:B------:R-:W-:Y:S01]  /*04e0*/  MOV R15, R5 ;  /* 0x00000005000f7202 */ /* 0x000fe20000000f00 */
[----:B------:R-:W-:Y:S01]  /*04f0*/  IMAD.MOV.U32 R24, RZ, RZ, R36 ;  /* 0x000000ffff187224 */ /* 0x000fe200078e0024 */
[----:B------:R-:W-:Y:S02]  /*0500*/  MOV R25, R37 ;  /* 0x0000002500197202 */ /* 0x000fe40000000f00 */
[----:B------:R-:W-:-:S07]  /*0510*/  MOV R12, 0x530 ;  /* 0x00000530000c7802 */ /* 0x000fce0000000f00 */
[----:B------:R-:W-:Y:S05]  /*0520*/  CALL.REL.NOINC `($__internal_46_$__cuda_sm20_div_s64) ;  /* 0x0000006800087944 */ /* 0x000fea0003c00000 */
        /* <DEDUP_REMOVED lines=10> */
.L_x_2152:
[----:B------:R-:W-:Y:S05]  /*05d0*/  BSYNC.RECONVERGENT B1 ;  /* 0x0000000000017941 */ /* 0x000fea0003800200 */
.L_x_2150:
        /* <DEDUP_REMOVED lines=35> */
.L_x_2154:
[----:B------:R-:W-:Y:S01]  /*0810*/  IMAD.MOV.U32 R26, RZ, RZ, R18 ;  /* 0x000000ffff1a7224 */ /* 0x000fe200078e0012 */
[----:B------:R-:W-:Y:S01]  /*0820*/  MOV R15, R11 ;  /* 0x0000000b000f7202 */ /* 0x000fe20000000f00 */
[----:B------:R-:W-:Y:S01]  /*0830*/  IMAD.MOV.U32 R24, RZ, RZ, R36 ;  /* 0x000000ffff187224 */ /* 0x000fe200078e0024 */
[----:B------:R-:W-:Y:S02]  /*0840*/  MOV R25, R37 ;  /* 0x0000002500197202 */ /* 0x000fe40000000f00 */
[----:B------:R-:W-:-:S07]  /*0850*/  MOV R12, 0x870 ;  /* 0x00000870000c7802 */ /* 0x000fce0000000f00 */
[----:B------:R-:W-:Y:S05]  /*0860*/  CALL.REL.NOINC `($__internal_46_$__cuda_sm20_div_s64) ;  /* 0x0000006400387944 */ /* 0x000fea0003c00000 */
[----:B------:R-:W-:Y:S02]  /*0870*/  IADD3 R5, P0, PT, RZ, -R22, RZ ;  /* 0x80000016ff057210 */ /* 0x000fe40007f1e0ff */
[----:B------:R-:W-:-:S03]  /*0880*/  MOV R19, R11 ;  /* 0x0000000b00137202 */ /* 0x000fc60000000f00 */
[----:B------:R-:W-:Y:S02]  /*0890*/  IMAD.X R15, RZ, RZ, ~R23, P0 ;  /* 0x000000ffff0f7224 */ /* 0x000fe400000e0e17 */
[----:B------:R-:W-:-:S04]  /*08a0*/  IMAD.WIDE.U32 R18, R36, R5, R18 ;  /* 0x0000000524127225 */ /* 0x000fc800078e0012 */
[----:B------:R-:W-:Y:S02]  /*08b0*/  IMAD R15, R15, R36, RZ ;  /* 0x000000240f0f7224 */ /* 0x000fe400078e02ff */
[----:B------:R-:W-:Y:S02]  /*08c0*/  IMAD.MOV.U32 R36, RZ, RZ, R22 ;  /* 0x000000ffff247224 */ /* 0x000fe400078e0016 */
[----:B------:R-:W-:Y:S01]  /*08d0*/  IMAD R15, R37, R5, R15 ;  /* 0x00000005250f7224 */ /* 0x000fe200078e020f */
[----:B------:R-:W-:Y:S01]  /*08e0*/  MOV R37, R23 ;  /* 0x0000001700257202 */ /* 0x000fe20000000f00 */
[----:B------:R-:W-:-:S03]  /*08f0*/  IMAD.MOV.U32 R5, RZ, RZ, R18 ;  /* 0x000000ffff057224 */ /* 0x000fc600078e0012 */
[----:B------:R-:W-:-:S07]  /*0900*/  IADD3 R11, PT, PT, R15, R19, RZ ;  /* 0x000000130f0b7210 */ /* 0x000fce0007ffe0ff */
.L_x_2155:
[----:B------:R-:W-:Y:S05]  /*0910*/  BSYNC.RECONVERGENT B1 ;  /* 0x0000000000017941 */ /* 0x000fea0003800200 */
.L_x_2153:
[----:B------:R-:W0:Y:S02]  /*0920*/  LDC.64 R18, c[0x0][0x398] ;  /* 0x0000e600ff127b82 */ /* 0x000e240000000a00 */
[----:B0-----:R-:W-:-:S06]  /*0930*/  IMAD.WIDE.U32 R18, R13, 0x8, R18 ;  /* 0x000000080d127825 */ /* 0x001fcc00078e0012 */
        /* <DEDUP_REMOVED lines=32> */
.L_x_2157:
[----:B------:R-:W-:Y:S01]  /*0b40*/  MOV R26, R38 ;  /* 0x00000026001a7202 */ /* 0x000fe20000000f00 */
[----:B------:R-:W-:Y:S01]  /*0b50*/  IMAD.MOV.U32 R15, RZ, RZ, R39 ;  /* 0x000000ffff0f7224 */ /* 0x000fe200078e0027 */
[----:B------:R-:W-:Y:S01]  /*0b60*/  MOV R24, R18 ;  /* 0x0000001200187202 */ /* 0x000fe20000000f00 */
[----:B------:R-:W-:Y:S01]  /*0b70*/  IMAD.MOV.U32 R25, RZ, RZ, R19 ;  /* 0x000000ffff197224 */ /* 0x000fe200078e0013 */
[----:B------:R-:W-:-:S07]  /*0b80*/  MOV R12, 0xba0 ;  /* 0x00000ba0000c7802 */ /* 0x000fce0000000f00 */
[----:B------:R-:W-:Y:S05]  /*0b90*/  CALL.REL.NOINC `($__internal_46_$__cuda_sm20_div_s64) ;  /* 0x00000060006c7944 */ /* 0x000fea0003c00000 */
        /* <DEDUP_REMOVED lines=10> */
.L_x_2158:
[----:B------:R-:W-:Y:S05]  /*0c40*/  BSYNC.RECONVERGENT B1 ;  /* 0x0000000000017941 */ /* 0x000fea0003800200 */
.L_x_2156:
        /* <DEDUP_REMOVED lines=36> */
.L_x_2160:
        /* <DEDUP_REMOVED lines=16> */
.L_x_2161:
[----:B------:R-:W-:Y:S05]  /*0f90*/  BSYNC.RECONVERGENT B1 ;  /* 0x0000000000017941 */ /* 0x000fea0003800200 */
.L_x_2159:
[----:B------:R-:W0:Y:S01]  /*0fa0*/  LDC.64 R18, c[0x0][0x398] ;  /* 0x0000e600ff127b82 */ /* 0x000e220000000a00 */
[----:B------:R-:W-:-:S04]  /*0fb0*/  VIADD R2, R13, 0xffffffff ;  /* 0xffffffff0d027836 */ /* 0x000fc80000000000 */
[----:B0-----:R-:W-:-:S06]  /*0fc0*/  IMAD.WIDE.U32 R18, R2, 0x8, R18 ;  /* 0x0000000802127825 */ /* 0x001fcc00078e0012 */
        /* <DEDUP_REMOVED lines=34> */
.L_x_2163:
        /* <DEDUP_REMOVED lines=16> */
.L_x_2164:
[----:B------:R-:W-:Y:S05]  /*12f0*/  BSYNC.RECONVERGENT B1 ;  /* 0x0000000000017941 */ /* 0x000fea0003800200 */
.L_x_2162:
        /* <DEDUP_REMOVED lines=36> */
.L_x_2166:
        /* <DEDUP_REMOVED lines=16> */
.L_x_2167:
[----:B------:R-:W-:Y:S05]  /*1640*/  BSYNC.RECONVERGENT B1 ;  /* 0x0000000000017941 */ /* 0x000fea0003800200 */
.L_x_2165:
        /* <DEDUP_REMOVED lines=36> */
.L_x_2169:
        /* <DEDUP_REMOVED lines=8> */
[----:B------:R-:W-:Y:S02]  /*1910*/  MOV R24, R40 ;  /* 0x0000002800187202 */ /* 0x000fe40000000f00 */
[----:B------:R-:W-:Y:S01]  /*1920*/  MOV R8, R22 ;  /* 0x0000001600087202 */ /* 0x000fe20000000f00 */
[----:B------:R-:W-:Y:S02]  /*1930*/  IMAD.X R5, RZ, RZ, ~R23, P0 ;  /* 0x000000ffff057224 */ /* 0x000fe400000e0e17 */
[----:B------:R-:W-:-:S04]  /*1940*/  IMAD.WIDE.U32 R24, R18, R11, R24 ;  /* 0x0000000b12187225 */ /* 0x000fc800078e0018 */
[----:B------:R-:W-:-:S04]  /*1950*/  IMAD R5, R5, R18, RZ ;  /* 0x0000001205057224 */ /* 0x000fc800078e02ff */
[----:B------:R-:W-:-:S04]  /*1960*/  IMAD R5, R19, R11, R5 ;  /* 0x0000000b13057224 */ /* 0x000fc800078e0205 */
[----:B------:R-:W-:Y:S01]  /*1970*/  IMAD.IADD R11, R25, 0x1, R5 ;  /* 0x00000001190b7824 */ /* 0x000fe200078e0205 */
[----:B------:R-:W-:-:S07]  /*1980*/  MOV R5, R23 ;  /* 0x0000001700057202 */ /* 0x000fce0000000f00 */
.L_x_2170:
[----:B------:R-:W-:Y:S05]  /*1990*/  BSYNC.RECONVERGENT B1 ;  /* 0x0000000000017941 */ /* 0x000fea0003800200 */
.L_x_2168:
        /* <DEDUP_REMOVED lines=33> */
[----:B------:R-:W-:Y:S02]  /*1bb0*/  IMAD R24, R18, R19, R36 ;  /* 0x0000001312187224 */ /* 0x000fe400078e0224 */
[----:B------:R-:W-:Y:S01]  /*1bc0*/  IMAD.MOV.U32 R18, RZ, RZ, R12 ;  /* 0x000000ffff127224 */ /* 0x000fe200078e000c */
[----:B------:R-:W-:Y:S06]  /*1bd0*/  BRA `(.L_x_2173) ;  /* 0x0000000000407947 */ /* 0x000fec0003800000 */
.L_x_2172:
[----:B------:R-:W-:Y:S01]  /*1be0*/  MOV R26, R36 ;  /* 0x00000024001a7202 */ /* 0x000fe20000000f00 */
[----:B------:R-:W-:Y:S01]  /*1bf0*/  IMAD.MOV.U32 R15, RZ, RZ, R37 ;  /* 0x000000ffff0f7224 */ /* 0x000fe200078e0025 */
[----:B------:R-:W-:Y:S01]  /*1c00*/  MOV R24, R18 ;  /* 0x0000001200187202 */ /* 0x000fe20000000f00 */
[----:B------:R-:W-:Y:S01]  /*1c10*/  IMAD.MOV.U32 R25, RZ, RZ, R19 ;  /* 0x000000ffff197224 */ /* 0x000fe200078e0013 */
[----:B------:R-:W-:-:S07]  /*1c20*/  MOV R12, 0x1c40 ;  /* 0x00001c40000c7802 */ /* 0x000fce0000000f00 */
[----:B------:R-:W-:Y:S05]  /*1c30*/  CALL.REL.NOINC `($__internal_46_$__cuda_sm20_div_s64) ;  /* 0x0000005000447944 */ /* 0x000fea0003c00000 */
        /* <DEDUP_REMOVED lines=10> */
.L_x_2173:
[----:B------:R-:W-:Y:S05]  /*1ce0*/  BSYNC.RECONVERGENT B1 ;  /* 0x0000000000017941 */ /* 0x000fea0003800200 */
.L_x_2171:
[----:B------:R-:W-:Y:S01]  /*1cf0*/  MOV R26, R20 ;  /* 0x00000014001a7202 */ /* 0x000fe20000000f00 */
[----:B------:R-:W-:Y:S02]  /*1d00*/  IMAD R15, R15, R40, RZ ;  /* 0x000000280f0f7224 */ /* 0x000fe400078e02ff */
[----:B------:R-:W-:Y:S02]  /*1d10*/  VIADD R13, R13, 0xfffffffc ;  /* 0xfffffffc0d0d7836 */ /* 0x000fe40000000000 */
[----:B------:R-:W-:-:S04]  /*1d20*/  IMAD.WIDE.U32 R20, R40, R24, R26 ;  /* 0x0000001828147225 */ /* 0x000fc800078e001a */
[----:B------:R-:W-:-:S05]  /*1d30*/  IMAD R15, R41, R24, R15 ;  /* 0x00000018290f7224 */ /* 0x000fca00078e020f */
[----:B------:R-:W-:Y:S01]  /*1d40*/  IADD3 R21, PT, PT, R21, R15, RZ ;  /* 0x0000000f15157210 */ /* 0x000fe20007ffe0ff */
[----:B------:R-:W-:Y:S06]  /*1d50*/  @P2 BRA `(.L_x_2174) ;  /* 0xffffffe400582947 */ /* 0x000fec000383ffff */
[----:B------:R-:W-:-:S07]  /*1d60*/  VIADD R13, R13, 0x1 ;  /* 0x000000010d0d7836 */ /* 0x000fce0000000000 */
.L_x_2149:
        /* <DEDUP_REMOVED lines=35> */
.L_x_2177:
        /* <DEDUP_REMOVED lines=17> */
.L_x_2178:
[----:B------:R-:W-:Y:S05]  /*20b0*/  BSYNC.RECONVERGENT B1 ;  /* 0x0000000000017941 */ /* 0x000fea0003800200 */
.L_x_2176:
        /* <DEDUP_REMOVED lines=35> */
.L_x_2180:
        /* <DEDUP_REMOVED lines=8> */
[----:B------:R-:W-:-:S04]  /*2370*/  IMAD.X R3, RZ, RZ, ~R23, P0 ;  /* 0x000000ffff037224 */ /* 0x000fc800000e0e17 */
[----:B------:R-:W-:Y:S02]  /*2380*/  IMAD R8, R3, R36, RZ ;  /* 0x0000002403087224 */ /* 0x000fe400078e02ff */
[----:B------:R-:W-:-:S04]  /*2390*/  IMAD.WIDE.U32 R2, R36, R5, R18 ;  /* 0x0000000524027225 */ /* 0x000fc800078e0012 */
[----:B------:R-:W-:Y:S02]  /*23a0*/  IMAD R37, R37, R5, R8 ;  /* 0x0000000525257224 */ /* 0x000fe400078e0208 */
[----:B------:R-:W-:Y:S02]  /*23b0*/  IMAD.MOV.U32 R5, RZ, RZ, R2 ;  /* 0x000000ffff057224 */ /* 0x000fe400078e0002 */
[----:B------:R-:W-:Y:S01]  /*23c0*/  IMAD.MOV.U32 R36, RZ, RZ, R22 ;  /* 0x000000ffff247224 */ /* 0x000fe200078e0016 */
[----:B------:R-:W-:Y:S02]  /*23d0*/  IADD3 R3, PT, PT, R37, R3, RZ ;  /* 0x0000000325037210 */ /* 0x000fe40007ffe0ff */
[----:B------:R-:W-:-:S07]  /*23e0*/  MOV R37, R23 ;  /* 0x0000001700257202 */ /* 0x000fce0000000f00 */
.L_x_2181:
[----:B------:R-:W-:Y:S05]  /*23f0*/  BSYNC.RECONVERGENT B1 ;  /* 0x0000000000017941 */ /* 0x000fea0003800200 */
.L_x_2179:
[----:B------:R-:W0:Y:S01]  /*2400*/  LDC.64 R14, c[0x0][0x398] ;  /* 0x0000e600ff0e7b82 */ /* 0x000e220000000a00 */
[----:B------:R-:W-:-:S04]  /*2410*/  VIADD R2, R13, 0xffffffff ;  /* 0xffffffff0d027836 */ /* 0x000fc80000000000 */
[----:B0-----:R-:W-:-:S05]  /*2420*/  IMAD.WIDE.U32 R14, R2, 0x8, R14 ;  /* 0x00000008020e7825 */ /* 0x001fca00078e000e */
        /* <DEDUP_REMOVED lines=32> */
.L_x_2183:
        /* <DEDUP_REMOVED lines=12> */
[----:B------:R-:W-:Y:S02]  /*26f0*/  IMAD R3, R3, R18, RZ ;  /* 0x0000001203037224 */ /* 0x000fe400078e02ff */
[----:B------:R-:W-:Y:S02]  /*2700*/  IMAD.MOV.U32 R11, RZ, RZ, R14 ;  /* 0x000000ffff0b7224 */ /* 0x000fe400078e000e */
[----:B------:R-:W-:Y:S02]  /*2710*/  IMAD R3, R19, R5, R3 ;  /* 0x0000000513037224 */ /* 0x000fe400078e0203 */
[----:B------:R-:W-:-:S03]  /*2720*/  IMAD.MOV.U32 R5, RZ, RZ, R23 ;  /* 0x000000ffff057224 */ /* 0x000fc600078e0017 */
[----:B------:R-:W-:-:S07]  /*2730*/  IADD3 R3, PT, PT, R15, R3, RZ ;  /* 0x000000030f037210 */ /* 0x000fce0007ffe0ff */
.L_x_2184:
[----:B------:R-:W-:Y:S05]  /*2740*/  BSYNC.RECONVERGENT B1 ;  /* 0x0000000000017941 */ /* 0x000fea0003800200 */
.L_x_2182:
        /* <DEDUP_REMOVED lines=37> */
.L_x_2186:
[----:B------:R-:W-:Y:S01]  /*29a0*/  MOV R26, R36 ;  /* 0x00000024001a7202 */ /* 0x000fe20000000f00 */
[----:B------:R-:W-:Y:S01]  /*29b0*/  IMAD.MOV.U32 R15, RZ, RZ, R37 ;  /* 0x000000ffff0f7224 */ /* 0x000fe200078e0025 */
[----:B------:R-:W-:Y:S01]  /*29c0*/  MOV R24, R18 ;  /* 0x0000001200187202 */ /* 0x000fe20000000f00 */
[----:B------:R-:W-:Y:S01]  /*29d0*/  IMAD.MOV.U32 R25, RZ, RZ, R19 ;  /* 0x000000ffff197224 */ /* 0x000fe200078e0013 */
[----:B------:R-:W-:-:S07]  /*29e0*/  MOV R12, 0x2a00 ;  /* 0x00002a00000c7802 */ /* 0x000fce0000000f00 */
[----:B------:R-:W-:Y:S05]  /*29f0*/  CALL.REL.NOINC `($__internal_46_$__cuda_sm20_div_s64) ;  /* 0x0000004000d47944 */ /* 0x000fea0003c00000 */
[----:B------:R-:W-:Y:S01]  /*2a00*/  IADD3 R11, P0, PT, RZ, -R22, RZ ;  /* 0x80000016ff0b7210 */ /* 0x000fe20007f1e0ff */
[----:B------:R-:W-:-:S03]  /*2a10*/  IMAD.MOV.U32 R14, RZ, RZ, R36 ;  /* 0x000000ffff0e7224 */ /* 0x000fc600078e0024 */
[----:B------:R-:W-:-:S05]  /*2a20*/  IADD3.X R15, PT, PT, RZ, ~R23, RZ, P0, !PT ;  /* 0x80000017ff0f7210 */ /* 0x000fca00007fe4ff */
[----:B------:R-:W-:Y:S01]  /*2a30*/  IMAD R12, R15, R18, RZ ;  /* 0x000000120f0c7224 */ /* 0x000fe200078e02ff */
[----:B------:R-:W-:-:S03]  /*2a40*/  MOV R15, R37 ;  /* 0x00000025000f7202 */ /* 0x000fc60000000f00 */
[----:B------:R-:W-:-:S04]  /*2a50*/  IMAD.WIDE.U32 R14, R18, R11, R14 ;  /* 0x0000000b120e7225 */ /* 0x000fc800078e000e */
[----:B------:R-:W-:Y:S02]  /*2a60*/  IMAD R11, R19, R11, R12 ;  /* 0x0000000b130b7224 */ /* 0x000fe400078e020c */
[----:B------:R-:W-:-:S03]  /*2a70*/  IMAD.MOV.U32 R18, RZ, RZ, R22 ;  /* 0x000000ffff127224 */ /* 0x000fc600078e0016 */
[----:B------:R-:W-:Y:S01]  /*2a80*/  IADD3 R15, PT, PT, R11, R15, RZ ;  /* 0x0000000f0b0f7210 */ /* 0x000fe20007ffe0ff */
[----:B------:R-:W-:-:S07]  /*2a90*/  IMAD.MOV.U32 R11, RZ, RZ, R23 ;  /* 0x000000ffff0b7224 */ /* 0x000fce00078e0017 */
.L_x_2187:
[----:B------:R-:W-:Y:S05]  /*2aa0*/  BSYNC.RECONVERGENT B1 ;  /* 0x0000000000017941 */ /* 0x000fea0003800200 */
.L_x_2185:
[----:B------:R-:W-:Y:S01]  /*2ab0*/  MOV R42, R20 ;  /* 0x00000014002a7202 */ /* 0x000fe20000000f00 */
[----:B------:R-:W-:Y:S02]  /*2ac0*/  IMAD R15, R15, R38, RZ ;  /* 0x000000260f0f7224 */ /* 0x000fe400078e02ff */
[----:B------:R-:W-:Y:S02]  /*2ad0*/  VIADD R13, R13, 0xfffffffe ;  /* 0xfffffffe0d0d7836 */ /* 0x000fe40000000000 */
[----:B------:R-:W-:-:S04]  /*2ae0*/  IMAD.WIDE.U32 R20, R38, R14, R42 ;  /* 0x0000000e26147225 */ /* 0x000fc800078e002a */
[----:B------:R-:W-:-:S05]  /*2af0*/  IMAD R15, R39, R14, R15 ;  /* 0x0000000e270f7224 */ /* 0x000fca00078e020f */
[----:B------:R-:W-:-:S07]  /*2b00*/  IADD3 R21, PT, PT, R21, R15, RZ ;  /* 0x0000000f15157210 */ /* 0x000fce0007ffe0ff */
.L_x_2175:
        /* <DEDUP_REMOVED lines=31> */
.L_x_2189:
[----:B------:R-:W-:Y:S01]  /*2d00*/  IMAD.MOV.U32 R12, RZ, RZ, R14 ;  /* 0x000000ffff0c7224 */ /* 0x000fe200078e000e */
[----:B------:R-:W-:Y:S02]  /*2d10*/  MOV R19, R15 ;  /* 0x0000000f00137202 */ /* 0x000fe40000000f00 */
[----:B------:R-:W-:-:S07]  /*2d20*/  MOV R28, 0x2d40 ;  /* 0x00002d40001c7802 */ /* 0x000fce0000000f00 */
[----:B------:R-:W-:Y:S05]  /*2d30*/  CALL.REL.NOINC `($__internal_47_$__cuda_sm20_rem_s64) ;  /* 0x0000004400547944 */ /* 0x000fea0003c00000 */
[----:B------:R-:W-:-:S07]  /*2d40*/  IMAD.MOV.U32 R22, RZ, RZ, R12 ;  /* 0x000000ffff167224 */ /* 0x000fce00078e000c */
.L_x_2190:
[----:B------:R-:W-:Y:S05]  /*2d50*/  BSYNC.RECONVERGENT B1 ;  /* 0x0000000000017941 */ /* 0x000fea0003800200 */
.L_x_2188:
        /* <DEDUP_REMOVED lines=30> */
.L_x_2192:
[----:B------:R-:W-:Y:S01]  /*2f40*/  MOV R12, R14 ;  /* 0x0000000e000c7202 */ /* 0x000fe20000000f00 */
[----:B------:R-:W-:Y:S01]  /*2f50*/  IMAD.MOV.U32 R19, RZ, RZ, R15 ;  /* 0x000000ffff137224 */ /* 0x000fe200078e000f */
[----:B------:R-:W-:Y:S01]  /*2f60*/  MOV R8, R18 ;  /* 0x0000001200087202 */ /* 0x000fe20000000f00 */
[----:B------:R-:W-:Y:S01]  /*2f70*/  IMAD.MOV.U32 R5, RZ, RZ, R11 ;  /* 0x000000ffff057224 */ /* 0x000fe200078e000b */
[----:B------:R-:W-:-:S07]  /*2f80*/  MOV R28, 0x2fa0 ;  /* 0x00002fa0001c7802 */ /* 0x000fce0000000f00 */
[----:B------:R-:W-:Y:S05]  /*2f90*/  CALL.REL.NOINC `($__internal_47_$__cuda_sm20_rem_s64) ;  /* 0x0000004000bc7944 */ /* 0x000fea0003c00000 */
[----:B------:R-:W-:-:S07]  /*2fa0*/  MOV R13, R23 ;  /* 0x00000017000d7202 */ /* 0x000fce0000000f00 */
.L_x_2193:
[----:B------:R-:W-:Y:S05]  /*2fb0*/  BSYNC.RECONVERGENT B1 ;  /* 0x0000000000017941 */ /* 0x000fea0003800200 */
.L_x_2191:
[----:B------:R-:W-:Y:S02]  /*2fc0*/  IMAD R5, R13, R30, RZ ;  /* 0x0000001e0d057224 */ /* 0x000fe400078e02ff */
[----:B------:R-:W-:-:S04]  /*2fd0*/  IMAD.WIDE.U32 R20, R30, R12, R20 ;  /* 0x0000000c1e147225 */ /* 0x000fc800078e0014 */
[----:B------:R-:W-:-:S04]  /*2fe0*/  IMAD R5, R31, R12, R5 ;  /* 0x0000000c1f057224 */ /* 0x000fc800078e0205 */
[----:B------:R-:W-:-:S07]  /*2ff0*/  IMAD.IADD R21, R21, 0x1, R5 ;  /* 0x0000000115157824 */ /* 0x000fce00078e0205 */
.L_x_2148:
        /* <DEDUP_REMOVED lines=8> */
[----:B------:R1:W-:Y:S04]  /*3080*/  @P0 STS.U8 [R9+UR4], R20 ;  /* 0x0000001409000988 */ /* 0x0003e80008000004 */
[----:B------:R1:W-:Y:S04]  /*3090*/  @P0 STS.64 [R6], R16 ;  /* 0x0000001006000388 */ /* 0x0003e80000000a00 */
[----:B------:R1:W-:Y:S01]  /*30a0*/  @!P0 STS.U8 [R9+UR4], R2 ;  /* 0x0000000209008988 */ /* 0x0003e20008000004 */
[----:B------:R-:W-:Y:S05]  /*30b0*/  BRA `(.L_x_2194) ;  /* 0x0000003400ac7947 */ /* 0x000fea0003800000 */
.L_x_2147:
[----:B------:R-:W-:-:S04]  /*30c0*/  ISETP.GE.U32.AND P0, PT, R8, UR6, PT ;  /* 0x0000000608007c0c */ /* 0x000fc8000bf06070 */
[----:B------:R-:W-:-:S13]  /*30d0*/  ISETP.GE.U32.AND.EX P0, PT, R5, UR7, PT, P0 ;  /* 0x0000000705007c0c */ /* 0x000fda000bf06100 */
[----:B------:R-:W-:Y:S05]  /*30e0*/  @P0 BRA `(.L_x_2194) ;  /* 0x0000003400a00947 */ /* 0x000fea0003800000 */
[----:B------:R-:W-:Y:S01]  /*30f0*/  ISETP.GE.AND P0, PT, R13, RZ, PT ;  /* 0x000000ff0d00720c */ /* 0x000fe20003f06270 */
[----:B------:R-:W-:Y:S02]  /*3100*/  HFMA2 R14, -RZ, RZ, 0, 0 ;  /* 0x00000000ff0e7431 */ /* 0x000fe400000001ff */
[----:B------:R-:W-:-:S10]  /*3110*/  IMAD.MOV.U32 R3, RZ, RZ, RZ ;  /* 0x000000ffff037224 */ /* 0x000fd400078e00ff */
[----:B------:R-:W-:Y:S05]  /*3120*/  @!P0 BRA `(.L_x_2195) ;  /* 0x00000034007c8947 */ /* 0x000fea0003800000 */
[----:B------:R-:W-:Y:S01]  /*3130*/  ISETP.GE.U32.AND P0, PT, R13, 0x7, PT ;  /* 0x000000070d00780c */ /* 0x000fe20003f06070 */
[----:B------:R-:W-:Y:S01]  /*3140*/  IMAD.MOV.U32 R3, RZ, RZ, RZ ;  /* 0x000000ffff037224 */ /* 0x000fe200078e00ff */
[----:B------:R-:W-:Y:S02]  /*3150*/  LOP3.LUT R16, R12, 0x7, RZ, 0xc0, !PT ;  /* 0x000000070c107812 */ /* 0x000fe400078ec0ff */
[----:B------:R-:W-:-:S09]  /*3160*/  MOV R14, RZ ;  /* 0x000000ff000e7202 */ /* 0x000fd20000000f00 */
        /* <DEDUP_REMOVED lines=8> */
.L_x_2221:
        /* <DEDUP_REMOVED lines=33> */
.L_x_2198:
[----:B------:R-:W-:Y:S01]  /*3400*/  IMAD.MOV.U32 R26, RZ, RZ, R8 ;  /* 0x000000ffff1a7224 */ /* 0x000fe200078e0008 */
[----:B------:R-:W-:Y:S01]  /*3410*/  MOV R15, R5 ;  /* 0x00000005000f7202 */ /* 0x000fe20000000f00 */
[----:B------:R-:W-:Y:S01]  /*3420*/  IMAD.MOV.U32 R24, RZ, RZ, R36 ;  /* 0x000000ffff187224 */ /* 0x000fe200078e0024 */
[----:B------:R-:W-:Y:S02]  /*3430*/  MOV R25, R37 ;  /* 0x0000002500197202 */ /* 0x000fe40000000f00 */
[----:B------:R-:W-:-:S07]  /*3440*/  MOV R12, 0x3460 ;  /* 0x00003460000c7802 */ /* 0x000fce0000000f00 */
[----:B-1----:R-:W-:Y:S05]  /*3450*/  CALL.REL.NOINC `($__internal_46_$__cuda_sm20_div_s64) ;  /* 0x00000038003c7944 */ /* 0x002fea0003c00000 */
[----:B------:R-:W-:Y:S01]  /*3460*/  IADD3 R17, P0, PT, RZ, -R22, RZ ;  /* 0x80000016ff117210 */ /* 0x000fe20007f1e0ff */
[----:B------:R-:W-:Y:S01]  /*3470*/  IMAD.MOV.U32 R25, RZ, RZ, R5 ;  /* 0x000000ffff197224 */ /* 0x000fe200078e0005 */
[----:B------:R-:W-:-:S03]  /*3480*/  MOV R24, R8 ;  /* 0x0000000800187202 */ /* 0x000fc60000000f00 */
[----:B------:R-:W-:Y:S02]  /*3490*/  IMAD.X R15, RZ, RZ, ~R23, P0 ;  /* 0x000000ffff0f7224 */ /* 0x000fe400000e0e17 */
[----:B------:R-:W-:-:S04]  /*34a0*/  IMAD.WIDE.U32 R24, R36, R17, R24 ;  /* 0x0000001124187225 */ /* 0x000fc800078e0018 */
[----:B------:R-:W-:Y:S02]  /*34b0*/  IMAD R15, R15, R36, RZ ;  /* 0x000000240f0f7224 */ /* 0x000fe400078e02ff */
[----:B------:R-:W-:Y:S02]  /*34c0*/  IMAD.MOV.U32 R36, RZ, RZ, R22 ;  /* 0x000000ffff247224 */ /* 0x000fe400078e0016 */
[----:B------:R-:W-:Y:S01]  /*34d0*/  IMAD R15, R37, R17, R15 ;  /* 0x00000011250f7224 */ /* 0x000fe200078e020f */
[----:B------:R-:W-:-:S04]  /*34e0*/  MOV R37, R23 ;  /* 0x0000001700257202 */ /* 0x000fc80000000f00 */
[----:B------:R-:W-:-:S07]  /*34f0*/  IADD3 R15, PT, PT, R25, R15, RZ ;  /* 0x0000000f190f7210 */ /* 0x000fce0007ffe0ff */
.L_x_2199:
[----:B------:R-:W-:Y:S05]  /*3500*/  BSYNC.RECONVERGENT B1 ;  /* 0x0000000000017941 */ /* 0x000fea0003800200 */
.L_x_2197:
        /* <DEDUP_REMOVED lines=38> */
.L_x_2201:
        /* <DEDUP_REMOVED lines=17> */
.L_x_2202:
[----:B------:R-:W-:Y:S05]  /*3880*/  BSYNC.RECONVERGENT B1 ;  /* 0x0000000000017941 */ /* 0x000fea0003800200 */
.L_x_2200:
[----:B------:R-:W-:Y:S01]  /*3890*/  IADD3 R3, PT, PT, R13, 0x1, RZ ;  /* 0x000000010d037810 */ /* 0x000fe20007ffe0ff */
        /* <DEDUP_REMOVED lines=38> */
.L_x_2204:
        /* <DEDUP_REMOVED lines=17> */
.L_x_2205:
[----:B------:R-:W-:Y:S05]  /*3c10*/  BSYNC.RECONVERGENT B1 ;  /* 0x0000000000017941 */ /* 0x000fea0003800200 */
.L_x_2203:
        /* <DEDUP_REMOVED lines=39> */
.L_x_2207:
        /* <DEDUP_REMOVED lines=17> */
.L_x_2208:
[----:B------:R-:W-:Y:S05]  /*3fa0*/  BSYNC.RECONVERGENT B1 ;  /* 0x0000000000017941 */ /* 0x000fea0003800200 */
.L_x_2206:
[C---:B------:R-:W-:Y:S01]  /*3fb0*/  IADD3 R3, PT, PT, R13.reuse, -0x1, RZ ;  /* 0xffffffff0d037810 */ /* 0x040fe20007ffe0ff */
        /* <DEDUP_REMOVED lines=38> */
.L_x_2210:
        /* <DEDUP_REMOVED lines=17> */
.L_x_2211:
[----:B------:R-:W-:Y:S05]  /*4330*/  BSYNC.RECONVERGENT B1 ;  /* 0x0000000000017941 */ /* 0x000fea0003800200 */
.L_x_2209:
        /* <DEDUP_REMOVED lines=38> */
.L_x_2213:
        /* <DEDUP_REMOVED lines=17> */
.L_x_2214:
[----:B------:R-:W-:Y:S05]  /*46b0*/  BSYNC.RECONVERGENT B1 ;  /* 0x0000000000017941 */ /* 0x000fea0003800200 */
.L_x_2212:
        /* <DEDUP_REMOVED lines=38> */
.L_x_2216:
        /* <DEDUP_REMOVED lines=17> */
.L_x_2217:
[----:B------:R-:W-:Y:S05]  /*4a30*/  BSYNC.RECONVERGENT B1 ;  /* 0x0000000000017941 */ /* 0x000fea0003800200 */
.L_x_2215:
        /* <DEDUP_REMOVED lines=36> */
.L_x_2219:
        /* <DEDUP_REMOVED lines=17> */
.L_x_2220:
[----:B------:R-:W-:Y:S05]  /*4d90*/  BSYNC.RECONVERGENT B1 ;  /* 0x0000000000017941 */ /* 0x000fea0003800200 */
.L_x_2218:
[----:B------:R-:W-:-:S05]  /*4da0*/  IMAD.WIDE.U32 R22, R17, 0x8, R18 ;  /* 0x0000000811167825 */ /* 0x000fca00078e0012 */
[----:B------:R-:W2:Y:S01]  /*4db0*/  LDG.E.64 R14, desc[UR8][R22.64] ;  /* 0x00000008160e7981 */ /* 0x000ea2000c1e1b00 */
        /* <DEDUP_REMOVED lines=9> */
.L_x_2196:
        /* <DEDUP_REMOVED lines=36> */
.L_x_2224:
        /* <DEDUP_REMOVED lines=17> */
.L_x_2225:
[----:B------:R-:W-:Y:S05]  /*51a0*/  BSYNC.RECONVERGENT B1 ;  /* 0x0000000000017941 */ /* 0x000fea0003800200 */
.L_x_2223:
[----:B------:R-:W0:Y:S01]  /*51b0*/  LDC.64 R20, c[0x0][0x398] ;  /* 0x0000e600ff147b82 */ /* 0x000e220000000a00 */
[----:B------:R-:W-:-:S07]  /*51c0*/  VIADD R5, R13, 0xffffffff ;  /* 0xffffffff0d057836 */ /* 0x000fce0000000000 */
[----:B------:R-:W1:Y:S01]  /*51d0*/  LDC.64 R22, c[0x0][0x3a0] ;  /* 0x0000e800ff167b82 */ /* 0x000e620000000a00 */
[----:B0-----:R-:W-:-:S06]  /*51e0*/  IMAD.WIDE.U32 R20, R5, 0x8, R20 ;  /* 0x0000000805147825 */ /* 0x001fcc00078e0014 */
[----:B------:R-:W2:Y:S01]  /*51f0*/  LDG.E.64 R20, desc[UR8][R20.64] ;  /* 0x0000000814147981 */ /* 0x000ea2000c1e1b00 */
[----:B-1----:R-:W-:-:S05]  /*5200*/  IMAD.WIDE.U32 R22, R13, 0x8, R22 ;  /* 0x000000080d167825 */ /* 0x002fca00078e0016 */
        /* <DEDUP_REMOVED lines=34> */
.L_x_2227:
        /* <DEDUP_REMOVED lines=17> */
.L_x_2228:
[----:B------:R-:W-:Y:S05]  /*5540*/  BSYNC.RECONVERGENT B1 ;  /* 0x0000000000017941 */ /* 0x000fea0003800200 */
.L_x_2226:
        /* <DEDUP_REMOVED lines=40> */
.L_x_2230:
        /* <DEDUP_REMOVED lines=15> */
[----:B------:R-:W-:-:S05]  /*58c0*/  IMAD R3, R37, R5, R3 ;  /* 0x0000000525037224 */ /* 0x000fca00078e0203 */
[----:B------:R-:W-:-:S07]  /*58d0*/  IADD3 R5, PT, PT, R15, R3, RZ ;  /* 0x000000030f057210 */ /* 0x000fce0007ffe0ff */
.L_x_2231:
[----:B------:R-:W-:Y:S05]  /*58e0*/  BSYNC.RECONVERGENT B1 ;  /* 0x0000000000017941 */ /* 0x000fea0003800200 */
.L_x_2229:
        /* <DEDUP_REMOVED lines=39> */
.L_x_2233:
        /* <DEDUP_REMOVED lines=16> */
.L_x_2234:
[----:B------:R-:W-:Y:S05]  /*5c60*/  BSYNC.RECONVERGENT B1 ;  /* 0x0000000000017941 */ /* 0x000fea0003800200 */
.L_x_2232:
        /* <DEDUP_REMOVED lines=9> */
.L_x_2222:
        /* <DEDUP_REMOVED lines=34> */
.L_x_2237:
[----:B------:R-:W-:Y:S01]  /*5f20*/  MOV R26, R8 ;  /* 0x00000008001a7202 */ /* 0x000fe20000000f00 */
[----:B------:R-:W-:Y:S01]  /*5f30*/  IMAD.MOV.U32 R15, RZ, RZ, R5 ;  /* 0x000000ffff0f7224 */ /* 0x000fe200078e0005 */
[----:B------:R-:W-:Y:S02]  /*5f40*/  MOV R24, R16 ;  /* 0x0000001000187202 */ /* 0x000fe40000000f00 */
[----:B------:R-:W-:Y:S02]  /*5f50*/  MOV R25, R17 ;  /* 0x0000001100197202 */ /* 0x000fe40000000f00 */
[----:B------:R-:W-:-:S07]  /*5f60*/  MOV R12, 0x5f80 ;  /* 0x00005f80000c7802 */ /* 0x000fce0000000f00 */
[----:B------:R-:W-:Y:S05]  /*5f70*/  CALL.REL.NOINC `($__internal_46_$__cuda_sm20_div_s64) ;  /* 0x0000000c00747944 */ /* 0x000fea0003c00000 */
[----:B------:R-:W-:Y:S02]  /*5f80*/  IADD3 R15, P0, PT, RZ, -R22, RZ ;  /* 0x80000016ff0f7210 */ /* 0x000fe40007f1e0ff */
[----:B------:R-:W-:Y:S02]  /*5f90*/  MOV R18, R8 ;  /* 0x0000000800127202 */ /* 0x000fe40000000f00 */
[----:B------:R-:W-:Y:S01]  /*5fa0*/  MOV R19, R5 ;  /* 0x0000000500137202 */ /* 0x000fe20000000f00 */
[----:B------:R-:W-:-:S04]  /*5fb0*/  IMAD.X R11, RZ, RZ, ~R23, P0 ;  /* 0x000000ffff0b7224 */ /* 0x000fc800000e0e17 */
[----:B------:R-:W-:Y:S02]  /*5fc0*/  IMAD R11, R11, R16, RZ ;  /* 0x000000100b0b7224 */ /* 0x000fe400078e02ff */
[----:B------:R-:W-:-:S04]  /*5fd0*/  IMAD.WIDE.U32 R18, R16, R15, R18 ;  /* 0x0000000f10127225 */ /* 0x000fc800078e0012 */
[----:B------:R-:W-:Y:S02]  /*5fe0*/  IMAD R11, R17, R15, R11 ;  /* 0x0000000f110b7224 */ /* 0x000fe400078e020b */
[----:B------:R-:W-:Y:S01]  /*5ff0*/  IMAD.MOV.U32 R21, RZ, RZ, R18 ;  /* 0x000000ffff157224 */ /* 0x000fe200078e0012 */
[----:B------:R-:W-:Y:S02]  /*6000*/  MOV R18, R22 ;  /* 0x0000001600127202 */ /* 0x000fe40000000f00 */
[----:B------:R-:W-:Y:S01]  /*6010*/  IADD3 R5, PT, PT, R19, R11, RZ ;  /* 0x0000000b13057210 */ /* 0x000fe20007ffe0ff */
[----:B------:R-:W-:-:S07]  /*6020*/  IMAD.MOV.U32 R19, RZ, RZ, R23 ;  /* 0x000000ffff137224 */ /* 0x000fce00078e0017 */
.L_x_2238:
[----:B------:R-:W-:Y:S05]  /*6030*/  BSYNC.RECONVERGENT B1 ;  /* 0x0000000000017941 */ /* 0x000fea0003800200 */
.L_x_2236:
        /* <DEDUP_REMOVED lines=39> */
.L_x_2240:
[----:B------:R-:W-:Y:S01]  /*62b0*/  MOV R26, R18 ;  /* 0x00000012001a7202 */ /* 0x000fe20000000f00 */
[----:B------:R-:W-:Y:S01]  /*62c0*/  IMAD.MOV.U32 R15, RZ, RZ, R19 ;  /* 0x000000ffff0f7224 */ /* 0x000fe200078e0013 */
[----:B------:R-:W-:Y:S02]  /*62d0*/  MOV R24, R16 ;  /* 0x0000001000187202 */ /* 0x000fe40000000f00 */
[----:B------:R-:W-:Y:S02]  /*62e0*/  MOV R25, R17 ;  /* 0x0000001100197202 */ /* 0x000fe40000000f00 */
[----:B------:R-:W-:-:S07]  /*62f0*/  MOV R12, 0x6310 ;  /* 0x00006310000c7802 */ /* 0x000fce0000000f00 */
[----:B------:R-:W-:Y:S05]  /*6300*/  CALL.REL.NOINC `($__internal_46_$__cuda_sm20_div_s64) ;  /* 0x0000000800907944 */ /* 0x000fea0003c00000 */
[----:B------:R-:W-:Y:S01]  /*6310*/  IADD3 R11, P0, PT, RZ, -R22, RZ ;  /* 0x80000016ff0b7210 */ /* 0x000fe20007f1e0ff */
[----:B------:R-:W-:Y:S01]  /*6320*/  IMAD.MOV.U32 R8, RZ, RZ, R22 ;  /* 0x000000ffff087224 */ /* 0x000fe200078e0016 */
[----:B------:R-:W-:Y:S02]  /*6330*/  MOV R14, R18 ;  /* 0x00000012000e7202 */ /* 0x000fe40000000f00 */
[----:B------:R-:W-:Y:S01]  /*6340*/  MOV R15, R19 ;  /* 0x00000013000f7202 */ /* 0x000fe20000000f00 */
[----:B------:R-:W-:-:S04]  /*6350*/  IMAD.X R5, RZ, RZ, ~R23, P0 ;  /* 0x000000ffff057224 */ /* 0x000fc800000e0e17 */
[----:B------:R-:W-:Y:S02]  /*6360*/  IMAD R5, R5, R16, RZ ;  /* 0x0000001005057224 */ /* 0x000fe400078e02ff */
[----:B------:R-:W-:-:S04]  /*6370*/  IMAD.WIDE.U32 R14, R16, R11, R14 ;  /* 0x0000000b100e7225 */ /* 0x000fc800078e000e */
[----:B------:R-:W-:-:S05]  /*6380*/  IMAD R5, R17, R11, R5 ;  /* 0x0000000b11057224 */ /* 0x000fca00078e0205 */
[----:B------:R-:W-:Y:S02]  /*6390*/  IADD3 R11, PT, PT, R15, R5, RZ ;  /* 0x000000050f0b7210 */ /* 0x000fe40007ffe0ff */
[----:B------:R-:W-:-:S07]  /*63a0*/  MOV R5, R23 ;  /* 0x0000001700057202 */ /* 0x000fce0000000f00 */
.L_x_2241:
[----:B------:R-:W-:Y:S05]  /*63b0*/  BSYNC.RECONVERGENT B1 ;  /* 0x0000000000017941 */ /* 0x000fea0003800200 */
.L_x_2239:
[----:B------:R-:W0:Y:S02]  /*63c0*/  LDC.64 R16, c[0x0][0x3a0] ;  /* 0x0000e800ff107b82 */ /* 0x000e240000000a00 */
[----:B0-----:R-:W-:-:S06]  /*63d0*/  IMAD.WIDE.U32 R16, R2, 0x8, R16 ;  /* 0x0000000802107825 */ /* 0x001fcc00078e0010 */
[----:B------:R-:W2:Y:S01]  /*63e0*/  LDG.E.64 R16, desc[UR8][R16.64] ;  /* 0x0000000810107981 */ /* 0x000ea2000c1e1b00 */
[----:B------:R-:W-:Y:S01]  /*63f0*/  IMAD.MOV.U32 R2, RZ, RZ, R20 ;  /* 0x000000ffff027224 */ /* 0x000fe200078e0014 */
[----:B------:R-:W-:Y:S01]  /*6400*/  IADD3 R13, PT, PT, R13, -0x2, RZ ;  /* 0xfffffffe0d0d7810 */ /* 0x000fe20007ffe0ff */
[-C--:B--2---:R-:W-:Y:S02]  /*6410*/  IMAD R12, R17, R14.reuse, RZ ;  /* 0x0000000e110c7224 */ /* 0x084fe400078e02ff */
[----:B------:R-:W-:-:S04]  /*6420*/  IMAD.WIDE.U32 R14, R16, R14, R2 ;  /* 0x0000000e100e7225 */ /* 0x000fc800078e0002 */
[----:B------:R-:W-:-:S05]  /*6430*/  IMAD R11, R16, R11, R12 ;  /* 0x0000000b100b7224 */ /* 0x000fca00078e020c */
[----:B------:R-:W-:-:S07]  /*6440*/  IADD3 R3, PT, PT, R15, R11, RZ ;  /* 0x0000000b0f037210 */ /* 0x000fce0007ffe0ff */
.L_x_2235:
        /* <DEDUP_REMOVED lines=27> */
[----:B------:R-:W-:Y:S02]  /*6600*/  @P0 IADD3 R5, PT, PT, -R18, R5, RZ ;  /* 0x0000000512050210 */ /* 0x000fe40007ffe1ff */
[----:B------:R-:W-:-:S05]  /*6610*/  @!P1 LOP3.LUT R5, RZ, R18, RZ, 0x33, !PT ;  /* 0x00000012ff059212 */ /* 0x000fca00078e33ff */
[----:B------:R-:W-:Y:S01]  /*6620*/  IMAD.MOV.U32 R16, RZ, RZ, R5 ;  /* 0x000000ffff107224 */ /* 0x000fe200078e0005 */
[----:B------:R-:W-:Y:S06]  /*6630*/  BRA `(.L_x_2244) ;  /* 0x0000000000147947 */ /* 0x000fec0003800000 */
.L_x_2243:
[----:B------:R-:W-:Y:S02]  /*6640*/  MOV R12, R18 ;  /* 0x00000012000c7202 */ /* 0x000fe40000000f00 */
[----:B------:R-:W-:-:S07]  /*6650*/  MOV R28, 0x6670 ;  /* 0x00006670001c7802 */ /* 0x000fce0000000f00 */
[----:B------:R-:W-:Y:S05]  /*6660*/  CALL.REL.NOINC `($__internal_47_$__cuda_sm20_rem_s64) ;  /* 0x0000000c00087944 */ /* 0x000fea0003c00000 */
[----:B------:R-:W-:Y:S01]  /*6670*/  IMAD.MOV.U32 R16, RZ, RZ, R12 ;  /* 0x000000ffff107224 */ /* 0x000fe200078e000c */
[----:B------:R-:W-:-:S07]  /*6680*/  MOV R17, R23 ;  /* 0x0000001700117202 */ /* 0x000fce0000000f00 */
.L_x_2244:
[----:B------:R-:W-:Y:S05]  /*6690*/  BSYNC.RECONVERGENT B1 ;  /* 0x0000000000017941 */ /* 0x000fea0003800200 */
.L_x_2242:
        /* <DEDUP_REMOVED lines=8> */
.L_x_2195:
[----:B------:R-:W0:Y:S02]  /*6720*/  LDCU.64 UR10, c[0x0][0x390] ;  /* 0x00007200ff0a77ac */ /* 0x000e240008000a00 */
[----:B0-----:R-:W-:-:S04]  /*6730*/  IADD3 R14, P0, PT, R14, UR10, RZ ;  /* 0x0000000a0e0e7c10 */ /* 0x001fc8000ff1e0ff */
[----:B------:R-:W-:-:S05]  /*6740*/  IADD3.X R15, PT, PT, R3, UR11, RZ, P0, !PT ;  /* 0x0000000b030f7c10 */ /* 0x000fca00087fe4ff */
[----:B------:R-:W2:Y:S04]  /*6750*/  LDG.E.U8 R14, desc[UR8][R14.64] ;  /* 0x000000080e0e7981 */ /* 0x000ea8000c1e1100 */
[----:B--2---:R0:W-:Y:S02]  /*6760*/  STS.U8 [R9+UR4], R14 ;  /* 0x0000000e09007988 */ /* 0x0041e40008000004 */
.L_x_2194:
[----:B------:R-:W-:Y:S05]  /*6770*/  BSYNC.RECONVERGENT B0 ;  /* 0x0000000000007941 */ /* 0x000fea0003800200 */
.L_x_2146:
[----:B------:R-:W-:Y:S01]  /*6780*/  BAR.SYNC.DEFER_BLOCKING 0x0 ;  /* 0x0000000000007b1d */ /* 0x000fe20000010000 */
[----:B------:R-:W-:Y:S02]  /*6790*/  ISETP.GE.U32.AND P0, PT, R4, 0x42, PT ;  /* 0x000000420400780c */ /* 0x000fe40003f06070 */
[----:B------:R-:W-:-:S11]  /*67a0*/  ISETP.GT.U32.AND P1, PT, R9, 0x1f, PT ;  /* 0x0000001f0900780c */ /* 0x000fd60003f24070 */
[----:B------:R-:W-:Y:S05]  /*67b0*/  @!P0 BRA `(.L_x_2245) ;  /* 0x0000000000348947 */ /* 0x000fea0003800000 */
.L_x_2246:
[----:B------:R-:W-:Y:S01]  /*67c0*/  SHF.R.U32.HI R11, RZ, 0x1, R4 ;  /* 0x00000001ff0b7819 */ /* 0x000fe20000011604 */
[----:B-1----:R-:W-:Y:S03]  /*67d0*/  LDS.U8 R2, [R9+UR4] ;  /* 0x0000000409027984 */ /* 0x002fe60008000000 */
[----:B------:R-:W-:-:S06]  /*67e0*/  IADD3 R5, PT, PT, R0, R11, RZ ;  /* 0x0000000b00057210 */ /* 0x000fcc0007ffe0ff */
[----:B------:R-:W1:Y:S02]  /*67f0*/  LDS.U8 R5, [R5] ;  /* 0x0000000005057984 */ /* 0x000e640000000000 */
[----:B-1----:R-:W-:-:S13]  /*6800*/  ISETP.GE.U32.AND P0, PT, R5, R2, PT ;  /* 0x000000020500720c */ /* 0x002fda0003f06070 */
[----:B------:R-:W-:Y:S01]  /*6810*/  @P0 LEA R2, R11, R6, 0x3 ;  /* 0x000000060b020211 */ /* 0x000fe200078e18ff */
[----:B------:R-:W-:Y:S05]  /*6820*/  @P0 STS.U8 [R9+UR4], R5 ;  /* 0x0000000509000988 */ /* 0x000fea0008000004 */
[----:B------:R-:W1:Y:S04]  /*6830*/  @P0 LDS.64 R2, [R2] ;  /* 0x0000000002020984 */ /* 0x000e680000000a00 */
[----:B-1----:R2:W-:Y:S01]  /*6840*/  @P0 STS.64 [R6], R2 ;  /* 0x0000000206000388 */ /* 0x0025e20000000a00 */
[----:B------:R-:W-:Y:S01]  /*6850*/  BAR.SYNC.DEFER_BLOCKING 0x0 ;  /* 0x0000000000007b1d */ /* 0x000fe20000010000 */
[----:B------:R-:W-:Y:S01]  /*6860*/  ISETP.GT.U32.AND P0, PT, R4, 0x83, PT ;  /* 0x000000830400780c */ /* 0x000fe20003f04070 */
[----:B------:R-:W-:-:S12]  /*6870*/  IMAD.MOV.U32 R4, RZ, RZ, R11 ;  /* 0x000000ffff047224 */ /* 0x000fd800078e000b */
[----:B--2---:R-:W-:Y:S05]  /*6880*/  @P0 BRA `(.L_x_2246) ;  /* 0xfffffffc00cc0947 */ /* 0x004fea000383ffff */
.L_x_2245:
[----:B------:R-:W-:Y:S05]  /*6890*/  @P1 EXIT ;  /* 0x000000000000194d */ /* 0x000fea0003800000 */
[----:B------:R-:W-:Y:S01]  /*68a0*/  LDS.U8 R0, [R9+UR4] ;  /* 0x0000000409007984 */ /* 0x000fe20008000000 */
[----:B------:R-:W-:-:S03]  /*68b0*/  ISETP.NE.AND P1, PT, R9, RZ, PT ;  /* 0x000000ff0900720c */ /* 0x000fc60003f25270 */
[----:B-1----:R-:W1:Y:S04]  /*68c0*/  LDS.U8 R2, [R9+UR4+0x20] ;  /* 0x0000200409027984 */ /* 0x002e680008000000 */
[----:B------:R-:W2:Y:S01]  /*68d0*/  LDS.U8 R3, [R9+UR4+0x20] ;  /* 0x0000200409037984 */ /* 0x000ea20008000000 */
[----:B-1----:R-:W-:-:S04]  /*68e0*/  VIMNMX.U16x2 R0, PT, PT, R0, R2, !PT ;  /* 0x0000000200007248 */ /* 0x002fc80007fe0200 */
[----:B------:R-:W-:-:S04]  /*68f0*/  PRMT R0, R0, 0x9910, RZ ;  /* 0x0000991000007816 */ /* 0x000fc800000000ff */
[----:B--2---:R-:W-:-:S13]  /*6900*/  ISETP.NE.AND P0, PT, R0, R3, PT ;  /* 0x000000030000720c */ /* 0x004fda0003f05270 */
[----:B------:R-:W1:Y:S04]  /*6910*/  @!P0 LDS.64 R2, [R6+0x100] ;  /* 0x0001000006028984 */ /* 0x000e680000000a00 */
[----:B-1----:R-:W-:Y:S04]  /*6920*/  @!P0 STS.64 [R6], R2 ;  /* 0x0000000206008388 */ /* 0x002fe80000000a00 */
[----:B------:R-:W1:Y:S04]  /*6930*/  @!P0 LDS.U8 R0, [R9+UR4+0x20] ;  /* 0x0000200409008984 */ /* 0x000e680008000000 */
[----:B-1----:R-:W-:Y:S04]  /*6940*/  @!P0 STS.U8 [R9+UR4], R0 ;  /* 0x0000000009008988 */ /* 0x002fe80008000004 */
[----:B------:R-:W-:Y:S04]  /*6950*/  LDS.U8 R4, [R9+UR4] ;  /* 0x0000000409047984 */ /* 0x000fe80008000000 */
[----:B------:R-:W1:Y:S04]  /*6960*/  LDS.U8 R8, [R9+UR4+0x10] ;  /* 0x0000100409087984 */ /* 0x000e680008000000 */
        /* <DEDUP_REMOVED lines=47> */
[----:B-1----:R1:W-:Y:S01]  /*6c60*/  @!P0 STS.U8 [R9+UR4], R0 ;  /* 0x0000000009008988 */ /* 0x0023e20008000004 */
[----:B------:R-:W-:Y:S05]  /*6c70*/  @P1 EXIT ;  /* 0x000000000000194d */ /* 0x000fea0003800000 */
[----:B------:R-:W2:Y:S01]  /*6c80*/  S2UR UR6, SR_CgaCtaId ;  /* 0x00000000000679c3 */ /* 0x000ea20000008800 */
[----:B------:R-:W-:Y:S01]  /*6c90*/  UMOV UR5, 0x400 ;  /* 0x0000040000057882 */ /* 0x000fe20000000000 */
[----:B------:R-:W-:Y:S06]  /*6ca0*/  LDS.64 R2, [R7+UR4] ;  /* 0x0000000407027984 */ /* 0x000fec0008000a00 */
[----:B01----:R-:W0:Y:S01]  /*6cb0*/  LDC.64 R8, c[0x0][0x388] ;  /* 0x0000e200ff087b82 */ /* 0x003e220000000a00 */
[----:B--2---:R-:W-:Y:S01]  /*6cc0*/  ULEA UR5, UR6, UR5, 0x18 ;  /* 0x0000000506057291 */ /* 0x004fe2000f8ec0ff */
[----:B------:R-:W1:Y:S08]  /*6cd0*/  LDCU.64 UR6, c[0x0][0x380] ;  /* 0x00007000ff0677ac */ /* 0x000e700008000a00 */
[----:B------:R-:W2:Y:S01]  /*6ce0*/  LDS.U8 R13, [UR5] ;  /* 0x00000005ff0d7984 */ /* 0x000ea20008000000 */
[C---:B-1----:R-:W-:Y:S01]  /*6cf0*/  IADD3 R4, P0, PT, R10.reuse, UR6, RZ ;  /* 0x000000060a047c10 */ /* 0x042fe2000ff1e0ff */
[----:B0-----:R-:W-:-:S03]  /*6d00*/  IMAD.WIDE.U32 R10, R10, 0x8, R8 ;  /* 0x000000080a0a7825 */ /* 0x001fc600078e0008 */
[----:B------:R-:W-:-:S05]  /*6d10*/  IADD3.X R5, PT, PT, RZ, UR7, RZ, P0, !PT ;  /* 0x00000007ff057c10 */ /* 0x000fca00087fe4ff */
[----:B--2---:R-:W-:Y:S04]  /*6d20*/  STG.E.U8 desc[UR8][R4.64], R13 ;  /* 0x0000000d04007986 */ /* 0x004fe8000c101108 */
[----:B------:R-:W-:Y:S01]  /*6d30*/  STG.E.64 desc[UR8][R10.64], R2 ;  /* 0x000000020a007986 */ /* 0x000fe2000c101b08 */
[----:B------:R-:W-:Y:S05]  /*6d40*/  EXIT ;  /* 0x000000000000794d */ /* 0x000fea0003800000 */
        .weak           $__internal_46_$__cuda_sm20_div_s64
        .type           $__internal_46_$__cuda_sm20_div_s64,@function
        .size           $__internal_46_$__cuda_sm20_div_s64,($__internal_47_$__cuda_sm20_rem_s64 - $__internal_46_$__cuda_sm20_div_s64)
$__internal_46_$__cuda_sm20_div_s64:
        /* <DEDUP_REMOVED lines=10> */
[----:B0-----:R-:W-:-:S04]  /*6df0*/  IMAD.WIDE.U32 R28, R34, R22, RZ ;  /* 0x00000016221c7225 */ /* 0x001fc800078e00ff */
[----:B------:R-:W-:Y:S01]  /*6e00*/  IMAD R31, R34, R23, R29 ;  /* 0x00000017221f7224 */ /* 0x000fe200078e021d */
[----:B------:R-:W-:-:S03]  /*6e10*/  IADD3 R29, P0, PT, RZ, -R28, RZ ;  /* 0x8000001cff1d7210 */ /* 0x000fc60007f1e0ff */
[----:B------:R-:W-:Y:S01]  /*6e20*/  IMAD R28, R35, R22, R31 ;  /* 0x00000016231c7224 */ /* 0x000fe200078e021f */
[----:B------:R-:W-:Y:S01]  /*6e30*/  MOV R31, R34 ;  /* 0x00000022001f7202 */ /* 0x000fe20000000f00 */
[----:B------:R-:W-:-:S03]  /*6e40*/  IMAD.HI.U32 R30, R34, R29, RZ ;  /* 0x0000001d221e7227 */ /* 0x000fc600078e00ff */
[----:B------:R-:W-:-:S05]  /*6e50*/  IADD3.X R28, PT, PT, RZ, ~R28, RZ, P0, !PT ;  /* 0x8000001cff1c7210 */ /* 0x000fca00007fe4ff */
[----:B------:R-:W-:-:S04]  /*6e60*/  IMAD.WIDE.U32 R30, P0, R34, R28, R30 ;  /* 0x0000001c221e7225 */ /* 0x000fc8000780001e */
[----:B------:R-:W-:-:S04]  /*6e70*/  IMAD.HI.U32 R33, R35, R28, RZ ;  /* 0x0000001c23217227 */ /* 0x000fc800078e00ff */
[----:B------:R-:W-:-:S04]  /*6e80*/  IMAD.HI.U32 R29, P1, R35, R29, R30 ;  /* 0x0000001d231d7227 */ /* 0x000fc8000782001e */
[----:B------:R-:W-:Y:S02]  /*6e90*/  IMAD R28, R35, R28, RZ ;  /* 0x0000001c231c7224 */ /* 0x000fe400078e02ff */
[----:B------:R-:W-:-:S03]  /*6ea0*/  IMAD.X R33, R33, 0x1, R35, P0 ;  /* 0x0000000121217824 */ /* 0x000fc600000e0623 */
        /* <DEDUP_REMOVED lines=9> */
[C---:B------:R-:W-:Y:S02]  /*6f40*/  IMAD R29, R33.reuse, R32, RZ ;  /* 0x00000020211d7224 */ /* 0x040fe400078e02ff */
[----:B------:R-:W-:Y:S01]  /*6f50*/  IMAD.HI.U32 R28, P0, R33, R28, R30 ;  /* 0x0000001c211c7227 */ /* 0x000fe2000780001e */
[----:B------:R-:W-:-:S03]  /*6f60*/  IADD3 R31, P4, PT, RZ, -R26, RZ ;  /* 0x8000001aff1f7210 */ /* 0x000fc60007f9e0ff */
[----:B------:R-:W-:Y:S01]  /*6f70*/  IMAD.HI.U32 R30, R33, R32, RZ ;  /* 0x00000020211e7227 */ /* 0x000fe200078e00ff */
[----:B------:R-:W-:-:S03]  /*6f80*/  SEL R26, R31, R26, !P3 ;  /* 0x0000001a1f1a7207 */ /* 0x000fc60005800000 */
[----:B------:R-:W-:Y:S01]  /*6f90*/  HFMA2 R31, -RZ, RZ, 0, 0 ;  /* 0x00000000ff1f7431 */ /* 0x000fe200000001ff */
[----:B------:R-:W-:Y:S02]  /*6fa0*/  IADD3.X R33, PT, PT, R30, R33, RZ, P1, !PT ;  /* 0x000000211e217210 */ /* 0x000fe40000ffe4ff */
[----:B------:R-:W-:Y:S01]  /*6fb0*/  IADD3 R29, P1, PT, R29, R28, RZ ;  /* 0x0000001c1d1d7210 */ /* 0x000fe20007f3e0ff */
[----:B------:R-:W-:-:S03]  /*6fc0*/  IMAD.X R28, RZ, RZ, ~R15, P4 ;  /* 0x000000ffff1c7224 */ /* 0x000fc600020e0e0f */
        /* <DEDUP_REMOVED lines=19> */
[----:B------:R-:W-:-:S04]  /*7100*/  SEL R35, R28, R35, P0 ;  /* 0x000000231c237207 */ /* 0x000fc80000000000 */
[----:B------:R-:W-:Y:S02]  /*7110*/  ISETP.GE.U32.AND P1, PT, R35, R22, PT ;  /* 0x000000162300720c */ /* 0x000fe40003f26070 */
[----:B------:R-:W-:Y:S02]  /*7120*/  IADD3.X R22, PT, PT, R29, ~R23, RZ, P3, !PT ;  /* 0x800000171d167210 */ /* 0x000fe40001ffe4ff */
        /* <DEDUP_REMOVED lines=16> */
[----:B------:R-:W-:Y:S02]  /*7230*/  SEL R22, R22, R23, !P1 ;  /* 0x0000001716167207 */ /* 0x000fe40004800000 */
[----:B------:R-:W-:Y:S01]  /*7240*/  SEL R23, R24, 0xffffffff, P0 ;  /* 0xffffffff18177807 */ /* 0x000fe20000000000 */
[----:B------:R-:W-:Y:S01]  /*7250*/  IMAD.MOV.U32 R24, RZ, RZ, R12 ;  /* 0x000000ffff187224 */ /* 0x000fe200078e000c */
[----:B------:R-:W-:-:S02]  /*7260*/  MOV R25, 0x0 ;  /* 0x0000000000197802 */ /* 0x000fc40000000f00 */
[----:B------:R-:W-:Y:S02]  /*7270*/  SEL R22, R22, 0xffffffff, P0 ;  /* 0xffffffff16167807 */ /* 0x000fe40000000000 */
[----:B------:R-:W-:Y:S05]  /*7280*/  RET.REL.NODEC R24 `(uncontiguous_reduce_u8) ;  /* 0xffffff8c185c7950 */ /* 0x000fea0003c3ffff */
        .weak           $__internal_47_$__cuda_sm20_rem_s64
        .type           $__internal_47_$__cuda_sm20_rem_s64,@function
        .size           $__internal_47_$__cuda_sm20_rem_s64,(.L_x_3726 - $__internal_47_$__cuda_sm20_rem_s64)
$__internal_47_$__cuda_sm20_rem_s64:
        /* <DEDUP_REMOVED lines=16> */
[----:B------:R-:W-:-:S04]  /*7390*/  IMAD.WIDE.U32 R24, P0, R26, R29, R24 ;  /* 0x0000001d1a187225 */ /* 0x000fc80007800018 */
[C---:B------:R-:W-:Y:S02]  /*73a0*/  IMAD R26, R27.reuse, R29, RZ ;  /* 0x0000001d1b1a7224 */ /* 0x040fe400078e02ff */
[----:B------:R-:W-:Y:S01]  /*73b0*/  IMAD.HI.U32 R25, P1, R27, R33, R24 ;  /* 0x000000211b197227 */ /* 0x000fe20007820018 */
[----:B------:R-:W-:-:S03]  /*73c0*/  IADD3 R33, P4, PT, RZ, -R8, RZ ;  /* 0x80000008ff217210 */ /* 0x000fc60007f9e0ff */
        /* <DEDUP_REMOVED lines=14> */
[----:B------:R-:W-:-:S03]  /*74b0*/  SEL R27, R33, R8, !P1 ;  /* 0x00000008211b7207 */ /* 0x000fc60004800000 */
        /* <DEDUP_REMOVED lines=33> */
[----:B------:R-:W-:Y:S02]  /*76d0*/  IADD3 R8, P2, PT, RZ, -R5, RZ ;  /* 0x80000005ff087210 */ /* 0x000fe40007f5e0ff */
[----:B------:R-:W-:Y:S02]  /*76e0*/  ISETP.NE.U32.AND P0, PT, R12, RZ, PT ;  /* 0x000000ff0c00720c */ /* 0x000fe40003f05070 */
[----:B------:R-:W-:Y:S02]  /*76f0*/  IADD3.X R22, PT, PT, RZ, ~R23, RZ, P2, !PT ;  /* 0x80000017ff167210 */ /* 0x000fe400017fe4ff */
[----:B------:R-:W-:Y:S02]  /*7700*/  ISETP.NE.AND.EX P0, PT, R19, RZ, PT, P0 ;  /* 0x000000ff1300720c */ /* 0x000fe40003f05300 */
[----:B------:R-:W-:-:S02]  /*7710*/  SEL R12, R8, R5, !P1 ;  /* 0x00000005080c7207 */ /* 0x000fc40004800000 */
[----:B------:R-:W-:Y:S02]  /*7720*/  SEL R23, R22, R23, !P1 ;  /* 0x0000001716177207 */ /* 0x000fe40004800000 */
[----:B------:R-:W-:Y:S02]  /*7730*/  SEL R12, R12, 0xffffffff, P0 ;  /* 0xffffffff0c0c7807 */ /* 0x000fe40000000000 */
[----:B------:R-:W-:Y:S01]  /*7740*/  SEL R23, R23, 0xffffffff, P0 ;  /* 0xffffffff17177807 */ /* 0x000fe20000000000 */
[----:B------:R-:W-:Y:S06]  /*7750*/  RET.REL.NODEC R28 `(uncontiguous_reduce_u8) ;  /* 0xffffff881c287950 */ /* 0x000fec0003c3ffff */
.L_x_2247:
        /* <DEDUP_REMOVED lines=10> */
.L_x_3726:


//--------------------- .text.contiguous_reduce2_u8 --------------------------
	.section	.text.contiguous_reduce2_u8,"ax",@progbits
	.align	128
        .global         contiguous_reduce2_u8
        .type           contiguous_reduce2_u8,@function
        .size           contiguous_reduce2_u8,(.L_x_3811 - contiguous_reduce2_u8)
        .other          contiguous_reduce2_u8,@"STO_CUDA_ENTRY STV_DEFAULT"
contiguous_reduce2_u8:
.text.contiguous_reduce2_u8:
[----:B------:R-:W-:Y:S01]  /*0000*/  LDC R1, c[0x0][0x37c] ;  /* 0x0000df00ff017b82 */ /* 0x000fe20000000800 */
[----:B------:R-:W0:Y:S07]  /*0010*/  S2R R0, SR_CTAID.X ;  /* 0x0000000000007919 */ /* 0x000e2e0000002500 */
[----:B------:R-:W1:Y:S01]  /*0020*/  S2UR UR5, SR_CgaCtaId ;  /* 0x00000000000579c3 */ /* 0x000e620000008800 */
[----:B------:R-:W-:Y:S01]  /*0030*/  UMOV UR4, 0x400 ;  /* 0x0000040000047882 */ /* 0x000fe20000000000 */
[----:B------:R-:W2:Y:S01]  /*0040*/  LDCU.64 UR6, c[0x0][0x3a0] ;  /* 0x00007400ff0677ac */ /* 0x000ea20008000a00 */
[----:B------:R-:W3:Y:S01]  /*0050*/  S2R R2, SR_TID.X ;  /* 0x0000000000027919 */ /* 0x000ee20000002100 */
[----:B------:R-:W-:Y:S01]  /*0060*/  IMAD.MOV.U32 R8, RZ, RZ, 0x0 ;  /* 0x00000000ff087424 */ /* 0x000fe200078e00ff */
[----:B------:R-:W-:Y:S01]  /*0070*/  BSSY.RECONVERGENT B0, `(.L_x_2248) ;  /* 0x0000031000007945 */ /* 0x000fe20003800200 */
[----:B------:R-:W-:Y:S01]  /*0080*/  IMAD.MOV.U32 R9, RZ, RZ, -0x80000000 ;  /* 0x80000000ff097424 */ /* 0x000fe200078e00ff */
[----:B------:R-:W4:Y:S01]  /*0090*/  LDCU.64 UR8, c[0x0][0x358] ;  /* 0x00006b00ff0877ac */ /* 0x000f220008000a00 */
[----:B------:R-:W0:Y:S01]  /*00a0*/  LDC R3, c[0x0][0x360] ;  /* 0x0000d800ff037b82 */ /* 0x000e220000000800 */
[----:B-1----:R-:W-:Y:S01]  /*00b0*/  ULEA UR4, UR5, UR4, 0x18 ;  /* 0x0000000405047291 */ /* 0x002fe2000f8ec0ff */
[----:B0-----:R-:W-:-:S05]  /*00c0*/  IMAD R7, R3, R0, RZ ;  /* 0x0000000003077224 */ /* 0x001fca00078e02ff */
[----:B------:R-:W-:Y:S02]  /*00d0*/  VIADD R5, R3, UR4 ;  /* 0x0000000403057c36 */ /* 0x000fe40008000000 */
[----:B---3--:R-:W-:Y:S02]  /*00e0*/  IMAD R7, R7, 0x2, R2 ;  /* 0x0000000207077824 */ /* 0x008fe400078e0202 */
[C---:B------:R-:W-:Y:S02]  /*00f0*/  IMAD R4, R2.reuse, 0x8, R5 ;  /* 0x0000000802047824 */ /* 0x040fe400078e0205 */
[--C-:B------:R-:W-:Y:S02]  /*0100*/  IMAD.IADD R16, R7, 0x1, R3.reuse ;  /* 0x0000000107107824 */ /* 0x100fe400078e0203 */
[----:B------:R-:W-:Y:S01]  /*0110*/  IMAD.MOV.U32 R5, RZ, RZ, R3 ;  /* 0x000000ffff057224 */ /* 0x000fe200078e0003 */
[----:B------:R0:W-:Y:S01]  /*0120*/  STS.64 [R4], R8 ;  /* 0x0000000804007388 */ /* 0x0001e20000000a00 */
[----:B------:R-:W-:Y:S01]  /*0130*/  VIADD R6, R2, UR4 ;  /* 0x0000000402067c36 */ /* 0x000fe20008000000 */
[----:B--2---:R-:W-:-:S02]  /*0140*/  ISETP.GE.U32.AND P0, PT, R16, UR6, PT ;  /* 0x0000000610007c0c */ /* 0x004fc4000bf06070 */
[----:B------:R0:W-:Y:S02]  /*0150*/  STS.U8 [R2+UR4], RZ ;  /* 0x000000ff02007988 */ /* 0x0001e40008000004 */
[----:B------:R-:W-:-:S13]  /*0160*/  ISETP.GE.U32.AND.EX P0, PT, RZ, UR7, PT, P0 ;  /* 0x00000007ff007c0c */ /* 0x000fda000bf06100 */
[----:B0---4-:R-:W-:Y:S05]  /*0170*/  @P0 BRA `(.L_x_2249) ;  /* 0x0000000000500947 */ /* 0x011fea0003800000 */
[----:B------:R-:W0:Y:S02]  /*0180*/  LDCU.64 UR10, c[0x0][0x390] ;  /* 0x00007200ff0a77ac */ /* 0x000e240008000a00 */
[----:B0-----:R-:W-:Y:S02]  /*0190*/  IADD3 R12, P0, PT, R7, UR10, RZ ;  /* 0x0000000a070c7c10 */ /* 0x001fe4000ff1e0ff */
[----:B------:R-:W-:-:S03]  /*01a0*/  IADD3 R14, P1, PT, R16, UR10, RZ ;  /* 0x0000000a100e7c10 */ /* 0x000fc6000ff3e0ff */
[----:B------:R-:W-:Y:S02]  /*01b0*/  IMAD.X R13, RZ, RZ, UR11, P0 ;  /* 0x0000000bff0d7e24 */ /* 0x000fe400080e06ff */
[----:B------:R-:W-:-:S04]  /*01c0*/  IMAD.X R15, RZ, RZ, UR11, P1 ;  /* 0x0000000bff0f7e24 */ /* 0x000fc800088e06ff */
[----:B------:R-:W2:Y:S04]  /*01d0*/  LDG.E.U8 R13, desc[UR8][R12.64] ;  /* 0x000000080c0d7981 */ /* 0x000ea8000c1e1100 */
[----:B------:R-:W2:Y:S02]  /*01e0*/  LDG.E.U8 R14, desc[UR8][R14.64] ;  /* 0x000000080e0e7981 */ /* 0x000ea4000c1e1100 */
        /* <DEDUP_REMOVED lines=8> */
[----:B------:R1:W-:Y:S04]  /*0270*/  @P0 STS.U8 [R2+UR4], R14 ;  /* 0x0000000e02000988 */ /* 0x0003e80008000004 */
[----:B--2---:R1:W-:Y:S04]  /*0280*/  @P0 STS.64 [R4], R8 ;  /* 0x0000000804000388 */ /* 0x0043e80000000a00 */
[----:B------:R1:W-:Y:S04]  /*0290*/  @!P0 STS.U8 [R2+UR4], R13 ;  /* 0x0000000d02008988 */ /* 0x0003e80008000004 */
[----:B---3--:R1:W-:Y:S01]  /*02a0*/  @!P0 STS.64 [R4], R10 ;  /* 0x0000000a04008388 */ /* 0x0083e20000000a00 */
[----:B------:R-:W-:Y:S05]  /*02b0*/  BRA `(.L_x_2250) ;  /* 0x0000000000307947 */ /* 0x000fea0003800000 */
.L_x_2249:
[----:B------:R-:W-:-:S04]  /*02c0*/  ISETP.GE.U32.AND P0, PT, R7, UR6, PT ;  /* 0x0000000607007c0c */ /* 0x000fc8000bf06070 */
[----:B------:R-:W-:-:S13]  /*02d0*/  ISETP.GE.U32.AND.EX P0, PT, RZ, UR7, PT, P0 ;  /* 0x00000007ff007c0c */ /* 0x000fda000bf06100 */
[----:B------:R-:W-:Y:S05]  /*02e0*/  @P0 BRA `(.L_x_2250) ;  /* 0x0000000000240947 */ /* 0x000fea0003800000 */
[----:B------:R-:W0:Y:S02]  /*02f0*/  LDCU.128 UR12, c[0x0][0x390] ;  /* 0x00007200ff0c77ac */ /* 0x000e240008000c00 */
[C---:B0-----:R-:W-:Y:S02]  /*0300*/  IADD3 R10, P1, PT, R7.reuse, UR12, RZ ;  /* 0x0000000c070a7c10 */ /* 0x041fe4000ff3e0ff */
[----:B------:R-:W-:-:S03]  /*0310*/  LEA R8, P0, R7, UR14, 0x3 ;  /* 0x0000000e07087c11 */ /* 0x000fc6000f8018ff */
[----:B------:R-:W-:Y:S01]  /*0320*/  IMAD.X R11, RZ, RZ, UR13, P1 ;  /* 0x0000000dff0b7e24 */ /* 0x000fe200088e06ff */
[----:B------:R-:W-:-:S05]  /*0330*/  LEA.HI.X R9, R7, UR15, RZ, 0x3, P0 ;  /* 0x0000000f07097c11 */ /* 0x000fca00080f1cff */
[----:B------:R-:W2:Y:S04]  /*0340*/  LDG.E.U8 R11, desc[UR8][R10.64] ;  /* 0x000000080a0b7981 */ /* 0x000ea8000c1e1100 */
[----:B------:R-:W3:Y:S04]  /*0350*/  LDG.E.64 R8, desc[UR8][R8.64] ;  /* 0x0000000808087981 */ /* 0x000ee8000c1e1b00 */
[----:B--2---:R0:W-:Y:S04]  /*0360*/  STS.U8 [R2+UR4], R11 ;  /* 0x0000000b02007988 */ /* 0x0041e80008000004 */
[----:B---3--:R0:W-:Y:S02]  /*0370*/  STS.64 [R4], R8 ;  /* 0x0000000804007388 */ /* 0x0081e40000000a00 */
.L_x_2250:
[----:B------:R-:W-:Y:S05]  /*0380*/  BSYNC.RECONVERGENT B0 ;  /* 0x0000000000007941 */ /* 0x000fea0003800200 */
.L_x_2248:
[----:B------:R-:W-:Y:S01]  /*0390*/  BAR.SYNC.DEFER_BLOCKING 0x0 ;  /* 0x0000000000007b1d */ /* 0x000fe20000010000 */
[----:B------:R-:W-:-:S13]  /*03a0*/  ISETP.GE.U32.AND P0, PT, R5, 0x42, PT ;  /* 0x000000420500780c */ /* 0x000fda0003f06070 */
[----:B------:R-:W-:Y:S05]  /*03b0*/  @!P0 BRA `(.L_x_2251) ;  /* 0x0000000000448947 */ /* 0x000fea0003800000 */
.L_x_2254:
[--C-:B01----:R-:W-:Y:S01]  /*03c0*/  IMAD.MOV.U32 R11, RZ, RZ, R5.reuse ;  /* 0x000000ffff0b7224 */ /* 0x103fe200078e0005 */
[----:B------:R-:W-:Y:S01]  /*03d0*/  SHF.R.U32.HI R5, RZ, 0x1, R5 ;  /* 0x00000001ff057819 */ /* 0x000fe20000011605 */
[----:B------:R-:W-:Y:S03]  /*03e0*/  BSSY.RECONVERGENT B0, `(.L_x_2252) ;  /* 0x000000b000007945 */ /* 0x000fe60003800200 */
[----:B------:R-:W-:-:S13]  /*03f0*/  ISETP.GE.U32.AND P0, PT, R2, R5, PT ;  /* 0x000000050200720c */ /* 0x000fda0003f06070 */
[----:B------:R-:W-:Y:S05]  /*0400*/  @P0 BRA `(.L_x_2253) ;  /* 0x0000000000200947 */ /* 0x000fea0003800000 */
[----:B------:R-:W-:Y:S01]  /*0410*/  IMAD.IADD R10, R6, 0x1, R5 ;  /* 0x00000001060a7824 */ /* 0x000fe200078e0205 */
[----:B------:R-:W-:Y:S05]  /*0420*/  LDS.U8 R7, [R2+UR4] ;  /* 0x0000000402077984 */ /* 0x000fea0008000000 */
[----:B------:R-:W0:Y:S02]  /*0430*/  LDS.U8 R10, [R10] ;  /* 0x000000000a0a7984 */ /* 0x000e240000000000 */
[----:B0-----:R-:W-:-:S13]  /*0440*/  ISETP.GE.U32.AND P0, PT, R10, R7, PT ;  /* 0x000000070a00720c */ /* 0x001fda0003f06070 */
[----:B------:R-:W-:Y:S01]  /*0450*/  @P0 IMAD R8, R5, 0x8, R4 ;  /* 0x0000000805080824 */ /* 0x000fe200078e0204 */
[----:B------:R-:W-:Y:S05]  /*0460*/  @P0 STS.U8 [R2+UR4], R10 ;  /* 0x0000000a02000988 */ /* 0x000fea0008000004 */
[----:B------:R-:W0:Y:S04]  /*0470*/  @P0 LDS.64 R8, [R8] ;  /* 0x0000000008080984 */ /* 0x000e280000000a00 */
[----:B0-----:R0:W-:Y:S02]  /*0480*/  @P0 STS.64 [R4], R8 ;  /* 0x0000000804000388 */ /* 0x0011e40000000a00 */
.L_x_2253:
[----:B------:R-:W-:Y:S05]  /*0490*/  BSYNC.RECONVERGENT B0 ;  /* 0x0000000000007941 */ /* 0x000fea0003800200 */
.L_x_2252:
[----:B------:R-:W-:Y:S01]  /*04a0*/  BAR.SYNC.DEFER_BLOCKING 0x0 ;  /* 0x0000000000007b1d */ /* 0x000fe20000010000 */
[----:B------:R-:W-:-:S13]  /*04b0*/  ISETP.GT.U32.AND P0, PT, R11, 0x83, PT ;  /* 0x000000830b00780c */ /* 0x000fda0003f04070 */
[----:B------:R-:W-:Y:S05]  /*04c0*/  @P0 BRA `(.L_x_2254) ;  /* 0xfffffffc00bc0947 */ /* 0x000fea000383ffff */
.L_x_2251:
        /* <DEDUP_REMOVED lines=66> */
[----:B0-----:R-:W-:Y:S06]  /*08f0*/  LDS.64 R2, [R3+UR4] ;  /* 0x0000000403027984 */ /* 0x001fec0008000a00 */
[----:B------:R-:W0:Y:S01]  /*0900*/  LDC.64 R4, c[0x0][0x388] ;  /* 0x0000e200ff047b82 */ /* 0x000e220000000a00 */
[----:B-1----:R-:W-:Y:S01]  /*0910*/  ULEA UR5, UR6, UR5, 0x18 ;  /* 0x0000000506057291 */ /* 0x002fe2000f8ec0ff */
[----:B------:R-:W1:Y:S01]  /*0920*/  LDCU.64 UR6, c[0x0][0x380] ;  /* 0x00007000ff0677ac */ /* 0x000e620008000a00 */
[----:B0-----:R-:W-:-:S07]  /*0930*/  IMAD.WIDE.U32 R4, R0, 0x8, R4 ;  /* 0x0000000800047825 */ /* 0x001fce00078e0004 */
[----:B------:R-:W0:Y:S01]  /*0940*/  LDS.U8 R9, [UR5] ;  /* 0x00000005ff097984 */ /* 0x000e220008000000 */
[----:B-1----:R-:W-:-:S05]  /*0950*/  IADD3 R6, P0, PT, R0, UR6, RZ ;  /* 0x0000000600067c10 */ /* 0x002fca000ff1e0ff */
[----:B------:R-:W-:-:S05]  /*0960*/  IMAD.X R7, RZ, RZ, UR7, P0 ;  /* 0x00000007ff077e24 */ /* 0x000fca00080e06ff */
[----:B0-----:R-:W-:Y:S04]  /*0970*/  STG.E.U8 desc[UR8][R6.64], R9 ;  /* 0x0000000906007986 */ /* 0x001fe8000c101108 */
[----:B------:R-:W-:Y:S01]  /*0980*/  STG.E.64 desc[UR8][R4.64], R2 ;  /* 0x0000000204007986 */ /* 0x000fe2000c101b08 */
[----:B------:R-:W-:Y:S05]  /*0990*/  EXIT ;  /* 0x000000000000794d */ /* 0x000fea0003800000 */
.L_x_2255:
        /* <DEDUP_REMOVED lines=14> */
.L_x_3811:


//--------------------- .text.contiguous_reduce_u8 --------------------------
	.section	.text.contiguous_reduce_u8,"ax",@progbits
	.align	128
        .global         contiguous_reduce_u8
        .type           contiguous_reduce_u8,@function
        .size           contiguous_reduce_u8,(.L_x_3812 - contiguous_reduce_u8)
        .other          contiguous_reduce_u8,@"STO_CUDA_ENTRY STV_DEFAULT"
contiguous_reduce_u8:
.text.contiguous_reduce_u8:
[----:B------:R-:W-:Y:S01]  /*0000*/  LDC R1, c[0x0][0x37c] ;  /* 0x0000df00ff017b82 */ /* 0x000fe20000000800 */
[----:B------:R-:W0:Y:S07]  /*0010*/  S2R R0, SR_CTAID.X ;  /* 0x0000000000007919 */ /* 0x000e2e0000002500 */
[----:B------:R-:W1:Y:S01]  /*0020*/  S2UR UR5, SR_CgaCtaId ;  /* 0x00000000000579c3 */ /* 0x000e620000008800 */
[----:B------:R-:W-:Y:S01]  /*0030*/  UMOV UR4, 0x400 ;  /* 0x0000040000047882 */ /* 0x000fe20000000000 */
[----:B------:R-:W2:Y:S01]  /*0040*/  LDCU.64 UR6, c[0x0][0x398] ;  /* 0x00007300ff0677ac */ /* 0x000ea20008000a00 */
[----:B------:R-:W3:Y:S01]  /*0050*/  S2R R2, SR_TID.X ;  /* 0x0000000000027919 */ /* 0x000ee20000002100 */
[----:B------:R-:W-:Y:S01]  /*0060*/  BSSY.RECONVERGENT B0, `(.L_x_2256) ;  /* 0x0000026000007945 */ /* 0x000fe20003800200 */
[----:B------:R-:W4:Y:S03]  /*0070*/  LDCU.64 UR8, c[0x0][0x358] ;  /* 0x00006b00ff0877ac */ /* 0x000f260008000a00 */
[----:B------:R-:W0:Y:S01]  /*0080*/  LDC R3, c[0x0][0x360] ;  /* 0x0000d800ff037b82 */ /* 0x000e220000000800 */
[----:B-1----:R-:W-:Y:S01]  /*0090*/  ULEA UR4, UR5, UR4, 0x18 ;  /* 0x0000000405047291 */ /* 0x002fe2000f8ec0ff */
[----:B0-----:R-:W-:-:S05]  /*00a0*/  IMAD R7, R3, R0, RZ ;  /* 0x0000000003077224 */ /* 0x001fca00078e02ff */
[----:B------:R-:W-:Y:S02]  /*00b0*/  VIADD R5, R3, UR4 ;  /* 0x0000000403057c36 */ /* 0x000fe40008000000 */
[----:B---3--:R-:W-:Y:S02]  /*00c0*/  IMAD R6, R7, 0x2, R2 ;  /* 0x0000000207067824 */ /* 0x008fe400078e0202 */
[----:B------:R-:W-:Y:S02]  /*00d0*/  IMAD R4, R2, 0x8, R5 ;  /* 0x0000000802047824 */ /* 0x000fe400078e0205 */
[----:B------:R-:W-:Y:S02]  /*00e0*/  IMAD.MOV.U32 R7, RZ, RZ, RZ ;  /* 0x000000ffff077224 */ /* 0x000fe400078e00ff */
        /* <DEDUP_REMOVED lines=16> */
[----:B------:R-:W-:Y:S01]  /*01f0*/  @P0 IMAD.MOV.U32 R11, RZ, RZ, RZ ;  /* 0x000000ffff0b0224 */ /* 0x000fe200078e00ff */
[----:B------:R1:W-:Y:S04]  /*0200*/  @P0 STS.U8 [R2+UR4], R8 ;  /* 0x0000000802000988 */ /* 0x0003e80008000004 */
[----:B------:R1:W-:Y:S04]  /*0210*/  @P0 STS.64 [R4], R10 ;  /* 0x0000000a04000388 */ /* 0x0003e80000000a00 */
[----:B------:R1:W-:Y:S01]  /*0220*/  @!P0 STS.U8 [R2+UR4], R7 ;  /* 0x0000000702008988 */ /* 0x0003e20008000004 */
[----:B------:R-:W-:Y:S05]  /*0230*/  BRA `(.L_x_2258) ;  /* 0x0000000000207947 */ /* 0x000fea0003800000 */
.L_x_2257:
[----:B------:R-:W-:-:S04]  /*0240*/  ISETP.GE.U32.AND P0, PT, R6, UR6, PT ;  /* 0x0000000606007c0c */ /* 0x000fc8000bf06070 */
[----:B------:R-:W-:-:S13]  /*0250*/  ISETP.GE.U32.AND.EX P0, PT, RZ, UR7, PT, P0 ;  /* 0x00000007ff007c0c */ /* 0x000fda000bf06100 */
[----:B------:R-:W-:Y:S05]  /*0260*/  @P0 BRA `(.L_x_2258) ;  /* 0x0000000000140947 */ /* 0x000fea0003800000 */
[----:B------:R-:W0:Y:S02]  /*0270*/  LDCU.64 UR10, c[0x0][0x390] ;  /* 0x00007200ff0a77ac */ /* 0x000e240008000a00 */
[----:B0-----:R-:W-:-:S05]  /*0280*/  IADD3 R6, P0, PT, R6, UR10, RZ ;  /* 0x0000000a06067c10 */ /* 0x001fca000ff1e0ff */
[----:B------:R-:W-:-:S06]  /*0290*/  IMAD.X R7, RZ, RZ, UR11, P0 ;  /* 0x0000000bff077e24 */ /* 0x000fcc00080e06ff */
[----:B------:R-:W2:Y:S04]  /*02a0*/  LDG.E.U8 R7, desc[UR8][R6.64] ;  /* 0x0000000806077981 */ /* 0x000ea8000c1e1100 */
[----:B--2---:R0:W-:Y:S02]  /*02b0*/  STS.U8 [R2+UR4], R7 ;  /* 0x0000000702007988 */ /* 0x0041e40008000004 */
.L_x_2258:
[----:B------:R-:W-:Y:S05]  /*02c0*/  BSYNC.RECONVERGENT B0 ;  /* 0x0000000000007941 */ /* 0x000fea0003800200 */
.L_x_2256:
[----:B------:R-:W-:Y:S01]  /*02d0*/  BAR.SYNC.DEFER_BLOCKING 0x0 ;  /* 0x0000000000007b1d */ /* 0x000fe20000010000 */
[----:B------:R-:W-:-:S13]  /*02e0*/  ISETP.GE.U32.AND P0, PT, R13, 0x42, PT ;  /* 0x000000420d00780c */ /* 0x000fda0003f06070 */
[----:B------:R-:W-:Y:S05]  /*02f0*/  @!P0 BRA `(.L_x_2259) ;  /* 0x0000000000448947 */ /* 0x000fea0003800000 */
.L_x_2262:
[--C-:B------:R-:W-:Y:S01]  /*0300*/  IMAD.MOV.U32 R9, RZ, RZ, R13.reuse ;  /* 0x000000ffff097224 */ /* 0x100fe200078e000d */
[----:B------:R-:W-:Y:S01]  /*0310*/  SHF.R.U32.HI R13, RZ, 0x1, R13 ;  /* 0x00000001ff0d7819 */ /* 0x000fe2000001160d */
[----:B------:R-:W-:Y:S03]  /*0320*/  BSSY.RECONVERGENT B0, `(.L_x_2260) ;  /* 0x000000b000007945 */ /* 0x000fe60003800200 */
[----:B------:R-:W-:-:S13]  /*0330*/  ISETP.GE.U32.AND P0, PT, R2, R13, PT ;  /* 0x0000000d0200720c */ /* 0x000fda0003f06070 */
[----:B--2---:R-:W-:Y:S05]  /*0340*/  @P0 BRA `(.L_x_2261) ;  /* 0x0000000000200947 */ /* 0x004fea0003800000 */
[----:B-1----:R-:W-:Y:S01]  /*0350*/  IMAD.IADD R8, R5, 0x1, R13 ;  /* 0x0000000105087824 */ /* 0x002fe200078e020d */
[----:B------:R-:W-:Y:S04]  /*0360*/  LDS.U8 R6, [R2+UR4] ;  /* 0x0000000402067984 */ /* 0x000fe80008000000 */
[----:B------:R-:W1:Y:S02]  /*0370*/  LDS.U8 R11, [R8] ;  /* 0x00000000080b7984 */ /* 0x000e640000000000 */
[----:B-1----:R-:W-:-:S13]  /*0380*/  ISETP.GE.U32.AND P0, PT, R11, R6, PT ;  /* 0x000000060b00720c */ /* 0x002fda0003f06070 */
[----:B------:R-:W-:Y:S01]  /*0390*/  @P0 IMAD R6, R13, 0x8, R4 ;  /* 0x000000080d060824 */ /* 0x000fe200078e0204 */
[----:B------:R-:W-:Y:S05]  /*03a0*/  @P0 STS.U8 [R2+UR4], R11 ;  /* 0x0000000b02000988 */ /* 0x000fea0008000004 */
[----:B0-----:R-:W0:Y:S04]  /*03b0*/  @P0 LDS.64 R6, [R6] ;  /* 0x0000000006060984 */ /* 0x001e280000000a00 */
[----:B0-----:R2:W-:Y:S02]  /*03c0*/  @P0 STS.64 [R4], R6 ;  /* 0x0000000604000388 */ /* 0x0015e40000000a00 */
.L_x_2261:
[----:B------:R-:W-:Y:S05]  /*03d0*/  BSYNC.RECONVERGENT B0 ;  /* 0x0000000000007941 */ /* 0x000fea0003800200 */
.L_x_2260:
[----:B------:R-:W-:Y:S01]  /*03e0*/  BAR.SYNC.DEFER_BLOCKING 0x0 ;  /* 0x0000000000007b1d */ /* 0x000fe20000010000 */
[----:B------:R-:W-:-:S13]  /*03f0*/  ISETP.GT.U32.AND P0, PT, R9, 0x83, PT ;  /* 0x000000830900780c */ /* 0x000fda0003f04070 */
[----:B------:R-:W-:Y:S05]  /*0400*/  @P0 BRA `(.L_x_2262) ;  /* 0xfffffffc00bc0947 */ /* 0x000fea000383ffff */
.L_x_2259:
[----:B------:R-:W-:-:S13]  /*0410*/  ISETP.GT.U32.AND P0, PT, R2, 0x1f, PT ;  /* 0x0000001f0200780c */ /* 0x000fda0003f04070 */
[----:B------:R-:W-:Y:S05]  /*0420*/  @P0 EXIT ;  /* 0x000000000000094d */ /* 0x000fea0003800000 */
[----:B--2---:R-:W-:Y:S01]  /*0430*/  LDS.U8 R6, [R2+UR4] ;  /* 0x0000000402067984 */ /* 0x004fe20008000000 */
[----:B------:R-:W-:-:S03]  /*0440*/  ISETP.NE.AND P1, PT, R2, RZ, PT ;  /* 0x000000ff0200720c */ /* 0x000fc60003f25270 */
[----:B-1----:R-:W1:Y:S04]  /*0450*/  LDS.U8 R8, [R2+UR4+0x20] ;  /* 0x0000200402087984 */ /* 0x002e680008000000 */
[----:B0-----:R-:W0:Y:S01]  /*0460*/  LDS.U8 R7, [R2+UR4+0x20] ;  /* 0x0000200402077984 */ /* 0x001e220008000000 */
[----:B-1----:R-:W-:-:S04]  /*0470*/  VIMNMX.U16x2 R5, PT, PT, R6, R8, !PT ;  /* 0x0000000806057248 */ /* 0x002fc80007fe0200 */
[----:B------:R-:W-:-:S04]  /*0480*/  PRMT R6, R5, 0x9910, RZ ;  /* 0x0000991005067816 */ /* 0x000fc800000000ff */
[----:B0-----:R-:W-:-:S13]  /*0490*/  ISETP.NE.AND P0, PT, R6, R7, PT ;  /* 0x000000070600720c */ /* 0x001fda0003f05270 */
        /* <DEDUP_REMOVED lines=68> */
.L_x_2263:
        /* <DEDUP_REMOVED lines=10> */
.L_x_3812:


//--------------------- .text.contiguous_reduce44_i64 --------------------------
	.section	.text.contiguous_reduce44_i64,"ax",@progbits
	.align	128
        .global         contiguous_reduce44_i64
        .type           contiguous_reduce44_i64,@function
        .size           contiguous_reduce44_i64,(.L_x_3813 - contiguous_reduce44_i64)
        .other          contiguous_reduce44_i64,@"STO_CUDA_ENTRY STV_DEFAULT"
contiguous_reduce44_i64:
.text.contiguous_reduce44_i64:
        /* <DEDUP_REMOVED lines=77> */
.L_x_2268:
[----:B------:R-:W2:Y:S01]  /*04d0*/  LDS.64 R18, [R4+UR5] ;  /* 0x0000000504127984 */ /* 0x000ea20008000a00 */
[----:B------:R-:W-:Y:S02]  /*04e0*/  UIADD3 UR8, UPT, UPT, UR8, 0x10, URZ ;  /* 0x0000001008087890 */ /* 0x000fe4000fffe0ff */
[----:B------:R-:W-:Y:S02]  /*04f0*/  UIADD3 UR4, UPT, UPT, UR4, 0x10, URZ ;  /* 0x0000001004047890 */ /* 0x000fe4000fffe0ff */
[----:B------:R-:W-:Y:S01]  /*0500*/  UISETP.GE.AND UP1, UPT, UR8, -0xc, UPT ;  /* 0xfffffff40800788c */ /* 0x000fe2000bf26270 */
[----:B--2---:R-:W-:-:S04]  /*0510*/  ISETP.GE.U32.AND P0, PT, R18, R12, PT ;  /* 0x0000000c1200720c */ /* 0x004fc80003f06070 */
[----:B------:R-:W-:-:S13]  /*0520*/  ISETP.GE.AND.EX P0, PT, R19, R13, PT, P0 ;  /* 0x0000000d1300720c */ /* 0x000fda0003f06300 */
[----:B------:R-:W-:Y:S01]  /*0530*/  @P0 STS.64 [R3], R18 ;  /* 0x0000001203000388 */ /* 0x000fe20000000a00 */
[----:B------:R-:W-:Y:S01]  /*0540*/  @P0 IMAD.MOV.U32 R12, RZ, RZ, R18 ;  /* 0x000000ffff0c0224 */ /* 0x000fe200078e0012 */
[----:B------:R-:W-:Y:S02]  /*0550*/  @P0 MOV R13, R19 ;  /* 0x00000013000d0202 */ /* 0x000fe40000000f00 */
[----:B------:R-:W2:Y:S04]  /*0560*/  @P0 LDS.64 R22, [R8+UR5] ;  /* 0x0000000508160984 */ /* 0x000ea80008000a00 */
[----:B--2---:R-:W-:Y:S04]  /*0570*/  @P0 STS.64 [R2+UR9], R22 ;  /* 0x0000001602000988 */ /* 0x004fe80008000a09 */
[----:B---3--:R-:W2:Y:S02]  /*0580*/  LDS.64 R20, [R5+UR5] ;  /* 0x0000000505147984 */ /* 0x008ea40008000a00 */
[----:B--2---:R-:W-:-:S04]  /*0590*/  ISETP.GE.U32.AND P0, PT, R20, R12, PT ;  /* 0x0000000c1400720c */ /* 0x004fc80003f06070 */
[----:B------:R-:W-:-:S13]  /*05a0*/  ISETP.GE.AND.EX P0, PT, R21, R13, PT, P0 ;  /* 0x0000000d1500720c */ /* 0x000fda0003f06300 */
[----:B------:R-:W-:Y:S01]  /*05b0*/  @P0 STS.64 [R3], R20 ;  /* 0x0000001403000388 */ /* 0x000fe20000000a00 */
[----:B------:R-:W-:Y:S02]  /*05c0*/  @P0 IMAD.MOV.U32 R12, RZ, RZ, R20 ;  /* 0x000000ffff0c0224 */ /* 0x000fe400078e0014 */
[----:B------:R-:W-:Y:S01]  /*05d0*/  @P0 IMAD.MOV.U32 R13, RZ, RZ, R21 ;  /* 0x000000ffff0d0224 */ /* 0x000fe200078e0015 */
[----:B------:R-:W2:Y:S04]  /*05e0*/  @P0 LDS.64 R24, [R9+UR5] ;  /* 0x0000000509180984 */ /* 0x000ea80008000a00 */
[----:B--2---:R-:W-:Y:S04]  /*05f0*/  @P0 STS.64 [R2+UR9], R24 ;  /* 0x0000001802000988 */ /* 0x004fe80008000a09 */
[----:B------:R-:W2:Y:S02]  /*0600*/  LDS.64 R16, [R6+UR5] ;  /* 0x0000000506107984 */ /* 0x000ea40008000a00 */
        /* <DEDUP_REMOVED lines=18> */
[----:B------:R-:W-:-:S13]  /*0730*/  ISETP.GE.AND.EX P0, PT, R17, R13, PT, P0 ;  /* 0x0000000d1100720c */ /* 0x000fda0003f06300 */
[----:B------:R-:W-:Y:S01]  /*0740*/  @P0 STS.64 [R3], R16 ;  /* 0x0000001003000388 */ /* 0x000fe20000000a00 */
[----:B------:R-:W-:Y:S01]  /*0750*/  @P0 IMAD.MOV.U32 R12, RZ, RZ, R16 ;  /* 0x000000ffff0c0224 */ /* 0x000fe200078e0010 */
[----:B------:R-:W-:Y:S02]  /*0760*/  @P0 MOV R13, R17 ;  /* 0x00000011000d0202 */ /* 0x000fe40000000f00 */
        /* <DEDUP_REMOVED lines=92> */
[----:B--2---:R3:W-:Y:S01]  /*0d30*/  @P0 STS.64 [R2+UR9], R20 ;  /* 0x0000001402000988 */ /* 0x0047e20008000a09 */
[----:B------:R-:W-:Y:S08]  /*0d40*/  BRA.U !UP1, `(.L_x_2268) ;  /* 0xfffffff509e07547 */ /* 0x000ff0000b83ffff */
.L_x_2267:
        /* <DEDUP_REMOVED lines=73> */
[----:B--2---:R4:W-:Y:S09]  /*11e0*/  @P0 STS.64 [R2+UR9], R18 ;  /* 0x0000001202000988 */ /* 0x0049f20008000a09 */
.L_x_2269:
[----:B------:R-:W-:-:S09]  /*11f0*/  UISETP.NE.OR UP0, UPT, UR8, URZ, UP0 ;  /* 0x000000ff0800728c */ /* 0x000fd20008705670 */
[----:B------:R-:W-:Y:S05]  /*1200*/  BRA.U !UP0, `(.L_x_2270) ;  /* 0x0000000108947547 */ /* 0x000fea000b800000 */
.L_x_2266:
[----:B--23--:R-:W2:Y:S01]  /*1210*/  LDS.64 R20, [R4+UR5] ;  /* 0x0000000504147984 */ /* 0x00cea20008000a00 */
[----:B------:R-:W-:Y:S02]  /*1220*/  UIADD3 UR8, UPT, UPT, UR8, 0x4, URZ ;  /* 0x0000000408087890 */ /* 0x000fe4000fffe0ff */
[----:B------:R-:W-:Y:S02]  /*1230*/  UIADD3 UR4, UPT, UPT, UR4, 0x4, URZ ;  /* 0x0000000404047890 */ /* 0x000fe4000fffe0ff */
[----:B------:R-:W-:Y:S01]  /*1240*/  UISETP.NE.AND UP0, UPT, UR8, URZ, UPT ;  /* 0x000000ff0800728c */ /* 0x000fe2000bf05270 */
        /* <DEDUP_REMOVED lines=15> */
[----:B----4-:R-:W2:Y:S02]  /*1340*/  LDS.64 R18, [R6+UR5] ;  /* 0x0000000506127984 */ /* 0x010ea40008000a00 */
        /* <DEDUP_REMOVED lines=16> */
[----:B------:R-:W-:Y:S08]  /*1450*/  BRA.U UP0, `(.L_x_2266) ;  /* 0xfffffffd006c7547 */ /* 0x000ff0000b83ffff */
.L_x_2270:
[----:B------:R-:W-:-:S12]  /*1460*/  UIADD3 UR7, UPT, UPT, UR4, 0x1, URZ ;  /* 0x0000000104077890 */ /* 0x000fd8000fffe0ff */
.L_x_2265:
        /* <DEDUP_REMOVED lines=8> */
.L_x_2271:
[----:B--2---:R-:W-:Y:S01]  /*14f0*/  MOV R5, UR7 ;  /* 0x0000000700057c02 */ /* 0x004fe20008000f00 */
[----:B------:R-:W5:Y:S01]  /*1500*/  LDC R9, c[0x0][0x360] ;  /* 0x0000d800ff097b82 */ /* 0x000f620000000800 */
[----:B------:R-:W-:-:S03]  /*1510*/  UIADD3 UR6, UPT, UPT, UR6, 0x1, URZ ;  /* 0x0000000106067890 */ /* 0x000fc6000fffe0ff */
[----:B------:R-:W-:Y:S01]  /*1520*/  IMAD R6, R5, 0x8, R8 ;  /* 0x0000000805067824 */ /* 0x000fe200078e0208 */
[----:B------:R-:W-:-:S05]  /*1530*/  UISETP.NE.AND UP0, UPT, UR6, URZ, UPT ;  /* 0x000000ff0600728c */ /* 0x000fca000bf05270 */
[----:B------:R-:W2:Y:S02]  /*1540*/  LDS.64 R6, [R6] ;  /* 0x0000000006067984 */ /* 0x000ea40000000a00 */
[----:B--2---:R-:W-:-:S04]  /*1550*/  ISETP.GE.U32.AND P0, PT, R6, R12, PT ;  /* 0x0000000c0600720c */ /* 0x004fc80003f06070 */
[----:B------:R-:W-:-:S13]  /*1560*/  ISETP.GE.AND.EX P0, PT, R7, R13, PT, P0 ;  /* 0x0000000d0700720c */ /* 0x000fda0003f06300 */
[----:B------:R-:W-:Y:S01]  /*1570*/  @P0 STS.64 [R3], R6 ;  /* 0x0000000603000388 */ /* 0x000fe20000000a00 */
[----:B------:R-:W-:Y:S02]  /*1580*/  @P0 IMAD.MOV.U32 R12, RZ, RZ, R6 ;  /* 0x000000ffff0c0224 */ /* 0x000fe400078e0006 */
[----:B------:R-:W-:Y:S01]  /*1590*/  @P0 IMAD.MOV.U32 R13, RZ, RZ, R7 ;  /* 0x000000ffff0d0224 */ /* 0x000fe200078e0007 */
[----:B------:R5:W2:Y:S02]  /*15a0*/  @P0 LDS.64 R4, [R8+UR4] ;  /* 0x0000000408040984 */ /* 0x000aa40008000a00 */
[----:B-----5:R-:W-:Y:S02]  /*15b0*/  IMAD R8, R9, 0x8, R8 ;  /* 0x0000000809087824 */ /* 0x020fe400078e0208 */
[----:B--2---:R2:W-:Y:S01]  /*15c0*/  @P0 STS.64 [R2+UR9], R4 ;  /* 0x0000000402000988 */ /* 0x0045e20008000a09 */
[----:B------:R-:W-:Y:S05]  /*15d0*/  BRA.U UP0, `(.L_x_2271) ;  /* 0xfffffffd00c47547 */ /* 0x000fea000b83ffff */
.L_x_2264:
        /* <DEDUP_REMOVED lines=15> */
.L_x_2272:
        /* <DEDUP_REMOVED lines=11> */
.L_x_3813:


//--------------------- .text.contiguous_reduce4_i64 --------------------------
	.section	.text.contiguous_reduce4_i64,"ax",@progbits
	.align	128
        .global         contiguous_reduce4_i64
        .type           contiguous_reduce4_i64,@function
        .size           contiguous_reduce4_i64,(.L_x_3728 - contiguous_reduce4_i64)
        .other          contiguous_reduce4_i64,@"STO_CUDA_ENTRY STV_DEFAULT"
contiguous_reduce4_i64:
.text.contiguous_reduce4_i64:
[----:B------:R-:W-:Y:S01]  /*0000*/  LDC R1, c[0x0][0x37c] ;  /* 0x0000df00ff017b82 */ /* 0x000fe20000000800 */
[----:B------:R-:W0:Y:S01]  /*0010*/  S2R R7, SR_TID.Y ;  /* 0x0000000000077919 */ /* 0x000e220000002200 */
[----:B------:R-:W1:Y:S06]  /*0020*/  LDCU UR15, c[0x0][0x360] ;  /* 0x00006c00ff0f77ac */ /* 0x000e6c0008000800 */
[----:B------:R-:W2:Y:S01]  /*0030*/  S2UR UR6, SR_CgaCtaId ;  /* 0x00000000000679c3 */ /* 0x000ea20000008800 */
[----:B------:R-:W-:Y:S01]  /*0040*/  HFMA2 R17, -RZ, RZ, 0, 0 ;  /* 0x00000000ff117431 */ /* 0x000fe200000001ff */
        /* <DEDUP_REMOVED lines=44> */
.L_x_2291:
        /* <DEDUP_REMOVED lines=27> */
.L_x_2275:
[----:B------:R-:W-:Y:S01]  /*04c0*/  IMAD.MOV.U32 R14, RZ, RZ, R30 ;  /* 0x000000ffff0e7224 */ /* 0x000fe200078e001e */
[----:B------:R-:W-:Y:S01]  /*04d0*/  MOV R0, R32 ;  /* 0x0000002000007202 */ /* 0x000fe20000000f00 */
[----:B------:R-:W-:Y:S01]  /*04e0*/  IMAD.MOV.U32 R3, RZ, RZ, R33 ;  /* 0x000000ffff037224 */ /* 0x000fe200078e0021 */
[----:B------:R-:W-:-:S07]  /*04f0*/  MOV R8, 0x510 ;  /* 0x0000051000087802 */ /* 0x000fce0000000f00 */
[----:B-1----:R-:W-:Y:S05]  /*0500*/  CALL.REL.NOINC `($__internal_48_$__cuda_sm20_div_s64) ;  /* 0x0000004000447944 */ /* 0x002fea0003c00000 */
        /* <DEDUP_REMOVED lines=9> */
.L_x_2276:
        /* <DEDUP_REMOVED lines=33> */
.L_x_2277:
[----:B------:R-:W-:Y:S01]  /*07b0*/  MOV R0, R30 ;  /* 0x0000001e00007202 */ /* 0x000fe20000000f00 */
[----:B------:R-:W-:Y:S01]  /*07c0*/  IMAD.MOV.U32 R3, RZ, RZ, R31 ;  /* 0x000000ffff037224 */ /* 0x000fe200078e001f */
[----:B------:R-:W-:-:S07]  /*07d0*/  MOV R8, 0x7f0 ;  /* 0x000007f000087802 */ /* 0x000fce0000000f00 */
[----:B------:R-:W-:Y:S05]  /*07e0*/  CALL.REL.NOINC `($__internal_48_$__cuda_sm20_div_s64) ;  /* 0x0000003c008c7944 */ /* 0x000fea0003c00000 */
        /* <DEDUP_REMOVED lines=10> */
.L_x_2278:
        /* <DEDUP_REMOVED lines=34> */
.L_x_2279:
[----:B------:R-:W-:Y:S01]  /*0ab0*/  MOV R14, R26 ;  /* 0x0000001a000e7202 */ /* 0x000fe20000000f00 */
[----:B------:R-:W-:Y:S01]  /*0ac0*/  IMAD.MOV.U32 R0, RZ, RZ, R30 ;  /* 0x000000ffff007224 */ /* 0x000fe200078e001e */
[----:B------:R-:W-:Y:S02]  /*0ad0*/  MOV R3, R31 ;  /* 0x0000001f00037202 */ /* 0x000fe40000000f00 */
[----:B------:R-:W-:-:S07]  /*0ae0*/  MOV R8, 0xb00 ;  /* 0x00000b0000087802 */ /* 0x000fce0000000f00 */
[----:B------:R-:W-:Y:S05]  /*0af0*/  CALL.REL.NOINC `($__internal_48_$__cuda_sm20_div_s64) ;  /* 0x0000003800c87944 */ /* 0x000fea0003c00000 */
        /* <DEDUP_REMOVED lines=9> */
.L_x_2280:
        /* <DEDUP_REMOVED lines=34> */
.L_x_2281:
        /* <DEDUP_REMOVED lines=14> */
.L_x_2282:
        /* <DEDUP_REMOVED lines=34> */
.L_x_2283:
[----:B------:R-:W-:Y:S01]  /*10b0*/  MOV R14, R26 ;  /* 0x0000001a000e7202 */ /* 0x000fe20000000f00 */
[----:B------:R-:W-:Y:S01]  /*10c0*/  IMAD.MOV.U32 R0, RZ, RZ, R30 ;  /* 0x000000ffff007224 */ /* 0x000fe200078e001e */
[----:B------:R-:W-:Y:S02]  /*10d0*/  MOV R3, R31 ;  /* 0x0000001f00037202 */ /* 0x000fe40000000f00 */
[----:B------:R-:W-:-:S07]  /*10e0*/  MOV R8, 0x1100 ;  /* 0x0000110000087802 */ /* 0x000fce0000000f00 */
[----:B------:R-:W-:Y:S05]  /*10f0*/  CALL.REL.NOINC `($__internal_48_$__cuda_sm20_div_s64) ;  /* 0x0000003400487944 */ /* 0x000fea0003c00000 */
        /* <DEDUP_REMOVED lines=10> */
.L_x_2284:
        /* <DEDUP_REMOVED lines=34> */
.L_x_2285:
        /* <DEDUP_REMOVED lines=14> */
.L_x_2286:
        /* <DEDUP_REMOVED lines=34> */
.L_x_2287:
[----:B------:R-:W-:Y:S01]  /*16c0*/  IMAD.MOV.U32 R14, RZ, RZ, R26 ;  /* 0x000000ffff0e7224 */ /* 0x000fe200078e001a */
        /* <DEDUP_REMOVED lines=14> */
.L_x_2288:
        /* <DEDUP_REMOVED lines=35> */
.L_x_2289:
[----:B------:R-:W-:Y:S01]  /*19e0*/  IMAD.MOV.U32 R0, RZ, RZ, R26 ;  /* 0x000000ffff007224 */ /* 0x000fe200078e001a */
[----:B------:R-:W-:Y:S02]  /*19f0*/  MOV R3, R27 ;  /* 0x0000001b00037202 */ /* 0x000fe40000000f00 */
[----:B------:R-:W-:-:S07]  /*1a00*/  MOV R8, 0x1a20 ;  /* 0x00001a2000087802 */ /* 0x000fce0000000f00 */
[----:B------:R-:W-:Y:S05]  /*1a10*/  CALL.REL.NOINC `($__internal_48_$__cuda_sm20_div_s64) ;  /* 0x0000002c00007944 */ /* 0x000fea0003c00000 */
        /* <DEDUP_REMOVED lines=9> */
.L_x_2290:
        /* <DEDUP_REMOVED lines=13> */
.L_x_2274:
        /* <DEDUP_REMOVED lines=32> */
.L_x_2293:
        /* <DEDUP_REMOVED lines=14> */
.L_x_2294:
        /* <DEDUP_REMOVED lines=35> */
.L_x_2295:
        /* <DEDUP_REMOVED lines=13> */
.L_x_2296:
        /* <DEDUP_REMOVED lines=36> */
.L_x_2297:
        /* <DEDUP_REMOVED lines=15> */
.L_x_2298:
        /* <DEDUP_REMOVED lines=37> */
.L_x_2299:
[----:B------:R-:W-:Y:S01]  /*26e0*/  MOV R0, R18 ;  /* 0x0000001200007202 */ /* 0x000fe20000000f00 */
[----:B------:R-:W-:Y:S01]  /*26f0*/  IMAD.MOV.U32 R3, RZ, RZ, R19 ;  /* 0x000000ffff037224 */ /* 0x000fe200078e0013 */
[----:B------:R-:W-:-:S07]  /*2700*/  MOV R8, 0x2720 ;  /* 0x0000272000087802 */ /* 0x000fce0000000f00 */
[----:B------:R-:W-:Y:S05]  /*2710*/  CALL.REL.NOINC `($__internal_48_$__cuda_sm20_div_s64) ;  /* 0x0000001c00c07944 */ /* 0x000fea0003c00000 */
        /* <DEDUP_REMOVED lines=8> */
.L_x_2300:
        /* <DEDUP_REMOVED lines=10> */
.L_x_2292:
        /* <DEDUP_REMOVED lines=32> */
.L_x_2302:
[----:B------:R-:W-:Y:S01]  /*2a40*/  IMAD.MOV.U32 R14, RZ, RZ, R30 ;  /* 0x000000ffff0e7224 */ /* 0x000fe200078e001e */
[----:B------:R-:W-:Y:S01]  /*2a50*/  MOV R0, R18 ;  /* 0x0000001200007202 */ /* 0x000fe20000000f00 */
[----:B------:R-:W-:Y:S01]  /*2a60*/  IMAD.MOV.U32 R3, RZ, RZ, R19 ;  /* 0x000000ffff037224 */ /* 0x000fe200078e0013 */
[----:B------:R-:W-:-:S07]  /*2a70*/  MOV R8, 0x2a90 ;  /* 0x00002a9000087802 */ /* 0x000fce0000000f00 */
[----:B------:R-:W-:Y:S05]  /*2a80*/  CALL.REL.NOINC `($__internal_48_$__cuda_sm20_div_s64) ;  /* 0x0000001800e47944 */ /* 0x000fea0003c00000 */
        /* <DEDUP_REMOVED lines=9> */
.L_x_2303:
        /* <DEDUP_REMOVED lines=36> */
.L_x_2304:
[----:B------:R-:W-:Y:S01]  /*2d60*/  IMAD.MOV.U32 R0, RZ, RZ, R18 ;  /* 0x000000ffff007224 */ /* 0x000fe200078e0012 */
[----:B------:R-:W-:Y:S02]  /*2d70*/  MOV R3, R19 ;  /* 0x0000001300037202 */ /* 0x000fe40000000f00 */
[----:B------:R-:W-:-:S07]  /*2d80*/  MOV R8, 0x2da0 ;  /* 0x00002da000087802 */ /* 0x000fce0000000f00 */
[----:B------:R-:W-:Y:S05]  /*2d90*/  CALL.REL.NOINC `($__internal_48_$__cuda_sm20_div_s64) ;  /* 0x0000001800207944 */ /* 0x000fea0003c00000 */
        /* <DEDUP_REMOVED lines=8> */
.L_x_2305:
        /* <DEDUP_REMOVED lines=10> */
.L_x_2301:
        /* <DEDUP_REMOVED lines=29> */
.L_x_2306:
[----:B------:R-:W-:-:S07]  /*3090*/  MOV R0, 0x30b0 ;  /* 0x000030b000007802 */ /* 0x000fce0000000f00 */
[----:B------:R-:W-:Y:S05]  /*30a0*/  CALL.REL.NOINC `($__internal_49_$__cuda_sm20_rem_s64) ;  /* 0x0000001800a87944 */ /* 0x000fea0003c00000 */
[----:B------:R-:W-:Y:S01]  /*30b0*/  IMAD.MOV.U32 R8, RZ, RZ, R3 ;  /* 0x000000ffff087224 */ /* 0x000fe200078e0003 */
[----:B------:R-:W-:-:S07]  /*30c0*/  MOV R9, R10 ;  /* 0x0000000a00097202 */ /* 0x000fce0000000f00 */
.L_x_2307:
[----:B------:R-:W0:Y:S02]  /*30d0*/  LDC.64 R10, c[0x0][0x3a0] ;  /* 0x0000e800ff0a7b82 */ /* 0x000e240000000a00 */
[----:B0-----:R-:W-:-:S06]  /*30e0*/  IMAD.WIDE.U32 R2, R2, 0x8, R10 ;  /* 0x0000000802027825 */ /* 0x001fcc00078e000a */
[----:B------:R-:W2:Y:S02]  /*30f0*/  LDG.E.64 R2, desc[UR10][R2.64] ;  /* 0x0000000a02027981 */ /* 0x000ea4000c1e1b00 */
[-C--:B--2---:R-:W-:Y:S02]  /*3100*/  IMAD R11, R3, R8.reuse, RZ ;  /* 0x00000008030b7224 */ /* 0x084fe400078e02ff */
[----:B------:R-:W-:-:S04]  /*3110*/  IMAD.WIDE.U32 R26, R2, R8, R26 ;  /* 0x00000008021a7225 */ /* 0x000fc800078e001a */
[----:B------:R-:W-:-:S04]  /*3120*/  IMAD R11, R2, R9, R11 ;  /* 0x00000009020b7224 */ /* 0x000fc800078e020b */
[----:B------:R-:W-:-:S07]  /*3130*/  IMAD.IADD R27, R27, 0x1, R11 ;  /* 0x000000011b1b7824 */ /* 0x000fce00078e020b */
.L_x_2273:
        /* <DEDUP_REMOVED lines=45> */
.L_x_2312:
        /* <DEDUP_REMOVED lines=15> */
[----:B------:R-:W-:Y:S01]  /*3500*/  @P0 IMAD.MOV.U32 R2, RZ, RZ, R22 ;  /* 0x000000ffff020224 */ /* 0x000fe200078e0016 */
[----:B------:R-:W-:Y:S02]  /*3510*/  @P0 MOV R3, R23 ;  /* 0x0000001700030202 */ /* 0x000fe40000000f00 */
[----:B---3--:R-:W2:Y:S04]  /*3520*/  @P0 LDS.64 R18, [R11+UR6] ;  /* 0x000000060b120984 */ /* 0x008ea80008000a00 */
[----:B--2---:R-:W-:Y:S04]  /*3530*/  @P0 STS.64 [R5+UR5], R18 ;  /* 0x0000001205000988 */ /* 0x004fe80008000a05 */
        /* <DEDUP_REMOVED lines=115> */
[----:B--2---:R3:W-:Y:S01]  /*3c70*/  @P0 STS.64 [R5+UR5], R18 ;  /* 0x0000001205000988 */ /* 0x0047e20008000a05 */
[----:B------:R-:W-:Y:S08]  /*3c80*/  BRA.U !UP1, `(.L_x_2312) ;  /* 0xfffffff509e07547 */ /* 0x000ff0000b83ffff */
.L_x_2311:
        /* <DEDUP_REMOVED lines=73> */
[----:B--2---:R4:W-:Y:S09]  /*4120*/  @P0 STS.64 [R5+UR5], R18 ;  /* 0x0000001205000988 */ /* 0x0049f20008000a05 */
.L_x_2313:
[----:B------:R-:W-:-:S09]  /*4130*/  UISETP.NE.OR UP0, UPT, UR9, URZ, UP0 ;  /* 0x000000ff0900728c */ /* 0x000fd20008705670 */
[----:B------:R-:W-:Y:S05]  /*4140*/  BRA.U !UP0, `(.L_x_2314) ;  /* 0x0000000108947547 */ /* 0x000fea000b800000 */
.L_x_2310:
[----:B--2---:R-:W2:Y:S01]  /*4150*/  LDS.64 R20, [R4+UR6] ;  /* 0x0000000604147984 */ /* 0x004ea20008000a00 */
        /* <DEDUP_REMOVED lines=16> */
[----:B---34-:R-:W2:Y:S04]  /*4260*/  @P0 LDS.64 R18, [R11+UR6] ;  /* 0x000000060b120984 */ /* 0x018ea80008000a00 */
        /* <DEDUP_REMOVED lines=18> */
[----:B------:R-:W-:Y:S08]  /*4390*/  BRA.U UP0, `(.L_x_2310) ;  /* 0xfffffffd006c7547 */ /* 0x000ff0000b83ffff */
.L_x_2314:
[----:B------:R-:W-:-:S12]  /*43a0*/  UIADD3 UR8, UPT, UPT, UR4, 0x1, URZ ;  /* 0x0000000104087890 */ /* 0x000fd8000fffe0ff */
.L_x_2309:
        /* <DEDUP_REMOVED lines=8> */
.L_x_2315:
[----:B------:R-:W-:Y:S01]  /*4430*/  MOV R7, UR8 ;  /* 0x0000000800077c02 */ /* 0x000fe20008000f00 */
[----:B------:R-:W-:-:S04]  /*4440*/  UIADD3 UR7, UPT, UPT, UR7, 0x1, URZ ;  /* 0x0000000107077890 */ /* 0x000fc8000fffe0ff */
[----:B------:R-:W-:Y:S01]  /*4450*/  IMAD R10, R7, 0x8, R4 ;  /* 0x00000008070a7824 */ /* 0x000fe200078e0204 */
[----:B------:R-:W-:Y:S01]  /*4460*/  UISETP.NE.AND UP0, UPT, UR7, URZ, UPT ;  /* 0x000000ff0700728c */ /* 0x000fe2000bf05270 */
[----:B------:R-:W5:Y:S04]  /*4470*/  LDC R7, c[0x0][0x360] ;  /* 0x0000d800ff077b82 */ /* 0x000f680000000800 */
[----:B--2---:R-:W2:Y:S02]  /*4480*/  LDS.64 R10, [R10] ;  /* 0x000000000a0a7984 */ /* 0x004ea40000000a00 */
[----:B--2---:R-:W-:-:S04]  /*4490*/  ISETP.GE.U32.AND P0, PT, R10, R2, PT ;  /* 0x000000020a00720c */ /* 0x004fc80003f06070 */
[----:B------:R-:W-:-:S13]  /*44a0*/  ISETP.GE.AND.EX P0, PT, R11, R3, PT, P0 ;  /* 0x000000030b00720c */ /* 0x000fda0003f06300 */
[----:B------:R-:W-:Y:S01]  /*44b0*/  @P0 STS.64 [R0], R10 ;  /* 0x0000000a00000388 */ /* 0x000fe20000000a00 */
[----:B------:R-:W-:Y:S01]  /*44c0*/  @P0 MOV R2, R10 ;  /* 0x0000000a00020202 */ /* 0x000fe20000000f00 */
[----:B------:R-:W-:Y:S02]  /*44d0*/  @P0 IMAD.MOV.U32 R3, RZ, RZ, R11 ;  /* 0x000000ffff030224 */ /* 0x000fe400078e000b */
[----:B------:R5:W2:Y:S02]  /*44e0*/  @P0 LDS.64 R8, [R4+UR4] ;  /* 0x0000000404080984 */ /* 0x000aa40008000a00 */
[----:B-----5:R-:W-:Y:S02]  /*44f0*/  LEA R4, R7, R4, 0x3 ;  /* 0x0000000407047211 */ /* 0x020fe400078e18ff */
[----:B--2---:R2:W-:Y:S01]  /*4500*/  @P0 STS.64 [R5+UR5], R8 ;  /* 0x0000000805000988 */ /* 0x0045e20008000a05 */
[----:B------:R-:W-:Y:S05]  /*4510*/  BRA.U UP0, `(.L_x_2315) ;  /* 0xfffffffd00c47547 */ /* 0x000fea000b83ffff */
.L_x_2308:
        /* <DEDUP_REMOVED lines=16> */
        .weak           $__internal_48_$__cuda_sm20_div_s64
        .type           $__internal_48_$__cuda_sm20_div_s64,@function
        .size           $__internal_48_$__cuda_sm20_div_s64,($__internal_49_$__cuda_sm20_rem_s64 - $__internal_48_$__cuda_sm20_div_s64)
$__internal_48_$__cuda_sm20_div_s64:
        /* <DEDUP_REMOVED lines=82> */
[----:B------:R-:W-:Y:S06]  /*4b40*/  RET.REL.NODEC R8 `(contiguous_reduce4_i64) ;  /* 0xffffffb4082c7950 */ /* 0x000fec0003c3ffff */
        .weak           $__internal_49_$__cuda_sm20_rem_s64
        .type           $__internal_49_$__cuda_sm20_rem_s64,@function
        .size           $__internal_49_$__cuda_sm20_rem_s64,(.L_x_3728 - $__internal_49_$__cuda_sm20_rem_s64)
$__internal_49_$__cuda_sm20_rem_s64:
        /* <DEDUP_REMOVED lines=66> */
[----:B------:R-:W-:Y:S06]  /*4f70*/  RET.REL.NODEC R8 `(contiguous_reduce4_i64) ;  /* 0xffffffb008207950 */ /* 0x000fec0003c3ffff */
.L_x_2316:
        /* <DEDUP_REMOVED lines=16> */
.L_x_3728:


//--------------------- .text.contiguous_reduce33_i64 --------------------------
	.section	.text.contiguous_reduce33_i64,"ax",@progbits
	.align	128
        .global         contiguous_reduce33_i64
        .type           contiguous_reduce33_i64,@function
        .size           contiguous_reduce33_i64,(.L_x_3815 - contiguous_reduce33_i64)
        .other          contiguous_reduce33_i64,@"STO_CUDA_ENTRY STV_DEFAULT"
contiguous_reduce33_i64:
.text.contiguous_reduce33_i64:
        /* <DEDUP_REMOVED lines=45> */
[----:B------:R-:W-:-:S13]  /*02d0*/  ISETP.GE.AND.EX P0, PT, R11, R9, PT, P0 ;  /* 0x000000090b00720c */ /* 0x000fda0003f06300 */
        /* <DEDUP_REMOVED lines=11> */
.L_x_2318:
        /* <DEDUP_REMOVED lines=18> */
.L_x_2319:
[----:B------:R-:W-:Y:S05]  /*04b0*/  BSYNC.RECONVERGENT B0 ;  /* 0x0000000000007941 */ /* 0x000fea0003800200 */
.L_x_2317:
[----:B------:R-:W-:Y:S01]  /*04c0*/  BAR.SYNC.DEFER_BLOCKING 0x0 ;  /* 0x0000000000007b1d */ /* 0x000fe20000010000 */
[----:B------:R-:W-:-:S13]  /*04d0*/  ISETP.GE.U32.AND P0, PT, R7, 0x42, PT ;  /* 0x000000420700780c */ /* 0x000fda0003f06070 */
[----:B------:R-:W-:Y:S05]  /*04e0*/  @!P0 BRA `(.L_x_2320) ;  /* 0x0000000000488947 */ /* 0x000fea0003800000 */
.L_x_2323:
        /* <DEDUP_REMOVED lines=9> */
[----:B------:R-:W-:-:S13]  /*0580*/  ISETP.GE.AND.EX P0, PT, R11, R9, PT, P0 ;  /* 0x000000090b00720c */ /* 0x000fda0003f06300 */
[----:B------:R-:W-:Y:S01]  /*0590*/  @P0 IMAD R8, R7, 0x8, R5 ;  /* 0x0000000807080824 */ /* 0x000fe200078e0205 */
[----:B------:R-:W-:Y:S05]  /*05a0*/  @P0 STS.64 [R4], R10 ;  /* 0x0000000a04000388 */ /* 0x000fea0000000a00 */
[----:B------:R-:W0:Y:S04]  /*05b0*/  @P0 LDS.64 R8, [R8] ;  /* 0x0000000008080984 */ /* 0x000e280000000a00 */
[----:B0-----:R2:W-:Y:S02]  /*05c0*/  @P0 STS.64 [R5], R8 ;  /* 0x0000000805000388 */ /* 0x0015e40000000a00 */
.L_x_2322:
[----:B------:R-:W-:Y:S05]  /*05d0*/  BSYNC.RECONVERGENT B0 ;  /* 0x0000000000007941 */ /* 0x000fea0003800200 */
.L_x_2321:
[----:B------:R-:W-:Y:S01]  /*05e0*/  BAR.SYNC.DEFER_BLOCKING 0x0 ;  /* 0x0000000000007b1d */ /* 0x000fe20000010000 */
[----:B------:R-:W-:-:S13]  /*05f0*/  ISETP.GT.U32.AND P0, PT, R6, 0x83, PT ;  /* 0x000000830600780c */ /* 0x000fda0003f04070 */
[----:B------:R-:W-:Y:S05]  /*0600*/  @P0 BRA `(.L_x_2323) ;  /* 0xfffffffc00b80947 */ /* 0x000fea000383ffff */
.L_x_2320:
[----:B------:R-:W-:-:S13]  /*0610*/  ISETP.GT.U32.AND P0, PT, R0, 0x1f, PT ;  /* 0x0000001f0000780c */ /* 0x000fda0003f04070 */
[----:B------:R-:W-:Y:S05]  /*0620*/  @P0 EXIT ;  /* 0x000000000000094d */ /* 0x000fea0003800000 */
[----:B------:R-:W-:Y:S01]  /*0630*/  LDS.64 R6, [R4] ;  /* 0x0000000004067984 */ /* 0x000fe20000000a00 */
[----:B------:R-:W-:-:S03]  /*0640*/  ISETP.NE.AND P1, PT, R0, RZ, PT ;  /* 0x000000ff0000720c */ /* 0x000fc60003f25270 */
[----:B012---:R-:W0:Y:S04]  /*0650*/  LDS.64 R8, [R4+0x100] ;  /* 0x0001000004087984 */ /* 0x007e280000000a00 */
[----:B------:R-:W1:Y:S01]  /*0660*/  LDS.64 R10, [R4+0x100] ;  /* 0x00010000040a7984 */ /* 0x000e620000000a00 */
[----:B0-----:R-:W-:-:S04]  /*0670*/  ISETP.GT.U32.AND P0, PT, R6, R8, PT ;  /* 0x000000080600720c */ /* 0x001fc80003f04070 */
[----:B------:R-:W-:-:S04]  /*0680*/  ISETP.GT.AND.EX P0, PT, R7, R9, PT, P0 ;  /* 0x000000090700720c */ /* 0x000fc80003f04300 */
        /* <DEDUP_REMOVED lines=94> */
.L_x_2324:
        /* <DEDUP_REMOVED lines=9> */
.L_x_3815:


//--------------------- .text.contiguous_reduce3_i64 --------------------------
	.section	.text.contiguous_reduce3_i64,"ax",@progbits
	.align	128
        .global         contiguous_reduce3_i64
        .type           contiguous_reduce3_i64,@function
        .size           contiguous_reduce3_i64,(.L_x_3730 - contiguous_reduce3_i64)
        .other          contiguous_reduce3_i64,@"STO_CUDA_ENTRY STV_DEFAULT"
contiguous_reduce3_i64:
.text.contiguous_reduce3_i64:
        /* <DEDUP_REMOVED lines=58> */
.L_x_2353:
        /* <DEDUP_REMOVED lines=32> */
.L_x_2330:
[----:B------:R-:W-:Y:S01]  /*05a0*/  MOV R4, R21 ;  /* 0x0000001500047202 */ /* 0x000fe20000000f00 */
[----:B------:R-:W-:Y:S01]  /*05b0*/  IMAD.MOV.U32 R3, RZ, RZ, R20 ;  /* 0x000000ffff037224 */ /* 0x000fe200078e0014 */
[----:B------:R-:W-:Y:S01]  /*05c0*/  MOV R2, R18 ;  /* 0x0000001200027202 */ /* 0x000fe20000000f00 */
[----:B------:R-:W-:Y:S01]  /*05d0*/  IMAD.MOV.U32 R0, RZ, RZ, R19 ;  /* 0x000000ffff007224 */ /* 0x000fe200078e0013 */
[----:B------:R-:W-:-:S07]  /*05e0*/  MOV R27, 0x600 ;  /* 0x00000600001b7802 */ /* 0x000fce0000000f00 */
[----:B------:R-:W-:Y:S05]  /*05f0*/  CALL.REL.NOINC `($__internal_50_$__cuda_sm20_div_s64) ;  /* 0x0000006800b07944 */ /* 0x000fea0003c00000 */
        /* <DEDUP_REMOVED lines=11> */
.L_x_2331:
[----:B------:R-:W-:Y:S05]  /*06b0*/  BSYNC.RECONVERGENT B1 ;  /* 0x0000000000017941 */ /* 0x000fea0003800200 */
.L_x_2329:
        /* <DEDUP_REMOVED lines=34> */
.L_x_2333:
[----:B------:R-:W-:Y:S01]  /*08e0*/  MOV R4, R7 ;  /* 0x0000000700047202 */ /* 0x000fe20000000f00 */
[----:B------:R-:W-:Y:S01]  /*08f0*/  IMAD.MOV.U32 R3, RZ, RZ, R8 ;  /* 0x000000ffff037224 */ /* 0x000fe200078e0008 */
[----:B------:R-:W-:Y:S01]  /*0900*/  MOV R2, R18 ;  /* 0x0000001200027202 */ /* 0x000fe20000000f00 */
[----:B------:R-:W-:Y:S01]  /*0910*/  IMAD.MOV.U32 R0, RZ, RZ, R19 ;  /* 0x000000ffff007224 */ /* 0x000fe200078e0013 */
[----:B------:R-:W-:-:S07]  /*0920*/  MOV R27, 0x940 ;  /* 0x00000940001b7802 */ /* 0x000fce0000000f00 */
[----:B------:R-:W-:Y:S05]  /*0930*/  CALL.REL.NOINC `($__internal_50_$__cuda_sm20_div_s64) ;  /* 0x0000006400e07944 */ /* 0x000fea0003c00000 */
        /* <DEDUP_REMOVED lines=10> */
.L_x_2334:
[----:B------:R-:W-:Y:S05]  /*09e0*/  BSYNC.RECONVERGENT B1 ;  /* 0x0000000000017941 */ /* 0x000fea0003800200 */
.L_x_2332:
        /* <DEDUP_REMOVED lines=34> */
.L_x_2336:
        /* <DEDUP_REMOVED lines=17> */
.L_x_2337:
[----:B------:R-:W-:Y:S05]  /*0d20*/  BSYNC.RECONVERGENT B1 ;  /* 0x0000000000017941 */ /* 0x000fea0003800200 */
.L_x_2335:
        /* <DEDUP_REMOVED lines=35> */
.L_x_2339:
[----:B------:R-:W-:Y:S01]  /*0f60*/  IMAD.MOV.U32 R4, RZ, RZ, R36 ;  /* 0x000000ffff047224 */ /* 0x000fe200078e0024 */
[----:B------:R-:W-:Y:S01]  /*0f70*/  MOV R3, R37 ;  /* 0x0000002500037202 */ /* 0x000fe20000000f00 */
[----:B------:R-:W-:Y:S01]  /*0f80*/  IMAD.MOV.U32 R2, RZ, RZ, R18 ;  /* 0x000000ffff027224 */ /* 0x000fe200078e0012 */
[----:B------:R-:W-:Y:S02]  /*0f90*/  MOV R0, R19 ;  /* 0x0000001300007202 */ /* 0x000fe40000000f00 */
[----:B------:R-:W-:-:S07]  /*0fa0*/  MOV R27, 0xfc0 ;  /* 0x00000fc0001b7802 */ /* 0x000fce0000000f00 */
[----:B------:R-:W-:Y:S05]  /*0fb0*/  CALL.REL.NOINC `($__internal_50_$__cuda_sm20_div_s64) ;  /* 0x0000006000407944 */ /* 0x000fea0003c00000 */
        /* <DEDUP_REMOVED lines=10> */
.L_x_2340:
[----:B------:R-:W-:Y:S05]  /*1060*/  BSYNC.RECONVERGENT B1 ;  /* 0x0000000000017941 */ /* 0x000fea0003800200 */
.L_x_2338:
        /* <DEDUP_REMOVED lines=37> */
.L_x_2342:
        /* <DEDUP_REMOVED lines=17> */
.L_x_2343:
[----:B------:R-:W-:Y:S05]  /*13d0*/  BSYNC.RECONVERGENT B1 ;  /* 0x0000000000017941 */ /* 0x000fea0003800200 */
.L_x_2341:
        /* <DEDUP_REMOVED lines=36> */
.L_x_2345:
        /* <DEDUP_REMOVED lines=16> */
.L_x_2346:
[----:B------:R-:W-:Y:S05]  /*1720*/  BSYNC.RECONVERGENT B1 ;  /* 0x0000000000017941 */ /* 0x000fea0003800200 */
.L_x_2344:
        /* <DEDUP_REMOVED lines=35> */
.L_x_2348:
        /* <DEDUP_REMOVED lines=17> */
.L_x_2349:
[----:B------:R-:W-:Y:S05]  /*1a70*/  BSYNC.RECONVERGENT B1 ;  /* 0x0000000000017941 */ /* 0x000fea0003800200 */
.L_x_2347:
        /* <DEDUP_REMOVED lines=36> */
.L_x_2351:
        /* <DEDUP_REMOVED lines=17> */
.L_x_2352:
[----:B------:R-:W-:Y:S05]  /*1dd0*/  BSYNC.RECONVERGENT B1 ;  /* 0x0000000000017941 */ /* 0x000fea0003800200 */
.L_x_2350:
        /* <DEDUP_REMOVED lines=10> */
.L_x_2328:
        /* <DEDUP_REMOVED lines=35> */
.L_x_2356:
        /* <DEDUP_REMOVED lines=16> */
.L_x_2357:
[----:B------:R-:W-:Y:S05]  /*21b0*/  BSYNC.RECONVERGENT B1 ;  /* 0x0000000000017941 */ /* 0x000fea0003800200 */
.L_x_2355:
        /* <DEDUP_REMOVED lines=34> */
.L_x_2359:
[----:B------:R-:W-:Y:S01]  /*23e0*/  IMAD.MOV.U32 R4, RZ, RZ, R7 ;  /* 0x000000ffff047224 */ /* 0x000fe200078e0007 */
[----:B------:R-:W-:Y:S01]  /*23f0*/  MOV R3, R8 ;  /* 0x0000000800037202 */ /* 0x000fe20000000f00 */
[----:B------:R-:W-:Y:S01]  /*2400*/  IMAD.MOV.U32 R2, RZ, RZ, R16 ;  /* 0x000000ffff027224 */ /* 0x000fe200078e0010 */
[----:B------:R-:W-:Y:S02]  /*2410*/  MOV R0, R17 ;  /* 0x0000001100007202 */ /* 0x000fe40000000f00 */
[----:B------:R-:W-:-:S07]  /*2420*/  MOV R27, 0x2440 ;  /* 0x00002440001b7802 */ /* 0x000fce0000000f00 */
[----:B------:R-:W-:Y:S05]  /*2430*/  CALL.REL.NOINC `($__internal_50_$__cuda_sm20_div_s64) ;  /* 0x0000004c00207944 */ /* 0x000fea0003c00000 */
        /* <DEDUP_REMOVED lines=11> */
.L_x_2360:
[----:B------:R-:W-:Y:S05]  /*24f0*/  BSYNC.RECONVERGENT B1 ;  /* 0x0000000000017941 */ /* 0x000fea0003800200 */
.L_x_2358:
        /* <DEDUP_REMOVED lines=36> */
.L_x_2362:
        /* <DEDUP_REMOVED lines=16> */
.L_x_2363:
[----:B------:R-:W-:Y:S05]  /*2840*/  BSYNC.RECONVERGENT B1 ;  /* 0x0000000000017941 */ /* 0x000fea0003800200 */
.L_x_2361:
        /* <DEDUP_REMOVED lines=35> */
.L_x_2365:
[----:B------:R-:W-:Y:S01]  /*2a80*/  IMAD.MOV.U32 R4, RZ, RZ, R18 ;  /* 0x000000ffff047224 */ /* 0x000fe200078e0012 */
[----:B------:R-:W-:Y:S01]  /*2a90*/  MOV R3, R19 ;  /* 0x0000001300037202 */ /* 0x000fe20000000f00 */
[----:B------:R-:W-:Y:S01]  /*2aa0*/  IMAD.MOV.U32 R2, RZ, RZ, R16 ;  /* 0x000000ffff027224 */ /* 0x000fe200078e0010 */
[----:B------:R-:W-:Y:S02]  /*2ab0*/  MOV R0, R17 ;  /* 0x0000001100007202 */ /* 0x000fe40000000f00 */
[----:B------:R-:W-:-:S07]  /*2ac0*/  MOV R27, 0x2ae0 ;  /* 0x00002ae0001b7802 */ /* 0x000fce0000000f00 */
[----:B------:R-:W-:Y:S05]  /*2ad0*/  CALL.REL.NOINC `($__internal_50_$__cuda_sm20_div_s64) ;  /* 0x0000004400787944 */ /* 0x000fea0003c00000 */
        /* <DEDUP_REMOVED lines=10> */
.L_x_2366:
[----:B------:R-:W-:Y:S05]  /*2b80*/  BSYNC.RECONVERGENT B1 ;  /* 0x0000000000017941 */ /* 0x000fea0003800200 */
.L_x_2364:
[----:B------:R-:W-:Y:S01]  /*2b90*/  IMAD.MOV.U32 R38, RZ, RZ, R34 ;  /* 0x000000ffff267224 */ /* 0x000fe200078e0022 */
[----:B------:R-:W-:Y:S01]  /*2ba0*/  IADD3 R6, PT, PT, R6, -0x2, RZ ;  /* 0xfffffffe06067810 */ /* 0x000fe20007ffe0ff */
[----:B------:R-:W-:Y:S02]  /*2bb0*/  IMAD R3, R3, R22, RZ ;  /* 0x0000001603037224 */ /* 0x000fe400078e02ff */
[----:B------:R-:W-:-:S04]  /*2bc0*/  IMAD.WIDE.U32 R38, R22, R2, R38 ;  /* 0x0000000216267225 */ /* 0x000fc800078e0026 */
[----:B------:R-:W-:Y:S01]  /*2bd0*/  IMAD R3, R23, R2, R3 ;  /* 0x0000000217037224 */ /* 0x000fe200078e0203 */
[----:B------:R-:W-:-:S03]  /*2be0*/  MOV R10, R38 ;  /* 0x00000026000a7202 */ /* 0x000fc60000000f00 */
[----:B------:R-:W-:-:S07]  /*2bf0*/  IMAD.IADD R9, R39, 0x1, R3 ;  /* 0x0000000127097824 */ /* 0x000fce00078e0203 */
.L_x_2354:
        /* <DEDUP_REMOVED lines=31> */
.L_x_2368:
[----:B------:R-:W-:Y:S01]  /*2df0*/  IMAD.MOV.U32 R0, RZ, RZ, R21 ;  /* 0x000000ffff007224 */ /* 0x000fe200078e0015 */
[----:B------:R-:W-:Y:S01]  /*2e00*/  MOV R25, R20 ;  /* 0x0000001400197202 */ /* 0x000fe20000000f00 */
[----:B------:R-:W-:Y:S01]  /*2e10*/  IMAD.MOV.U32 R22, RZ, RZ, R4 ;  /* 0x000000ffff167224 */ /* 0x000fe200078e0004 */
[----:B------:R-:W-:Y:S02]  /*2e20*/  MOV R23, R5 ;  /* 0x0000000500177202 */ /* 0x000fe40000000f00 */
[----:B------:R-:W-:-:S07]  /*2e30*/  MOV R24, 0x2e50 ;  /* 0x00002e5000187802 */ /* 0x000fce0000000f00 */
[----:B------:R-:W-:Y:S05]  /*2e40*/  CALL.REL.NOINC `($__internal_51_$__cuda_sm20_rem_s64) ;  /* 0x0000004400ec7944 */ /* 0x000fea0003c00000 */
.L_x_2369:
[----:B------:R-:W-:Y:S05]  /*2e50*/  BSYNC.RECONVERGENT B1 ;  /* 0x0000000000017941 */ /* 0x000fea0003800200 */
.L_x_2367:
        /* <DEDUP_REMOVED lines=30> */
.L_x_2371:
[----:B------:R-:W-:Y:S01]  /*3040*/  IMAD.MOV.U32 R22, RZ, RZ, R4 ;  /* 0x000000ffff167224 */ /* 0x000fe200078e0004 */
[----:B------:R-:W-:Y:S01]  /*3050*/  MOV R23, R5 ;  /* 0x0000000500177202 */ /* 0x000fe20000000f00 */
[----:B------:R-:W-:Y:S01]  /*3060*/  IMAD.MOV.U32 R0, RZ, RZ, R7 ;  /* 0x000000ffff007224 */ /* 0x000fe200078e0007 */
[----:B------:R-:W-:Y:S02]  /*3070*/  MOV R25, R8 ;  /* 0x0000000800197202 */ /* 0x000fe40000000f00 */
[----:B------:R-:W-:-:S07]  /*3080*/  MOV R24, 0x30a0 ;  /* 0x000030a000187802 */ /* 0x000fce0000000f00 */
[----:B------:R-:W-:Y:S05]  /*3090*/  CALL.REL.NOINC `($__internal_51_$__cuda_sm20_rem_s64) ;  /* 0x0000004400587944 */ /* 0x000fea0003c00000 */
.L_x_2372:
[----:B------:R-:W-:Y:S05]  /*30a0*/  BSYNC.RECONVERGENT B1 ;  /* 0x0000000000017941 */ /* 0x000fea0003800200 */
.L_x_2370:
[----:B------:R-:W-:Y:S02]  /*30b0*/  IMAD R3, R3, R20, RZ ;  /* 0x0000001403037224 */ /* 0x000fe400078e02ff */
[----:B------:R-:W-:Y:S02]  /*30c0*/  IMAD.MOV.U32 R8, RZ, RZ, R10 ;  /* 0x000000ffff087224 */ /* 0x000fe400078e000a */
[-C--:B------:R-:W-:Y:S02]  /*30d0*/  IMAD R3, R21, R2.reuse, R3 ;  /* 0x0000000215037224 */ /* 0x080fe400078e0203 */
[----:B------:R-:W-:-:S04]  /*30e0*/  IMAD.WIDE.U32 R4, R20, R2, R8 ;  /* 0x0000000214047225 */ /* 0x000fc800078e0008 */
[----:B------:R-:W-:Y:S01]  /*30f0*/  IMAD.MOV.U32 R10, RZ, RZ, R4 ;  /* 0x000000ffff0a7224 */ /* 0x000fe200078e0004 */
[----:B------:R-:W-:-:S07]  /*3100*/  IADD3 R9, PT, PT, R5, R3, RZ ;  /* 0x0000000305097210 */ /* 0x000fce0007ffe0ff */
.L_x_2327:
        /* <DEDUP_REMOVED lines=8> */
[----:B------:R-:W-:-:S13]  /*3190*/  ISETP.GE.AND.EX P0, PT, R5, R3, PT, P0 ;  /* 0x000000030500720c */ /* 0x000fda0003f06300 */
[----:B------:R-:W-:Y:S01]  /*31a0*/  @P0 MOV R15, RZ ;  /* 0x000000ff000f0202 */ /* 0x000fe20000000f00 */
[----:B------:R0:W-:Y:S04]  /*31b0*/  @P0 STS.64 [R13], R4 ;  /* 0x000000040d000388 */ /* 0x0001e80000000a00 */
[----:B------:R0:W-:Y:S04]  /*31c0*/  @P0 STS.64 [R12], R14 ;  /* 0x0000000e0c000388 */ /* 0x0001e80000000a00 */
[----:B------:R0:W-:Y:S01]  /*31d0*/  @!P0 STS.64 [R13], R2 ;  /* 0x000000020d008388 */ /* 0x0001e20000000a00 */
[----:B------:R-:W-:Y:S05]  /*31e0*/  BRA `(.L_x_2373) ;  /* 0x0000003400b07947 */ /* 0x000fea0003800000 */
.L_x_2326:
        /* <DEDUP_REMOVED lines=19> */
.L_x_2400:
        /* <DEDUP_REMOVED lines=31> */
.L_x_2377:
[----:B------:R-:W-:Y:S01]  /*3510*/  IMAD.MOV.U32 R4, RZ, RZ, R9 ;  /* 0x000000ffff047224 */ /* 0x000fe200078e0009 */
[----:B------:R-:W-:Y:S01]  /*3520*/  MOV R3, R8 ;  /* 0x0000000800037202 */ /* 0x000fe20000000f00 */
[----:B------:R-:W-:Y:S01]  /*3530*/  IMAD.MOV.U32 R2, RZ, RZ, R20 ;  /* 0x000000ffff027224 */ /* 0x000fe200078e0014 */
[----:B------:R-:W-:Y:S02]  /*3540*/  MOV R0, R21 ;  /* 0x0000001500007202 */ /* 0x000fe40000000f00 */
[----:B------:R-:W-:-:S07]  /*3550*/  MOV R27, 0x3570 ;  /* 0x00003570001b7802 */ /* 0x000fce0000000f00 */
[----:B-1----:R-:W-:Y:S05]  /*3560*/  CALL.REL.NOINC `($__internal_50_$__cuda_sm20_div_s64) ;  /* 0x0000003800d47944 */ /* 0x002fea0003c00000 */
        /* <DEDUP_REMOVED lines=11> */
.L_x_2378:
[----:B------:R-:W-:Y:S05]  /*3620*/  BSYNC.RECONVERGENT B1 ;  /* 0x0000000000017941 */ /* 0x000fea0003800200 */
.L_x_2376:
        /* <DEDUP_REMOVED lines=37> */
.L_x_2380:
        /* <DEDUP_REMOVED lines=17> */
.L_x_2381:
[----:B------:R-:W-:Y:S05]  /*3990*/  BSYNC.RECONVERGENT B1 ;  /* 0x0000000000017941 */ /* 0x000fea0003800200 */
.L_x_2379:
        /* <DEDUP_REMOVED lines=38> */
.L_x_2383:
        /* <DEDUP_REMOVED lines=17> */
.L_x_2384:
[----:B------:R-:W-:Y:S05]  /*3d10*/  BSYNC.RECONVERGENT B1 ;  /* 0x0000000000017941 */ /* 0x000fea0003800200 */
.L_x_2382:
        /* <DEDUP_REMOVED lines=38> */
.L_x_2386:
        /* <DEDUP_REMOVED lines=17> */
.L_x_2387:
[----:B------:R-:W-:Y:S05]  /*4090*/  BSYNC.RECONVERGENT B1 ;  /* 0x0000000000017941 */ /* 0x000fea0003800200 */
.L_x_2385:
        /* <DEDUP_REMOVED lines=38> */
.L_x_2389:
        /* <DEDUP_REMOVED lines=17> */
.L_x_2390:
[----:B------:R-:W-:Y:S05]  /*4410*/  BSYNC.RECONVERGENT B1 ;  /* 0x0000000000017941 */ /* 0x000fea0003800200 */
.L_x_2388:
        /* <DEDUP_REMOVED lines=38> */
.L_x_2392:
        /* <DEDUP_REMOVED lines=17> */
.L_x_2393:
[----:B------:R-:W-:Y:S05]  /*4790*/  BSYNC.RECONVERGENT B1 ;  /* 0x0000000000017941 */ /* 0x000fea0003800200 */
.L_x_2391:
        /* <DEDUP_REMOVED lines=38> */
.L_x_2395:
        /* <DEDUP_REMOVED lines=17> */
.L_x_2396:
[----:B------:R-:W-:Y:S05]  /*4b10*/  BSYNC.RECONVERGENT B1 ;  /* 0x0000000000017941 */ /* 0x000fea0003800200 */
.L_x_2394:
        /* <DEDUP_REMOVED lines=36> */
.L_x_2398:
        /* <DEDUP_REMOVED lines=17> */
.L_x_2399:
[----:B------:R-:W-:Y:S05]  /*4e70*/  BSYNC.RECONVERGENT B1 ;  /* 0x0000000000017941 */ /* 0x000fea0003800200 */
.L_x_2397:
        /* <DEDUP_REMOVED lines=15> */
.L_x_2375:
        /* <DEDUP_REMOVED lines=36> */
.L_x_2403:
        /* <DEDUP_REMOVED lines=17> */
.L_x_2404:
[----:B------:R-:W-:Y:S05]  /*52c0*/  BSYNC.RECONVERGENT B1 ;  /* 0x0000000000017941 */ /* 0x000fea0003800200 */
.L_x_2402:
        /* <DEDUP_REMOVED lines=39> */
.L_x_2406:
        /* <DEDUP_REMOVED lines=17> */
.L_x_2407:
[----:B------:R-:W-:Y:S05]  /*5650*/  BSYNC.RECONVERGENT B1 ;  /* 0x0000000000017941 */ /* 0x000fea0003800200 */
.L_x_2405:
        /* <DEDUP_REMOVED lines=40> */
.L_x_2409:
        /* <DEDUP_REMOVED lines=17> */
.L_x_2410:
[----:B------:R-:W-:Y:S05]  /*59f0*/  BSYNC.RECONVERGENT B1 ;  /* 0x0000000000017941 */ /* 0x000fea0003800200 */
.L_x_2408:
        /* <DEDUP_REMOVED lines=39> */
.L_x_2412:
        /* <DEDUP_REMOVED lines=17> */
.L_x_2413:
[----:B------:R-:W-:Y:S05]  /*5d80*/  BSYNC.RECONVERGENT B1 ;  /* 0x0000000000017941 */ /* 0x000fea0003800200 */
.L_x_2411:
        /* <DEDUP_REMOVED lines=11> */
.L_x_2401:
        /* <DEDUP_REMOVED lines=34> */
.L_x_2416:
        /* <DEDUP_REMOVED lines=17> */
.L_x_2417:
[----:B------:R-:W-:Y:S05]  /*6170*/  BSYNC.RECONVERGENT B1 ;  /* 0x0000000000017941 */ /* 0x000fea0003800200 */
.L_x_2415:
        /* <DEDUP_REMOVED lines=38> */
.L_x_2419:
[----:B------:R-:W-:Y:S01]  /*63e0*/  MOV R4, R22 ;  /* 0x0000001600047202 */ /* 0x000fe20000000f00 */
[----:B------:R-:W-:Y:S01]  /*63f0*/  IMAD.MOV.U32 R3, RZ, RZ, R23 ;  /* 0x000000ffff037224 */ /* 0x000fe200078e0017 */
[----:B------:R-:W-:Y:S02]  /*6400*/  MOV R2, R20 ;  /* 0x0000001400027202 */ /* 0x000fe40000000f00 */
[----:B------:R-:W-:Y:S02]  /*6410*/  MOV R0, R21 ;  /* 0x0000001500007202 */ /* 0x000fe40000000f00 */
[----:B------:R-:W-:-:S07]  /*6420*/  MOV R27, 0x6440 ;  /* 0x00006440001b7802 */ /* 0x000fce0000000f00 */
[----:B------:R-:W-:Y:S05]  /*6430*/  CALL.REL.NOINC `($__internal_50_$__cuda_sm20_div_s64) ;  /* 0x0000000c00207944 */ /* 0x000fea0003c00000 */
        /* <DEDUP_REMOVED lines=11> */
.L_x_2420:
[----:B------:R-:W-:Y:S05]  /*64f0*/  BSYNC.RECONVERGENT B1 ;  /* 0x0000000000017941 */ /* 0x000fea0003800200 */
.L_x_2418:
        /* <DEDUP_REMOVED lines=11> */
.L_x_2414:
        /* <DEDUP_REMOVED lines=31> */
.L_x_2422:
[----:B------:R-:W-:Y:S01]  /*67a0*/  IMAD.MOV.U32 R0, RZ, RZ, R9 ;  /* 0x000000ffff007224 */ /* 0x000fe200078e0009 */
[----:B------:R-:W-:Y:S02]  /*67b0*/  MOV R25, R8 ;  /* 0x0000000800197202 */ /* 0x000fe40000000f00 */
[----:B------:R-:W-:-:S07]  /*67c0*/  MOV R24, 0x67e0 ;  /* 0x000067e000187802 */ /* 0x000fce0000000f00 */
[----:B------:R-:W-:Y:S05]  /*67d0*/  CALL.REL.NOINC `($__internal_51_$__cuda_sm20_rem_s64) ;  /* 0x0000000c00887944 */ /* 0x000fea0003c00000 */
.L_x_2423:
[----:B------:R-:W-:Y:S05]  /*67e0*/  BSYNC.RECONVERGENT B1 ;  /* 0x0000000000017941 */ /* 0x000fea0003800200 */
.L_x_2421:
        /* <DEDUP_REMOVED lines=9> */
.L_x_2374:
[----:B------:R-:W-:-:S05]  /*6880*/  IMAD.MOV.U32 R7, RZ, RZ, R5 ;  /* 0x000000ffff077224 */ /* 0x000fca00078e0005 */
[----:B------:R-:W2:Y:S04]  /*6890*/  LDG.E.64 R2, desc[UR16][R6.64] ;  /* 0x0000001006027981 */ /* 0x000ea8000c1e1b00 */
[----:B--2---:R1:W-:Y:S02]  /*68a0*/  STS.64 [R13], R2 ;  /* 0x000000020d007388 */ /* 0x0043e40000000a00 */
.L_x_2373:
[----:B------:R-:W-:Y:S05]  /*68b0*/  BSYNC.RECONVERGENT B0 ;  /* 0x0000000000007941 */ /* 0x000fea0003800200 */
.L_x_2325:
[----:B------:R-:W-:Y:S01]  /*68c0*/  BAR.SYNC.DEFER_BLOCKING 0x0 ;  /* 0x0000000000007b1d */ /* 0x000fe20000010000 */
[----:B------:R-:W-:-:S13]  /*68d0*/  ISETP.GE.U32.AND P0, PT, R11, 0x42, PT ;  /* 0x000000420b00780c */ /* 0x000fda0003f06070 */
[----:B------:R-:W-:Y:S05]  /*68e0*/  @!P0 BRA `(.L_x_2424) ;  /* 0x0000000000488947 */ /* 0x000fea0003800000 */
.L_x_2427:
        /* <DEDUP_REMOVED lines=9> */
[----:B------:R-:W-:-:S13]  /*6980*/  ISETP.GE.AND.EX P0, PT, R5, R3, PT, P0 ;  /* 0x000000030500720c */ /* 0x000fda0003f06300 */
[----:B------:R-:W-:Y:S01]  /*6990*/  @P0 IMAD R2, R11, 0x8, R12 ;  /* 0x000000080b020824 */ /* 0x000fe200078e020c */
[----:B------:R-:W-:Y:S05]  /*69a0*/  @P0 STS.64 [R13], R4 ;  /* 0x000000040d000388 */ /* 0x000fea0000000a00 */
[----:B------:R-:W0:Y:S04]  /*69b0*/  @P0 LDS.64 R2, [R2] ;  /* 0x0000000002020984 */ /* 0x000e280000000a00 */
[----:B0-----:R2:W-:Y:S02]  /*69c0*/  @P0 STS.64 [R12], R2 ;  /* 0x000000020c000388 */ /* 0x0015e40000000a00 */
.L_x_2426:
[----:B------:R-:W-:Y:S05]  /*69d0*/  BSYNC.RECONVERGENT B0 ;  /* 0x0000000000007941 */ /* 0x000fea0003800200 */
.L_x_2425:
[----:B------:R-:W-:Y:S01]  /*69e0*/  BAR.SYNC.DEFER_BLOCKING 0x0 ;  /* 0x0000000000007b1d */ /* 0x000fe20000010000 */
[----:B------:R-:W-:-:S13]  /*69f0*/  ISETP.GT.U32.AND P0, PT, R0, 0x83, PT ;  /* 0x000000830000780c */ /* 0x000fda0003f04070 */
[----:B------:R-:W-:Y:S05]  /*6a00*/  @P0 BRA `(.L_x_2427) ;  /* 0xfffffffc00b80947 */ /* 0x000fea000383ffff */
.L_x_2424:
[----:B------:R-:W-:-:S13]  /*6a10*/  ISETP.GT.U32.AND P0, PT, R26, 0x1f, PT ;  /* 0x0000001f1a00780c */ /* 0x000fda0003f04070 */
[----:B------:R-:W-:Y:S05]  /*6a20*/  @P0 EXIT ;  /* 0x000000000000094d */ /* 0x000fea0003800000 */
[----:B012---:R-:W-:Y:S01]  /*6a30*/  LDS.64 R2, [R13] ;  /* 0x000000000d027984 */ /* 0x007fe20000000a00 */
[----:B------:R-:W-:-:S03]  /*6a40*/  ISETP.NE.AND P1, PT, R26, RZ, PT ;  /* 0x000000ff1a00720c */ /* 0x000fc60003f25270 */
        /* <DEDUP_REMOVED lines=103> */
        .weak           $__internal_50_$__cuda_sm20_div_s64
        .type           $__internal_50_$__cuda_sm20_div_s64,@function
        .size           $__internal_50_$__cuda_sm20_div_s64,($__internal_51_$__cuda_sm20_rem_s64 - $__internal_50_$__cuda_sm20_div_s64)
$__internal_50_$__cuda_sm20_div_s64:
        /* <DEDUP_REMOVED lines=83> */
[----:B------:R-:W-:Y:S06]  /*75f0*/  RET.REL.NODEC R2 `(contiguous_reduce3_i64) ;  /* 0xffffff8802807950 */ /* 0x000fec0003c3ffff */
        .weak           $__internal_51_$__cuda_sm20_rem_s64
        .type           $__internal_51_$__cuda_sm20_rem_s64,@function
        .size           $__internal_51_$__cuda_sm20_rem_s64,(.L_x_3730 - $__internal_51_$__cuda_sm20_rem_s64)
$__internal_51_$__cuda_sm20_rem_s64:
        /* <DEDUP_REMOVED lines=76> */
[----:B------:R-:W-:Y:S06]  /*7ac0*/  RET.REL.NODEC R24 `(contiguous_reduce3_i64) ;  /* 0xffffff84184c7950 */ /* 0x000fec0003c3ffff */
.L_x_2428:
        /* <DEDUP_REMOVED lines=11> */
.L_x_3730:


//--------------------- .text.uncontiguous_reduce_i64 --------------------------
	.section	.text.uncontiguous_reduce_i64,"ax",@progbits
	.align	128
        .global         uncontiguous_reduce_i64
        .type           uncontiguous_reduce_i64,@function
        .size           uncontiguous_reduce_i64,(.L_x_3732 - uncontiguous_reduce_i64)
        .other          uncontiguous_reduce_i64,@"STO_CUDA_ENTRY STV_DEFAULT"
uncontiguous_reduce_i64:
.text.uncontiguous_reduce_i64:
        /* <DEDUP_REMOVED lines=49> */
.L_x_2457:
        /* <DEDUP_REMOVED lines=33> */
.L_x_2434:
[----:B------:R-:W-:Y:S01]  /*0520*/  MOV R24, R4 ;  /* 0x0000000400187202 */ /* 0x000fe20000000f00 */
[----:B------:R-:W-:Y:S01]  /*0530*/  IMAD.MOV.U32 R25, RZ, RZ, R6 ;  /* 0x000000ffff197224 */ /* 0x000fe200078e0006 */
[----:B------:R-:W-:Y:S01]  /*0540*/  MOV R15, R32 ;  /* 0x00000020000f7202 */ /* 0x000fe20000000f00 */
[----:B------:R-:W-:Y:S01]  /*0550*/  IMAD.MOV.U32 R14, RZ, RZ, R33 ;  /* 0x000000ffff0e7224 */ /* 0x000fe200078e0021 */
[----:B------:R-:W-:-:S07]  /*0560*/  MOV R13, 0x580 ;  /* 0x00000580000d7802 */ /* 0x000fce0000000f00 */
[----:B------:R-:W-:Y:S05]  /*0570*/  CALL.REL.NOINC `($__internal_52_$__cuda_sm20_div_s64) ;  /* 0x0000006800a07944 */ /* 0x000fea0003c00000 */
        /* <DEDUP_REMOVED lines=11> */
.L_x_2435:
[----:B------:R-:W-:Y:S05]  /*0630*/  BSYNC.RECONVERGENT B1 ;  /* 0x0000000000017941 */ /* 0x000fea0003800200 */
.L_x_2433:
        /* <DEDUP_REMOVED lines=34> */
.L_x_2437:
[----:B------:R-:W-:Y:S01]  /*0860*/  MOV R24, R18 ;  /* 0x0000001200187202 */ /* 0x000fe20000000f00 */
[----:B------:R-:W-:Y:S01]  /*0870*/  IMAD.MOV.U32 R25, RZ, RZ, R10 ;  /* 0x000000ffff197224 */ /* 0x000fe200078e000a */
[----:B------:R-:W-:Y:S01]  /*0880*/  MOV R15, R32 ;  /* 0x00000020000f7202 */ /* 0x000fe20000000f00 */
[----:B------:R-:W-:Y:S01]  /*0890*/  IMAD.MOV.U32 R14, RZ, RZ, R33 ;  /* 0x000000ffff0e7224 */ /* 0x000fe200078e0021 */
[----:B------:R-:W-:-:S07]  /*08a0*/  MOV R13, 0x8c0 ;  /* 0x000008c0000d7802 */ /* 0x000fce0000000f00 */
[----:B------:R-:W-:Y:S05]  /*08b0*/  CALL.REL.NOINC `($__internal_52_$__cuda_sm20_div_s64) ;  /* 0x0000006400d07944 */ /* 0x000fea0003c00000 */
        /* <DEDUP_REMOVED lines=10> */
.L_x_2438:
[----:B------:R-:W-:Y:S05]  /*0960*/  BSYNC.RECONVERGENT B1 ;  /* 0x0000000000017941 */ /* 0x000fea0003800200 */
.L_x_2436:
        /* <DEDUP_REMOVED lines=36> */
.L_x_2440:
[----:B------:R-:W-:Y:S01]  /*0bb0*/  IMAD.MOV.U32 R24, RZ, RZ, R34 ;  /* 0x000000ffff187224 */ /* 0x000fe200078e0022 */
[----:B------:R-:W-:Y:S01]  /*0bc0*/  MOV R25, R35 ;  /* 0x0000002300197202 */ /* 0x000fe20000000f00 */
[----:B------:R-:W-:Y:S01]  /*0bd0*/  IMAD.MOV.U32 R15, RZ, RZ, R32 ;  /* 0x000000ffff0f7224 */ /* 0x000fe200078e0020 */
[----:B------:R-:W-:Y:S02]  /*0be0*/  MOV R14, R33 ;  /* 0x00000021000e7202 */ /* 0x000fe40000000f00 */
[----:B------:R-:W-:-:S07]  /*0bf0*/  MOV R13, 0xc10 ;  /* 0x00000c10000d7802 */ /* 0x000fce0000000f00 */
[----:B------:R-:W-:Y:S05]  /*0c00*/  CALL.REL.NOINC `($__internal_52_$__cuda_sm20_div_s64) ;  /* 0x0000006000fc7944 */ /* 0x000fea0003c00000 */
        /* <DEDUP_REMOVED lines=10> */
.L_x_2441:
[----:B------:R-:W-:Y:S05]  /*0cb0*/  BSYNC.RECONVERGENT B1 ;  /* 0x0000000000017941 */ /* 0x000fea0003800200 */
.L_x_2439:
        /* <DEDUP_REMOVED lines=37> */
.L_x_2443:
[----:B------:R-:W-:Y:S01]  /*0f10*/  IMAD.MOV.U32 R24, RZ, RZ, R40 ;  /* 0x000000ffff187224 */ /* 0x000fe200078e0028 */
[----:B------:R-:W-:Y:S01]  /*0f20*/  MOV R25, R41 ;  /* 0x0000002900197202 */ /* 0x000fe20000000f00 */
[----:B------:R-:W-:Y:S01]  /*0f30*/  IMAD.MOV.U32 R15, RZ, RZ, R32 ;  /* 0x000000ffff0f7224 */ /* 0x000fe200078e0020 */
[----:B------:R-:W-:Y:S02]  /*0f40*/  MOV R14, R33 ;  /* 0x00000021000e7202 */ /* 0x000fe40000000f00 */
[----:B------:R-:W-:-:S07]  /*0f50*/  MOV R13, 0xf70 ;  /* 0x00000f70000d7802 */ /* 0x000fce0000000f00 */
[----:B------:R-:W-:Y:S05]  /*0f60*/  CALL.REL.NOINC `($__internal_52_$__cuda_sm20_div_s64) ;  /* 0x0000006000247944 */ /* 0x000fea0003c00000 */
        /* <DEDUP_REMOVED lines=11> */
.L_x_2444:
[----:B------:R-:W-:Y:S05]  /*1020*/  BSYNC.RECONVERGENT B1 ;  /* 0x0000000000017941 */ /* 0x000fea0003800200 */
.L_x_2442:
        /* <DEDUP_REMOVED lines=37> */
.L_x_2446:
        /* <DEDUP_REMOVED lines=17> */
.L_x_2447:
[----:B------:R-:W-:Y:S05]  /*1390*/  BSYNC.RECONVERGENT B1 ;  /* 0x0000000000017941 */ /* 0x000fea0003800200 */
.L_x_2445:
        /* <DEDUP_REMOVED lines=36> */
.L_x_2449:
        /* <DEDUP_REMOVED lines=17> */
.L_x_2450:
[----:B------:R-:W-:Y:S05]  /*16f0*/  BSYNC.RECONVERGENT B1 ;  /* 0x0000000000017941 */ /* 0x000fea0003800200 */
.L_x_2448:
        /* <DEDUP_REMOVED lines=36> */
.L_x_2452:
        /* <DEDUP_REMOVED lines=17> */
.L_x_2453:
[----:B------:R-:W-:Y:S05]  /*1a50*/  BSYNC.RECONVERGENT B1 ;  /* 0x0000000000017941 */ /* 0x000fea0003800200 */
.L_x_2451:
        /* <DEDUP_REMOVED lines=37> */
.L_x_2455:
        /* <DEDUP_REMOVED lines=17> */
.L_x_2456:
[----:B------:R-:W-:Y:S05]  /*1dc0*/  BSYNC.RECONVERGENT B1 ;  /* 0x0000000000017941 */ /* 0x000fea0003800200 */
.L_x_2454:
        /* <DEDUP_REMOVED lines=9> */
.L_x_2432:
        /* <DEDUP_REMOVED lines=35> */
.L_x_2460:
        /* <DEDUP_REMOVED lines=16> */
.L_x_2461:
[----:B------:R-:W-:Y:S05]  /*2190*/  BSYNC.RECONVERGENT B1 ;  /* 0x0000000000017941 */ /* 0x000fea0003800200 */
.L_x_2459:
        /* <DEDUP_REMOVED lines=34> */
.L_x_2463:
        /* <DEDUP_REMOVED lines=17> */
.L_x_2464:
[----:B------:R-:W-:Y:S05]  /*24d0*/  BSYNC.RECONVERGENT B1 ;  /* 0x0000000000017941 */ /* 0x000fea0003800200 */
.L_x_2462:
        /* <DEDUP_REMOVED lines=37> */
.L_x_2466:
        /* <DEDUP_REMOVED lines=17> */
.L_x_2467:
[----:B------:R-:W-:Y:S05]  /*2840*/  BSYNC.RECONVERGENT B1 ;  /* 0x0000000000017941 */ /* 0x000fea0003800200 */
.L_x_2465:
        /* <DEDUP_REMOVED lines=36> */
.L_x_2469:
[----:B------:R-:W-:Y:S01]  /*2a90*/  IMAD.MOV.U32 R24, RZ, RZ, R34 ;  /* 0x000000ffff187224 */ /* 0x000fe200078e0022 */
[----:B------:R-:W-:Y:S01]  /*2aa0*/  MOV R25, R35 ;  /* 0x0000002300197202 */ /* 0x000fe20000000f00 */
[----:B------:R-:W-:Y:S01]  /*2ab0*/  IMAD.MOV.U32 R15, RZ, RZ, R32 ;  /* 0x000000ffff0f7224 */ /* 0x000fe200078e0020 */
[----:B------:R-:W-:Y:S02]  /*2ac0*/  MOV R14, R33 ;  /* 0x00000021000e7202 */ /* 0x000fe40000000f00 */
[----:B------:R-:W-:-:S07]  /*2ad0*/  MOV R13, 0x2af0 ;  /* 0x00002af0000d7802 */ /* 0x000fce0000000f00 */
[----:B------:R-:W-:Y:S05]  /*2ae0*/  CALL.REL.NOINC `($__internal_52_$__cuda_sm20_div_s64) ;  /* 0x0000004400447944 */ /* 0x000fea0003c00000 */
        /* <DEDUP_REMOVED lines=10> */
.L_x_2470:
[----:B------:R-:W-:Y:S05]  /*2b90*/  BSYNC.RECONVERGENT B1 ;  /* 0x0000000000017941 */ /* 0x000fea0003800200 */
.L_x_2468:
[----:B------:R-:W-:Y:S01]  /*2ba0*/  IMAD.MOV.U32 R40, RZ, RZ, R20 ;  /* 0x000000ffff287224 */ /* 0x000fe200078e0014 */
[----:B------:R-:W-:Y:S01]  /*2bb0*/  IADD3 R11, PT, PT, R11, -0x2, RZ ;  /* 0xfffffffe0b0b7810 */ /* 0x000fe20007ffe0ff */
[----:B------:R-:W-:Y:S02]  /*2bc0*/  IMAD R13, R13, R36, RZ ;  /* 0x000000240d0d7224 */ /* 0x000fe400078e02ff */
[----:B------:R-:W-:-:S04]  /*2bd0*/  IMAD.WIDE.U32 R40, R36, R12, R40 ;  /* 0x0000000c24287225 */ /* 0x000fc800078e0028 */
[----:B------:R-:W-:Y:S01]  /*2be0*/  IMAD R13, R37, R12, R13 ;  /* 0x0000000c250d7224 */ /* 0x000fe200078e020d */
[----:B------:R-:W-:-:S03]  /*2bf0*/  MOV R19, R40 ;  /* 0x0000002800137202 */ /* 0x000fc60000000f00 */
[----:B------:R-:W-:-:S07]  /*2c00*/  IMAD.IADD R20, R41, 0x1, R13 ;  /* 0x0000000129147824 */ /* 0x000fce00078e020d */
.L_x_2458:
        /* <DEDUP_REMOVED lines=31> */
.L_x_2472:
[----:B------:R-:W-:Y:S01]  /*2e00*/  IMAD.MOV.U32 R21, RZ, RZ, R12 ;  /* 0x000000ffff157224 */ /* 0x000fe200078e000c */
[----:B------:R-:W-:Y:S02]  /*2e10*/  MOV R26, R13 ;  /* 0x0000000d001a7202 */ /* 0x000fe40000000f00 */
[----:B------:R-:W-:-:S07]  /*2e20*/  MOV R27, 0x2e40 ;  /* 0x00002e40001b7802 */ /* 0x000fce0000000f00 */
[----:B------:R-:W-:Y:S05]  /*2e30*/  CALL.REL.NOINC `($__internal_53_$__cuda_sm20_rem_s64) ;  /* 0x0000004400c07944 */ /* 0x000fea0003c00000 */
[----:B------:R-:W-:Y:S01]  /*2e40*/  IMAD.MOV.U32 R14, RZ, RZ, R4 ;  /* 0x000000ffff0e7224 */ /* 0x000fe200078e0004 */
[----:B------:R-:W-:-:S07]  /*2e50*/  MOV R15, R21 ;  /* 0x00000015000f7202 */ /* 0x000fce0000000f00 */
.L_x_2473:
[----:B------:R-:W-:Y:S05]  /*2e60*/  BSYNC.RECONVERGENT B1 ;  /* 0x0000000000017941 */ /* 0x000fea0003800200 */
.L_x_2471:
        /* <DEDUP_REMOVED lines=30> */
.L_x_2475:
[----:B------:R-:W-:Y:S01]  /*3050*/  IMAD.MOV.U32 R21, RZ, RZ, R12 ;  /* 0x000000ffff157224 */ /* 0x000fe200078e000c */
[----:B------:R-:W-:Y:S01]  /*3060*/  MOV R26, R13 ;  /* 0x0000000d001a7202 */ /* 0x000fe20000000f00 */
[----:B------:R-:W-:Y:S01]  /*3070*/  IMAD.MOV.U32 R4, RZ, RZ, R18 ;  /* 0x000000ffff047224 */ /* 0x000fe200078e0012 */
[----:B------:R-:W-:Y:S02]  /*3080*/  MOV R6, R10 ;  /* 0x0000000a00067202 */ /* 0x000fe40000000f00 */
[----:B------:R-:W-:-:S07]  /*3090*/  MOV R27, 0x30b0 ;  /* 0x000030b0001b7802 */ /* 0x000fce0000000f00 */
[----:B------:R-:W-:Y:S05]  /*30a0*/  CALL.REL.NOINC `($__internal_53_$__cuda_sm20_rem_s64) ;  /* 0x0000004400247944 */ /* 0x000fea0003c00000 */
[----:B------:R-:W-:Y:S01]  /*30b0*/  IMAD.MOV.U32 R10, RZ, RZ, R4 ;  /* 0x000000ffff0a7224 */ /* 0x000fe200078e0004 */
[----:B------:R-:W-:-:S07]  /*30c0*/  MOV R11, R21 ;  /* 0x00000015000b7202 */ /* 0x000fce0000000f00 */
.L_x_2476:
[----:B------:R-:W-:Y:S05]  /*30d0*/  BSYNC.RECONVERGENT B1 ;  /* 0x0000000000017941 */ /* 0x000fea0003800200 */
.L_x_2474:
[----:B------:R-:W-:Y:S01]  /*30e0*/  MOV R13, R20 ;  /* 0x00000014000d7202 */ /* 0x000fe20000000f00 */
[----:B------:R-:W-:Y:S02]  /*30f0*/  IMAD.MOV.U32 R12, RZ, RZ, R19 ;  /* 0x000000ffff0c7224 */ /* 0x000fe400078e0013 */
[----:B------:R-:W-:Y:S02]  /*3100*/  IMAD R11, R11, R28, RZ ;  /* 0x0000001c0b0b7224 */ /* 0x000fe400078e02ff */
[----:B------:R-:W-:-:S04]  /*3110*/  IMAD.WIDE.U32 R12, R28, R10, R12 ;  /* 0x0000000a1c0c7225 */ /* 0x000fc800078e000c */
[----:B------:R-:W-:Y:S01]  /*3120*/  IMAD R11, R29, R10, R11 ;  /* 0x0000000a1d0b7224 */ /* 0x000fe200078e020b */
[----:B------:R-:W-:-:S03]  /*3130*/  MOV R19, R12 ;  /* 0x0000000c00137202 */ /* 0x000fc60000000f00 */
[----:B------:R-:W-:-:S07]  /*3140*/  IMAD.IADD R20, R13, 0x1, R11 ;  /* 0x000000010d147824 */ /* 0x000fce00078e020b */
.L_x_2431:
        /* <DEDUP_REMOVED lines=8> */
[----:B------:R-:W-:-:S13]  /*31d0*/  ISETP.GE.AND.EX P0, PT, R13, R11, PT, P0 ;  /* 0x0000000b0d00720c */ /* 0x000fda0003f06300 */
[----:B------:R2:W-:Y:S04]  /*31e0*/  @P0 STS.64 [R3], R12 ;  /* 0x0000000c03000388 */ /* 0x0005e80000000a00 */
[----:B------:R2:W-:Y:S04]  /*31f0*/  @P0 STS.64 [R5], R16 ;  /* 0x0000001005000388 */ /* 0x0005e80000000a00 */
[----:B------:R2:W-:Y:S01]  /*3200*/  @!P0 STS.64 [R3], R10 ;  /* 0x0000000a03008388 */ /* 0x0005e20000000a00 */
[----:B------:R-:W-:Y:S05]  /*3210*/  BRA `(.L_x_2477) ;  /* 0x0000003400b87947 */ /* 0x000fea0003800000 */
.L_x_2430:
[----:B------:R-:W-:-:S04]  /*3220*/  ISETP.GE.U32.AND P0, PT, R4, UR10, PT ;  /* 0x0000000a04007c0c */ /* 0x000fc8000bf06070 */
[----:B------:R-:W-:-:S13]  /*3230*/  ISETP.GE.U32.AND.EX P0, PT, R6, UR11, PT, P0 ;  /* 0x0000000b06007c0c */ /* 0x000fda000bf06100 */
[----:B------:R-:W-:Y:S05]  /*3240*/  @P0 BRA `(.L_x_2477) ;  /* 0x0000003400ac0947 */ /* 0x000fea0003800000 */
[----:B------:R-:W-:Y:S01]  /*3250*/  ISETP.GE.AND P0, PT, R11, RZ, PT ;  /* 0x000000ff0b00720c */ /* 0x000fe20003f06270 */
[----:B0-----:R-:W-:Y:S02]  /*3260*/  HFMA2 R9, -RZ, RZ, 0, 0 ;  /* 0x00000000ff097431 */ /* 0x001fe400000001ff */
        /* <DEDUP_REMOVED lines=15> */
.L_x_2504:
        /* <DEDUP_REMOVED lines=33> */
.L_x_2481:
[----:B------:R-:W-:Y:S01]  /*3570*/  IMAD.MOV.U32 R24, RZ, RZ, R4 ;  /* 0x000000ffff187224 */ /* 0x000fe200078e0004 */
[----:B------:R-:W-:Y:S01]  /*3580*/  MOV R25, R6 ;  /* 0x0000000600197202 */ /* 0x000fe20000000f00 */
[----:B------:R-:W-:Y:S01]  /*3590*/  IMAD.MOV.U32 R15, RZ, RZ, R32 ;  /* 0x000000ffff0f7224 */ /* 0x000fe200078e0020 */
[----:B------:R-:W-:Y:S02]  /*35a0*/  MOV R14, R33 ;  /* 0x00000021000e7202 */ /* 0x000fe40000000f00 */
[----:B------:R-:W-:-:S07]  /*35b0*/  MOV R13, 0x35d0 ;  /* 0x000035d0000d7802 */ /* 0x000fce0000000f00 */
[----:B-1----:R-:W-:Y:S05]  /*35c0*/  CALL.REL.NOINC `($__internal_52_$__cuda_sm20_div_s64) ;  /* 0x00000038008c7944 */ /* 0x002fea0003c00000 */
        /* <DEDUP_REMOVED lines=11> */
.L_x_2482:
[----:B------:R-:W-:Y:S05]  /*3680*/  BSYNC.RECONVERGENT B1 ;  /* 0x0000000000017941 */ /* 0x000fea0003800200 */
.L_x_2480:
        /* <DEDUP_REMOVED lines=38> */
.L_x_2484:
        /* <DEDUP_REMOVED lines=17> */
.L_x_2485:
[----:B------:R-:W-:Y:S05]  /*3a00*/  BSYNC.RECONVERGENT B1 ;  /* 0x0000000000017941 */ /* 0x000fea0003800200 */
.L_x_2483:
        /* <DEDUP_REMOVED lines=38> */
.L_x_2487:
        /* <DEDUP_REMOVED lines=17> */
.L_x_2488:
[----:B------:R-:W-:Y:S05]  /*3d80*/  BSYNC.RECONVERGENT B1 ;  /* 0x0000000000017941 */ /* 0x000fea0003800200 */
.L_x_2486:
        /* <DEDUP_REMOVED lines=38> */
.L_x_2490:
        /* <DEDUP_REMOVED lines=17> */
.L_x_2491:
[----:B------:R-:W-:Y:S05]  /*4100*/  BSYNC.RECONVERGENT B1 ;  /* 0x0000000000017941 */ /* 0x000fea0003800200 */
.L_x_2489:
        /* <DEDUP_REMOVED lines=38> */
.L_x_2493:
        /* <DEDUP_REMOVED lines=17> */
.L_x_2494:
[----:B------:R-:W-:Y:S05]  /*4480*/  BSYNC.RECONVERGENT B1 ;  /* 0x0000000000017941 */ /* 0x000fea0003800200 */
.L_x_2492:
        /* <DEDUP_REMOVED lines=38> */
.L_x_2496:
        /* <DEDUP_REMOVED lines=17> */
.L_x_2497:
[----:B------:R-:W-:Y:S05]  /*4800*/  BSYNC.RECONVERGENT B1 ;  /* 0x0000000000017941 */ /* 0x000fea0003800200 */
.L_x_2495:
        /* <DEDUP_REMOVED lines=38> */
.L_x_2499:
        /* <DEDUP_REMOVED lines=17> */
.L_x_2500:
[----:B------:R-:W-:Y:S05]  /*4b80*/  BSYNC.RECONVERGENT B1 ;  /* 0x0000000000017941 */ /* 0x000fea0003800200 */
.L_x_2498:
        /* <DEDUP_REMOVED lines=36> */
.L_x_2502:
        /* <DEDUP_REMOVED lines=17> */
.L_x_2503:
[----:B------:R-:W-:Y:S05]  /*4ee0*/  BSYNC.RECONVERGENT B1 ;  /* 0x0000000000017941 */ /* 0x000fea0003800200 */
.L_x_2501:
        /* <DEDUP_REMOVED lines=12> */
.L_x_2479:
        /* <DEDUP_REMOVED lines=36> */
.L_x_2507:
        /* <DEDUP_REMOVED lines=17> */
.L_x_2508:
[----:B------:R-:W-:Y:S05]  /*5300*/  BSYNC.RECONVERGENT B1 ;  /* 0x0000000000017941 */ /* 0x000fea0003800200 */
.L_x_2506:
        /* <DEDUP_REMOVED lines=40> */
.L_x_2510:
        /* <DEDUP_REMOVED lines=17> */
.L_x_2511:
[----:B------:R-:W-:Y:S05]  /*56a0*/  BSYNC.RECONVERGENT B1 ;  /* 0x0000000000017941 */ /* 0x000fea0003800200 */
.L_x_2509:
        /* <DEDUP_REMOVED lines=40> */
.L_x_2513:
        /* <DEDUP_REMOVED lines=17> */
.L_x_2514:
[----:B------:R-:W-:Y:S05]  /*5a40*/  BSYNC.RECONVERGENT B1 ;  /* 0x0000000000017941 */ /* 0x000fea0003800200 */
.L_x_2512:
        /* <DEDUP_REMOVED lines=39> */
.L_x_2516:
        /* <DEDUP_REMOVED lines=17> */
.L_x_2517:
[----:B------:R-:W-:Y:S05]  /*5dd0*/  BSYNC.RECONVERGENT B1 ;  /* 0x0000000000017941 */ /* 0x000fea0003800200 */
.L_x_2515:
        /* <DEDUP_REMOVED lines=9> */
.L_x_2505:
        /* <DEDUP_REMOVED lines=34> */
.L_x_2520:
        /* <DEDUP_REMOVED lines=17> */
.L_x_2521:
[----:B------:R-:W-:Y:S05]  /*61a0*/  BSYNC.RECONVERGENT B1 ;  /* 0x0000000000017941 */ /* 0x000fea0003800200 */
.L_x_2519:
        /* <DEDUP_REMOVED lines=39> */
.L_x_2523:
        /* <DEDUP_REMOVED lines=17> */
.L_x_2524:
[----:B------:R-:W-:Y:S05]  /*6530*/  BSYNC.RECONVERGENT B1 ;  /* 0x0000000000017941 */ /* 0x000fea0003800200 */
.L_x_2522:
        /* <DEDUP_REMOVED lines=9> */
.L_x_2518:
        /* <DEDUP_REMOVED lines=31> */
.L_x_2526:
[----:B------:R-:W-:Y:S02]  /*67c0*/  MOV R21, R14 ;  /* 0x0000000e00157202 */ /* 0x000fe40000000f00 */
[----:B------:R-:W-:Y:S02]  /*67d0*/  MOV R26, R15 ;  /* 0x0000000f001a7202 */ /* 0x000fe40000000f00 */
[----:B------:R-:W-:-:S07]  /*67e0*/  MOV R27, 0x6800 ;  /* 0x00006800001b7802 */ /* 0x000fce0000000f00 */
[----:B------:R-:W-:Y:S05]  /*67f0*/  CALL.REL.NOINC `($__internal_53_$__cuda_sm20_rem_s64) ;  /* 0x0000000c00507944 */ /* 0x000fea0003c00000 */
[----:B------:R-:W-:Y:S01]  /*6800*/  IMAD.MOV.U32 R14, RZ, RZ, R4 ;  /* 0x000000ffff0e7224 */ /* 0x000fe200078e0004 */
[----:B------:R-:W-:-:S07]  /*6810*/  MOV R15, R21 ;  /* 0x00000015000f7202 */ /* 0x000fce0000000f00 */
.L_x_2527:
[----:B------:R-:W-:Y:S05]  /*6820*/  BSYNC.RECONVERGENT B1 ;  /* 0x0000000000017941 */ /* 0x000fea0003800200 */
.L_x_2525:
        /* <DEDUP_REMOVED lines=8> */
.L_x_2478:
[----:B------:R-:W0:Y:S02]  /*68b0*/  LDCU.64 UR4, c[0x0][0x390] ;  /* 0x00007200ff0477ac */ /* 0x000e240008000a00 */
[----:B0-----:R-:W-:-:S04]  /*68c0*/  LEA R8, P0, R10, UR4, 0x3 ;  /* 0x000000040a087c11 */ /* 0x001fc8000f8018ff */
[----:B------:R-:W-:-:S06]  /*68d0*/  LEA.HI.X R9, R10, UR5, R9, 0x3, P0 ;  /* 0x000000050a097c11 */ /* 0x000fcc00080f1c09 */
[----:B------:R-:W2:Y:S04]  /*68e0*/  LDG.E.64 R8, desc[UR8][R8.64] ;  /* 0x0000000808087981 */ /* 0x000ea8000c1e1b00 */
[----:B--2---:R1:W-:Y:S02]  /*68f0*/  STS.64 [R3], R8 ;  /* 0x0000000803007388 */ /* 0x0043e40000000a00 */
.L_x_2477:
[----:B------:R-:W-:Y:S05]  /*6900*/  BSYNC.RECONVERGENT B0 ;  /* 0x0000000000007941 */ /* 0x000fea0003800200 */
.L_x_2429:
[----:B------:R-:W-:Y:S01]  /*6910*/  BAR.SYNC.DEFER_BLOCKING 0x0 ;  /* 0x0000000000007b1d */ /* 0x000fe20000010000 */
[----:B------:R-:W-:Y:S02]  /*6920*/  ISETP.GE.U32.AND P0, PT, R7, 0x42, PT ;  /* 0x000000420700780c */ /* 0x000fe40003f06070 */
[----:B------:R-:W-:-:S11]  /*6930*/  ISETP.GT.U32.AND P1, PT, R2, 0x1f, PT ;  /* 0x0000001f0200780c */ /* 0x000fd60003f24070 */
[----:B------:R-:W-:Y:S05]  /*6940*/  @!P0 BRA `(.L_x_2528) ;  /* 0x0000000000388947 */ /* 0x000fea0003800000 */
.L_x_2529:
[----:B------:R-:W-:Y:S01]  /*6950*/  SHF.R.U32.HI R4, RZ, 0x1, R7 ;  /* 0x00000001ff047819 */ /* 0x000fe20000011607 */
[----:B01----:R-:W-:Y:S03]  /*6960*/  LDS.64 R8, [R3] ;  /* 0x0000000003087984 */ /* 0x003fe60000000a00 */
[----:B--2---:R-:W-:-:S06]  /*6970*/  LEA R10, R4, R3, 0x3 ;  /* 0x00000003040a7211 */ /* 0x004fcc00078e18ff */
[----:B------:R-:W0:Y:S02]  /*6980*/  LDS.64 R10, [R10] ;  /* 0x000000000a0a7984 */ /* 0x000e240000000a00 */
[----:B0-----:R-:W-:-:S04]  /*6990*/  ISETP.GE.U32.AND P0, PT, R10, R8, PT ;  /* 0x000000080a00720c */ /* 0x001fc80003f06070 */
[----:B------:R-:W-:-:S13]  /*69a0*/  ISETP.GE.AND.EX P0, PT, R11, R9, PT, P0 ;  /* 0x000000090b00720c */ /* 0x000fda0003f06300 */
[----:B------:R-:W-:Y:S01]  /*69b0*/  @P0 LEA R8, R4, R5, 0x3 ;  /* 0x0000000504080211 */ /* 0x000fe200078e18ff */
[----:B------:R-:W-:Y:S05]  /*69c0*/  @P0 STS.64 [R3], R10 ;  /* 0x0000000a03000388 */ /* 0x000fea0000000a00 */
[----:B------:R-:W0:Y:S04]  /*69d0*/  @P0 LDS.64 R8, [R8] ;  /* 0x0000000008080984 */ /* 0x000e280000000a00 */
[----:B0-----:R3:W-:Y:S01]  /*69e0*/  @P0 STS.64 [R5], R8 ;  /* 0x0000000805000388 */ /* 0x0017e20000000a00 */
[----:B------:R-:W-:Y:S01]  /*69f0*/  BAR.SYNC.DEFER_BLOCKING 0x0 ;  /* 0x0000000000007b1d */ /* 0x000fe20000010000 */
[----:B------:R-:W-:Y:S01]  /*6a00*/  ISETP.GT.U32.AND P0, PT, R7, 0x83, PT ;  /* 0x000000830700780c */ /* 0x000fe20003f04070 */
[----:B------:R-:W-:-:S12]  /*6a10*/  IMAD.MOV.U32 R7, RZ, RZ, R4 ;  /* 0x000000ffff077224 */ /* 0x000fd800078e0004 */
[----:B---3--:R-:W-:Y:S05]  /*6a20*/  @P0 BRA `(.L_x_2529) ;  /* 0xfffffffc00c80947 */ /* 0x008fea000383ffff */
.L_x_2528:
[----:B------:R-:W-:Y:S05]  /*6a30*/  @P1 EXIT ;  /* 0x000000000000194d */ /* 0x000fea0003800000 */
[----:B------:R-:W-:Y:S01]  /*6a40*/  LDS.64 R6, [R3] ;  /* 0x0000000003067984 */ /* 0x000fe20000000a00 */
[----:B------:R-:W-:-:S03]  /*6a50*/  ISETP.NE.AND P1, PT, R2, RZ, PT ;  /* 0x000000ff0200720c */ /* 0x000fc60003f25270 */
[----:B01----:R-:W0:Y:S04]  /*6a60*/  LDS.64 R8, [R3+0x100] ;  /* 0x0001000003087984 */ /* 0x003e280000000a00 */
[----:B--2---:R-:W1:Y:S01]  /*6a70*/  LDS.64 R10, [R3+0x100] ;  /* 0x00010000030a7984 */ /* 0x004e620000000a00 */
        /* <DEDUP_REMOVED lines=88> */
        .weak           $__internal_52_$__cuda_sm20_div_s64
        .type           $__internal_52_$__cuda_sm20_div_s64,@function
        .size           $__internal_52_$__cuda_sm20_div_s64,($__internal_53_$__cuda_sm20_rem_s64 - $__internal_52_$__cuda_sm20_div_s64)
$__internal_52_$__cuda_sm20_div_s64:
        /* <DEDUP_REMOVED lines=83> */
[----:B------:R-:W-:Y:S06]  /*7530*/  RET.REL.NODEC R14 `(uncontiguous_reduce_i64) ;  /* 0xffffff880eb07950 */ /* 0x000fec0003c3ffff */
        .weak           $__internal_53_$__cuda_sm20_rem_s64
        .type           $__internal_53_$__cuda_sm20_rem_s64,@function
        .size           $__internal_53_$__cuda_sm20_rem_s64,(.L_x_3732 - $__internal_53_$__cuda_sm20_rem_s64)
$__internal_53_$__cuda_sm20_rem_s64:
        /* <DEDUP_REMOVED lines=77> */
[----:B------:R-:W-:Y:S06]  /*7a10*/  RET.REL.NODEC R14 `(uncontiguous_reduce_i64) ;  /* 0xffffff840e787950 */ /* 0x000fec0003c3ffff */
.L_x_2530:
        /* <DEDUP_REMOVED lines=14> */
.L_x_3732:


//--------------------- .text.contiguous_reduce2_i64 --------------------------
	.section	.text.contiguous_reduce2_i64,"ax",@progbits
	.align	128
        .global         contiguous_reduce2_i64
        .type           contiguous_reduce2_i64,@function
        .size           contiguous_reduce2_i64,(.L_x_3818 - contiguous_reduce2_i64)
        .other          contiguous_reduce2_i64,@"STO_CUDA_ENTRY STV_DEFAULT"
contiguous_reduce2_i64:
.text.contiguous_reduce2_i64:
        /* <DEDUP_REMOVED lines=34> */
[----:B------:R-:W-:-:S13]  /*0220*/  ISETP.GE.AND.EX P0, PT, R9, R7, PT, P0 ;  /* 0x000000070900720c */ /* 0x000fda0003f06300 */
        /* <DEDUP_REMOVED lines=12> */
.L_x_2532:
        /* <DEDUP_REMOVED lines=14> */
.L_x_2533:
[----:B------:R-:W-:Y:S05]  /*03d0*/  BSYNC.RECONVERGENT B0 ;  /* 0x0000000000007941 */ /* 0x000fea0003800200 */
.L_x_2531:
[----:B------:R-:W-:Y:S01]  /*03e0*/  BAR.SYNC.DEFER_BLOCKING 0x0 ;  /* 0x0000000000007b1d */ /* 0x000fe20000010000 */
[----:B------:R-:W-:-:S13]  /*03f0*/  ISETP.GE.U32.AND P0, PT, R5, 0x42, PT ;  /* 0x000000420500780c */ /* 0x000fda0003f06070 */
[----:B------:R-:W-:Y:S05]  /*0400*/  @!P0 BRA `(.L_x_2534) ;  /* 0x0000000000488947 */ /* 0x000fea0003800000 */
.L_x_2537:
        /* <DEDUP_REMOVED lines=14> */
.L_x_2536:
[----:B------:R-:W-:Y:S05]  /*04f0*/  BSYNC.RECONVERGENT B0 ;  /* 0x0000000000007941 */ /* 0x000fea0003800200 */
.L_x_2535:
[----:B------:R-:W-:Y:S01]  /*0500*/  BAR.SYNC.DEFER_BLOCKING 0x0 ;  /* 0x0000000000007b1d */ /* 0x000fe20000010000 */
[----:B------:R-:W-:-:S13]  /*0510*/  ISETP.GT.U32.AND P0, PT, R10, 0x83, PT ;  /* 0x000000830a00780c */ /* 0x000fda0003f04070 */
[----:B------:R-:W-:Y:S05]  /*0520*/  @P0 BRA `(.L_x_2537) ;  /* 0xfffffffc00b80947 */ /* 0x000fea000383ffff */
.L_x_2534:
[----:B------:R-:W-:-:S13]  /*0530*/  ISETP.GT.U32.AND P0, PT, R2, 0x1f, PT ;  /* 0x0000001f0200780c */ /* 0x000fda0003f04070 */
[----:B------:R-:W-:Y:S05]  /*0540*/  @P0 EXIT ;  /* 0x000000000000094d */ /* 0x000fea0003800000 */
[----:B01----:R-:W-:Y:S01]  /*0550*/  LDS.64 R6, [R3] ;  /* 0x0000000003067984 */ /* 0x003fe20000000a00 */
        /* <DEDUP_REMOVED lines=91> */
.L_x_2538:
        /* <DEDUP_REMOVED lines=15> */
.L_x_3818:


//--------------------- .text.contiguous_reduce_i64 --------------------------
	.section	.text.contiguous_reduce_i64,"ax",@progbits
	.align	128
        .global         contiguous_reduce_i64
        .type           contiguous_reduce_i64,@function
        .size           contiguous_reduce_i64,(.L_x_3819 - contiguous_reduce_i64)
        .other          contiguous_reduce_i64,@"STO_CUDA_ENTRY STV_DEFAULT"
contiguous_reduce_i64:
.text.contiguous_reduce_i64:
        /* <DEDUP_REMOVED lines=34> */
[----:B------:R-:W-:-:S13]  /*0220*/  ISETP.GE.AND.EX P0, PT, R11, R7, PT, P0 ;  /* 0x000000070b00720c */ /* 0x000fda0003f06300 */
[----:B------:R1:W-:Y:S04]  /*0230*/  @P0 STS.64 [R3], R10 ;  /* 0x0000000a03000388 */ /* 0x0003e80000000a00 */
[----:B------:R1:W-:Y:S04]  /*0240*/  @P0 STS.64 [R4], R8 ;  /* 0x0000000804000388 */ /* 0x0003e80000000a00 */
[----:B------:R1:W-:Y:S01]  /*0250*/  @!P0 STS.64 [R3], R6 ;  /* 0x0000000603008388 */ /* 0x0003e20000000a00 */
[----:B------:R-:W-:Y:S05]  /*0260*/  BRA `(.L_x_2541) ;  /* 0x0000000000207947 */ /* 0x000fea0003800000 */
.L_x_2540:
        /* <DEDUP_REMOVED lines=8> */
.L_x_2541:
[----:B------:R-:W-:Y:S05]  /*02f0*/  BSYNC.RECONVERGENT B0 ;  /* 0x0000000000007941 */ /* 0x000fea0003800200 */
.L_x_2539:
[----:B------:R-:W-:Y:S01]  /*0300*/  BAR.SYNC.DEFER_BLOCKING 0x0 ;  /* 0x0000000000007b1d */ /* 0x000fe20000010000 */
[----:B------:R-:W-:-:S13]  /*0310*/  ISETP.GE.U32.AND P0, PT, R5, 0x42, PT ;  /* 0x000000420500780c */ /* 0x000fda0003f06070 */
[----:B------:R-:W-:Y:S05]  /*0320*/  @!P0 BRA `(.L_x_2542) ;  /* 0x0000000000488947 */ /* 0x000fea0003800000 */
.L_x_2545:
        /* <DEDUP_REMOVED lines=14> */
.L_x_2544:
[----:B------:R-:W-:Y:S05]  /*0410*/  BSYNC.RECONVERGENT B0 ;  /* 0x0000000000007941 */ /* 0x000fea0003800200 */
.L_x_2543:
[----:B------:R-:W-:Y:S01]  /*0420*/  BAR.SYNC.DEFER_BLOCKING 0x0 ;  /* 0x0000000000007b1d */ /* 0x000fe20000010000 */
[----:B------:R-:W-:-:S13]  /*0430*/  ISETP.GT.U32.AND P0, PT, R10, 0x83, PT ;  /* 0x000000830a00780c */ /* 0x000fda0003f04070 */
[----:B------:R-:W-:Y:S05]  /*0440*/  @P0 BRA `(.L_x_2545) ;  /* 0xfffffffc00b80947 */ /* 0x000fea000383ffff */
.L_x_2542:
[----:B------:R-:W-:-:S13]  /*0450*/  ISETP.GT.U32.AND P0, PT, R2, 0x1f, PT ;  /* 0x0000001f0200780c */ /* 0x000fda0003f04070 */
[----:B------:R-:W-:Y:S05]  /*0460*/  @P0 EXIT ;  /* 0x000000000000094d */ /* 0x000fea0003800000 */
[----:B-1----:R-:W-:Y:S01]  /*0470*/  LDS.64 R6, [R3] ;  /* 0x0000000003067984 */ /* 0x002fe20000000a00 */
[----:B------:R-:W-:-:S03]  /*0480*/  ISETP.NE.AND P1, PT, R2, RZ, PT ;  /* 0x000000ff0200720c */ /* 0x000fc60003f25270 */
[----:B0-----:R-:W0:Y:S04]  /*0490*/  LDS.64 R8, [R3+0x100] ;  /* 0x0001000003087984 */ /* 0x001e280000000a00 */
        /* <DEDUP_REMOVED lines=89> */
.L_x_2546:
        /* <DEDUP_REMOVED lines=13> */
.L_x_3819:


//--------------------- .text.contiguous_reduce44_i32 --------------------------
	.section	.text.contiguous_reduce44_i32,"ax",@progbits
	.align	128
        .global         contiguous_reduce44_i32
        .type           contiguous_reduce44_i32,@function
        .size           contiguous_reduce44_i32,(.L_x_3820 - contiguous_reduce44_i32)
        .other          contiguous_reduce44_i32,@"STO_CUDA_ENTRY STV_DEFAULT"
contiguous_reduce44_i32:
.text.contiguous_reduce44_i32:
        /* <DEDUP_REMOVED lines=70> */
.L_x_2551:
[C-C-:B------:R-:W-:Y:S01]  /*0460*/  IMAD R15, R7.reuse, 0x4, R14.reuse ;  /* 0x00000004070f7824 */ /* 0x140fe200078e020e */
[----:B------:R-:W-:Y:S01]  /*0470*/  LDS R13, [R4] ;  /* 0x00000000040d7984 */ /* 0x000fe20000000800 */
[C-C-:B------:R-:W-:Y:S01]  /*0480*/  IMAD R20, R7.reuse, 0x8, R14.reuse ;  /* 0x0000000807147824 */ /* 0x140fe200078e020e */
[----:B------:R-:W-:Y:S01]  /*0490*/  UIADD3 UR5, UPT, UPT, UR5, 0x10, URZ ;  /* 0x0000001005057890 */ /* 0x000fe2000fffe0ff */
[----:B------:R-:W-:Y:S01]  /*04a0*/  IADD3 R12, PT, PT, R12, 0x10, RZ ;  /* 0x000000100c0c7810 */ /* 0x000fe20007ffe0ff */
[----:B0-----:R0:W1:Y:S02]  /*04b0*/  LDS R21, [R15] ;  /* 0x000000000f157984 */ /* 0x0010640000000800 */
[----:B------:R-:W-:Y:S01]  /*04c0*/  UISETP.GE.AND UP1, UPT, UR5, -0xc, UPT ;  /* 0xfffffff40500788c */ /* 0x000fe2000bf26270 */
[----:B0-----:R-:W-:Y:S01]  /*04d0*/  IMAD R15, R7, 0xc, R14 ;  /* 0x0000000c070f7824 */ /* 0x001fe200078e020e */
[----:B-1----:R-:W-:-:S13]  /*04e0*/  ISETP.GE.AND P0, PT, R21, R13, PT ;  /* 0x0000000d1500720c */ /* 0x002fda0003f06270 */
[----:B------:R-:W-:Y:S04]  /*04f0*/  @P0 STS [R4], R21 ;  /* 0x0000001504000388 */ /* 0x000fe80000000800 */
[----:B------:R-:W0:Y:S04]  /*0500*/  @P0 LDS.64 R16, [R9+UR4] ;  /* 0x0000000409100984 */ /* 0x000e280008000a00 */
[----:B0-----:R-:W-:Y:S04]  /*0510*/  @P0 STS.64 [R6+UR8], R16 ;  /* 0x0000001006000988 */ /* 0x001fe80008000a08 */
[----:B------:R-:W-:Y:S04]  /*0520*/  @P0 LDS R13, [R4] ;  /* 0x00000000040d0984 */ /* 0x000fe80000000800 */
[----:B------:R0:W1:Y:S02]  /*0530*/  LDS R22, [R20] ;  /* 0x0000000014167984 */ /* 0x0000640000000800 */
[----:B0-----:R-:W-:-:S05]  /*0540*/  IMAD R20, R7, 0x10, R14 ;  /* 0x0000001007147824 */ /* 0x001fca00078e020e */
[----:B------:R-:W-:Y:S02]  /*0550*/  LEA R21, R7, R20, 0x3 ;  /* 0x0000001407157211 */ /* 0x000fe400078e18ff */
[----:B-1----:R-:W-:-:S13]  /*0560*/  ISETP.GE.AND P0, PT, R22, R13, PT ;  /* 0x0000000d1600720c */ /* 0x002fda0003f06270 */
[----:B------:R-:W-:Y:S04]  /*0570*/  @P0 STS [R4], R22 ;  /* 0x0000001604000388 */ /* 0x000fe80000000800 */
[----:B------:R-:W0:Y:S04]  /*0580*/  @P0 LDS.64 R18, [R10+UR4] ;  /* 0x000000040a120984 */ /* 0x000e280008000a00 */
[----:B0-----:R-:W-:Y:S04]  /*0590*/  @P0 STS.64 [R6+UR8], R18 ;  /* 0x0000001206000988 */ /* 0x001fe80008000a08 */
[----:B------:R-:W-:Y:S04]  /*05a0*/  @P0 LDS R13, [R4] ;  /* 0x00000000040d0984 */ /* 0x000fe80000000800 */
[----:B------:R-:W0:Y:S02]  /*05b0*/  LDS R15, [R15] ;  /* 0x000000000f0f7984 */ /* 0x000e240000000800 */
[----:B0-----:R-:W-:-:S13]  /*05c0*/  ISETP.GE.AND P0, PT, R15, R13, PT ;  /* 0x0000000d0f00720c */ /* 0x001fda0003f06270 */
[----:B------:R-:W-:Y:S04]  /*05d0*/  @P0 STS [R4], R15 ;  /* 0x0000000f04000388 */ /* 0x000fe80000000800 */
[----:B------:R-:W0:Y:S04]  /*05e0*/  @P0 LDS.64 R16, [R11+UR4] ;  /* 0x000000040b100984 */ /* 0x000e280008000a00 */
[----:B0-----:R-:W-:Y:S04]  /*05f0*/  @P0 STS.64 [R6+UR8], R16 ;  /* 0x0000001006000988 */ /* 0x001fe80008000a08 */
[----:B------:R-:W-:Y:S04]  /*0600*/  @P0 LDS R13, [R4] ;  /* 0x00000000040d0984 */ /* 0x000fe80000000800 */
[----:B------:R-:W0:Y:S02]  /*0610*/  LDS R23, [R20] ;  /* 0x0000000014177984 */ /* 0x000e240000000800 */
[----:B0-----:R-:W-:Y:S01]  /*0620*/  ISETP.GE.AND P0, PT, R23, R13, PT ;  /* 0x0000000d1700720c */ /* 0x001fe20003f06270 */
        /* <DEDUP_REMOVED lines=21> */
[----:B------:R0:W1:Y:S02]  /*0780*/  LDS R19, [R13] ;  /* 0x000000000d137984 */ /* 0x0000640000000800 */
[----:B0-----:R-:W-:Y:S01]  /*0790*/  IMAD R13, R7, 0x4, R20 ;  /* 0x00000004070d7824 */ /* 0x001fe200078e0214 */
        /* <DEDUP_REMOVED lines=29> */
[----:B------:R0:W-:Y:S04]  /*0970*/  @P0 STS [R4], R21 ;  /* 0x0000001504000388 */ /* 0x0001e80000000800 */
[----:B------:R-:W1:Y:S01]  /*0980*/  @P0 LDS.64 R14, [R11+UR4] ;  /* 0x000000040b0e0984 */ /* 0x000e620008000a00 */
[----:B0-----:R-:W-:-:S03]  /*0990*/  IMAD R21, R7, 0x8, R20 ;  /* 0x0000000807157824 */ /* 0x001fc600078e0214 */
[----:B-1----:R-:W-:Y:S04]  /*09a0*/  @P0 STS.64 [R6+UR8], R14 ;  /* 0x0000000e06000988 */ /* 0x002fe80008000a08 */
        /* <DEDUP_REMOVED lines=9> */
[----:B0-----:R-:W-:Y:S01]  /*0a40*/  IMAD R13, R7, 0xc, R20 ;  /* 0x0000000c070d7824 */ /* 0x001fe200078e0214 */
[----:B-1----:R-:W-:-:S13]  /*0a50*/  ISETP.GE.AND P0, PT, R19, R22, PT ;  /* 0x000000161300720c */ /* 0x002fda0003f06270 */
[----:B------:R-:W-:Y:S04]  /*0a60*/  @P0 STS [R4], R19 ;  /* 0x0000001304000388 */ /* 0x000fe80000000800 */
[----:B------:R-:W0:Y:S04]  /*0a70*/  @P0 LDS.64 R14, [R9+UR4] ;  /* 0x00000004090e0984 */ /* 0x000e280008000a00 */
[----:B0-----:R0:W-:Y:S04]  /*0a80*/  @P0 STS.64 [R6+UR8], R14 ;  /* 0x0000000e06000988 */ /* 0x0011e80008000a08 */
[----:B------:R-:W-:Y:S04]  /*0a90*/  @P0 LDS R22, [R4] ;  /* 0x0000000004160984 */ /* 0x000fe80000000800 */
[----:B------:R-:W1:Y:S01]  /*0aa0*/  LDS R21, [R21] ;  /* 0x0000000015157984 */ /* 0x000e620000000800 */
        /* <DEDUP_REMOVED lines=17> */
[----:B0-----:R0:W-:Y:S01]  /*0bc0*/  @P0 STS.64 [R6+UR8], R16 ;  /* 0x0000001006000988 */ /* 0x0011e20008000a08 */
[----:B------:R-:W-:Y:S08]  /*0bd0*/  BRA.U !UP1, `(.L_x_2551) ;  /* 0xfffffff909207547 */ /* 0x000ff0000b83ffff */
.L_x_2550:
        /* <DEDUP_REMOVED lines=13> */
[----:B--2---:R-:W-:-:S13]  /*0cb0*/  ISETP.GE.AND P0, PT, R20, R21, PT ;  /* 0x000000151400720c */ /* 0x004fda0003f06270 */
[----:B------:R1:W-:Y:S04]  /*0cc0*/  @P0 STS [R4], R20 ;  /* 0x0000001404000388 */ /* 0x0003e80000000800 */
[----:B0-----:R-:W0:Y:S01]  /*0cd0*/  @P0 LDS.64 R16, [R9+UR4] ;  /* 0x0000000409100984 */ /* 0x001e220008000a00 */
[----:B-1----:R-:W-:-:S03]  /*0ce0*/  IMAD R20, R7, 0x10, R14 ;  /* 0x0000001007147824 */ /* 0x002fc600078e020e */
        /* <DEDUP_REMOVED lines=9> */
[----:B0-----:R-:W-:-:S02]  /*0d80*/  LEA R13, R7, R20, 0x2 ;  /* 0x00000014070d7211 */ /* 0x001fc400078e10ff */
[----:B-1----:R-:W-:-:S13]  /*0d90*/  ISETP.GE.AND P0, PT, R22, R21, PT ;  /* 0x000000151600720c */ /* 0x002fda0003f06270 */
        /* <DEDUP_REMOVED lines=37> */
[----:B0-----:R1:W-:Y:S09]  /*0ff0*/  @P0 STS.64 [R6+UR8], R16 ;  /* 0x0000001006000988 */ /* 0x0013f20008000a08 */
.L_x_2552:
[----:B------:R-:W-:-:S09]  /*1000*/  UISETP.NE.OR UP0, UPT, UR5, URZ, UP0 ;  /* 0x000000ff0500728c */ /* 0x000fd20008705670 */
[----:B------:R-:W-:Y:S05]  /*1010*/  BRA.U !UP0, `(.L_x_2553) ;  /* 0x0000000108847547 */ /* 0x000fea000b800000 */
.L_x_2549:
        /* <DEDUP_REMOVED lines=9> */
[----:B---3--:R-:W-:-:S13]  /*10b0*/  ISETP.GE.AND P0, PT, R21, R20, PT ;  /* 0x000000141500720c */ /* 0x008fda0003f06270 */
[----:B------:R-:W-:Y:S04]  /*10c0*/  @P0 STS [R4], R21 ;  /* 0x0000001504000388 */ /* 0x000fe80000000800 */
[----:B01----:R-:W0:Y:S04]  /*10d0*/  @P0 LDS.64 R16, [R9+UR4] ;  /* 0x0000000409100984 */ /* 0x003e280008000a00 */
        /* <DEDUP_REMOVED lines=20> */
[----:B------:R-:W-:Y:S08]  /*1220*/  BRA.U UP0, `(.L_x_2549) ;  /* 0xfffffffd007c7547 */ /* 0x000ff0000b83ffff */
.L_x_2553:
[----:B------:R-:W-:-:S07]  /*1230*/  VIADD R7, R12, 0x1 ;  /* 0x000000010c077836 */ /* 0x000fce0000000000 */
.L_x_2548:
        /* <DEDUP_REMOVED lines=12> */
.L_x_2554:
[----:B---3--:R-:W-:Y:S01]  /*1300*/  LDS R8, [R4] ;  /* 0x0000000004087984 */ /* 0x008fe20000000800 */
[----:B------:R-:W3:Y:S01]  /*1310*/  LDC R10, c[0x0][0x360] ;  /* 0x0000d800ff0a7b82 */ /* 0x000ee20000000800 */
[----:B------:R-:W-:Y:S02]  /*1320*/  UIADD3 UR6, UPT, UPT, UR6, 0x1, URZ ;  /* 0x0000000106067890 */ /* 0x000fe4000fffe0ff */
[----:B------:R3:W4:Y:S02]  /*1330*/  LDS R11, [R7] ;  /* 0x00000000070b7984 */ /* 0x0007240000000800 */
[----:B------:R-:W-:Y:S01]  /*1340*/  UISETP.NE.AND UP0, UPT, UR6, URZ, UPT ;  /* 0x000000ff0600728c */ /* 0x000fe2000bf05270 */
[----:B---3--:R-:W-:Y:S02]  /*1350*/  LEA R7, R10, R7, 0x2 ;  /* 0x000000070a077211 */ /* 0x008fe400078e10ff */
[----:B----4-:R-:W-:-:S13]  /*1360*/  ISETP.GE.AND P0, PT, R11, R8, PT ;  /* 0x000000080b00720c */ /* 0x010fda0003f06270 */
[----:B------:R-:W-:Y:S04]  /*1370*/  @P0 STS [R4], R11 ;  /* 0x0000000b04000388 */ /* 0x000fe80000000800 */
[----:B------:R3:W4:Y:S02]  /*1380*/  @P0 LDS.64 R8, [R0] ;  /* 0x0000000000080984 */ /* 0x0007240000000a00 */
[----:B---3--:R-:W-:Y:S02]  /*1390*/  IMAD R0, R10, 0x8, R0 ;  /* 0x000000080a007824 */ /* 0x008fe400078e0200 */
[----:B----4-:R3:W-:Y:S01]  /*13a0*/  @P0 STS.64 [R6+UR8], R8 ;  /* 0x0000000806000988 */ /* 0x0107e20008000a08 */
[----:B------:R-:W-:Y:S05]  /*13b0*/  BRA.U UP0, `(.L_x_2554) ;  /* 0xfffffffd00d07547 */ /* 0x000fea000b83ffff */
.L_x_2547:
        /* <DEDUP_REMOVED lines=14> */
.L_x_2555:
        /* <DEDUP_REMOVED lines=14> */
.L_x_3820:


//--------------------- .text.contiguous_reduce4_i32 --------------------------
	.section	.text.contiguous_reduce4_i32,"ax",@progbits
	.align	128
        .global         contiguous_reduce4_i32
        .type           contiguous_reduce4_i32,@function
        .size           contiguous_reduce4_i32,(.L_x_3734 - contiguous_reduce4_i32)
        .other          contiguous_reduce4_i32,@"STO_CUDA_ENTRY STV_DEFAULT"
contiguous_reduce4_i32:
.text.contiguous_reduce4_i32:
        /* <DEDUP_REMOVED lines=48> */
.L_x_2574:
        /* <DEDUP_REMOVED lines=27> */
.L_x_2558:
[----:B------:R-:W-:Y:S01]  /*04b0*/  MOV R14, R30 ;  /* 0x0000001e000e7202 */ /* 0x000fe20000000f00 */
[----:B------:R-:W-:Y:S01]  /*04c0*/  IMAD.MOV.U32 R0, RZ, RZ, R32 ;  /* 0x000000ffff007224 */ /* 0x000fe200078e0020 */
[----:B------:R-:W-:Y:S02]  /*04d0*/  MOV R3, R33 ;  /* 0x0000002100037202 */ /* 0x000fe40000000f00 */
[----:B------:R-:W-:-:S07]  /*04e0*/  MOV R8, 0x500 ;  /* 0x0000050000087802 */ /* 0x000fce0000000f00 */
[----:B-1----:R-:W-:Y:S05]  /*04f0*/  CALL.REL.NOINC `($__internal_54_$__cuda_sm20_div_s64) ;  /* 0x0000003c00c47944 */ /* 0x002fea0003c00000 */
        /* <DEDUP_REMOVED lines=9> */
.L_x_2559:
        /* <DEDUP_REMOVED lines=33> */
.L_x_2560:
[----:B------:R-:W-:Y:S01]  /*07a0*/  IMAD.MOV.U32 R0, RZ, RZ, R30 ;  /* 0x000000ffff007224 */ /* 0x000fe200078e001e */
[----:B------:R-:W-:Y:S02]  /*07b0*/  MOV R3, R31 ;  /* 0x0000001f00037202 */ /* 0x000fe40000000f00 */
[----:B------:R-:W-:-:S07]  /*07c0*/  MOV R8, 0x7e0 ;  /* 0x000007e000087802 */ /* 0x000fce0000000f00 */
[----:B------:R-:W-:Y:S05]  /*07d0*/  CALL.REL.NOINC `($__internal_54_$__cuda_sm20_div_s64) ;  /* 0x0000003c000c7944 */ /* 0x000fea0003c00000 */
        /* <DEDUP_REMOVED lines=10> */
.L_x_2561:
        /* <DEDUP_REMOVED lines=34> */
.L_x_2562:
[----:B------:R-:W-:Y:S01]  /*0aa0*/  IMAD.MOV.U32 R14, RZ, RZ, R26 ;  /* 0x000000ffff0e7224 */ /* 0x000fe200078e001a */
[----:B------:R-:W-:Y:S01]  /*0ab0*/  MOV R0, R30 ;  /* 0x0000001e00007202 */ /* 0x000fe20000000f00 */
[----:B------:R-:W-:Y:S01]  /*0ac0*/  IMAD.MOV.U32 R3, RZ, RZ, R31 ;  /* 0x000000ffff037224 */ /* 0x000fe200078e001f */
[----:B------:R-:W-:-:S07]  /*0ad0*/  MOV R8, 0xaf0 ;  /* 0x00000af000087802 */ /* 0x000fce0000000f00 */
[----:B------:R-:W-:Y:S05]  /*0ae0*/  CALL.REL.NOINC `($__internal_54_$__cuda_sm20_div_s64) ;  /* 0x0000003800487944 */ /* 0x000fea0003c00000 */
        /* <DEDUP_REMOVED lines=9> */
.L_x_2563:
        /* <DEDUP_REMOVED lines=34> */
.L_x_2564:
        /* <DEDUP_REMOVED lines=14> */
.L_x_2565:
        /* <DEDUP_REMOVED lines=34> */
.L_x_2566:
[----:B------:R-:W-:Y:S01]  /*10a0*/  IMAD.MOV.U32 R14, RZ, RZ, R26 ;  /* 0x000000ffff0e7224 */ /* 0x000fe200078e001a */
[----:B------:R-:W-:Y:S01]  /*10b0*/  MOV R0, R30 ;  /* 0x0000001e00007202 */ /* 0x000fe20000000f00 */
[----:B------:R-:W-:Y:S01]  /*10c0*/  IMAD.MOV.U32 R3, RZ, RZ, R31 ;  /* 0x000000ffff037224 */ /* 0x000fe200078e001f */
[----:B------:R-:W-:-:S07]  /*10d0*/  MOV R8, 0x10f0 ;  /* 0x000010f000087802 */ /* 0x000fce0000000f00 */
[----:B------:R-:W-:Y:S05]  /*10e0*/  CALL.REL.NOINC `($__internal_54_$__cuda_sm20_div_s64) ;  /* 0x0000003000c87944 */ /* 0x000fea0003c00000 */
        /* <DEDUP_REMOVED lines=10> */
.L_x_2567:
        /* <DEDUP_REMOVED lines=34> */
.L_x_2568:
        /* <DEDUP_REMOVED lines=14> */
.L_x_2569:
        /* <DEDUP_REMOVED lines=34> */
.L_x_2570:
[----:B------:R-:W-:Y:S01]  /*16b0*/  MOV R14, R26 ;  /* 0x0000001a000e7202 */ /* 0x000fe20000000f00 */
        /* <DEDUP_REMOVED lines=14> */
.L_x_2571:
        /* <DEDUP_REMOVED lines=35> */
.L_x_2572:
[----:B------:R-:W-:Y:S01]  /*19d0*/  MOV R0, R26 ;  /* 0x0000001a00007202 */ /* 0x000fe20000000f00 */
[----:B------:R-:W-:Y:S01]  /*19e0*/  IMAD.MOV.U32 R3, RZ, RZ, R27 ;  /* 0x000000ffff037224 */ /* 0x000fe200078e001b */
[----:B------:R-:W-:-:S07]  /*19f0*/  MOV R8, 0x1a10 ;  /* 0x00001a1000087802 */ /* 0x000fce0000000f00 */
[----:B------:R-:W-:Y:S05]  /*1a00*/  CALL.REL.NOINC `($__internal_54_$__cuda_sm20_div_s64) ;  /* 0x0000002800807944 */ /* 0x000fea0003c00000 */
        /* <DEDUP_REMOVED lines=9> */
.L_x_2573:
        /* <DEDUP_REMOVED lines=13> */
.L_x_2557:
        /* <DEDUP_REMOVED lines=32> */
.L_x_2576:
        /* <DEDUP_REMOVED lines=14> */
.L_x_2577:
        /* <DEDUP_REMOVED lines=35> */
.L_x_2578:
        /* <DEDUP_REMOVED lines=13> */
.L_x_2579:
        /* <DEDUP_REMOVED lines=36> */
.L_x_2580:
        /* <DEDUP_REMOVED lines=15> */
.L_x_2581:
        /* <DEDUP_REMOVED lines=37> */
.L_x_2582:
[----:B------:R-:W-:Y:S01]  /*26d0*/  IMAD.MOV.U32 R0, RZ, RZ, R18 ;  /* 0x000000ffff007224 */ /* 0x000fe200078e0012 */
[----:B------:R-:W-:Y:S02]  /*26e0*/  MOV R3, R19 ;  /* 0x0000001300037202 */ /* 0x000fe40000000f00 */
[----:B------:R-:W-:-:S07]  /*26f0*/  MOV R8, 0x2710 ;  /* 0x0000271000087802 */ /* 0x000fce0000000f00 */
[----:B------:R-:W-:Y:S05]  /*2700*/  CALL.REL.NOINC `($__internal_54_$__cuda_sm20_div_s64) ;  /* 0x0000001c00407944 */ /* 0x000fea0003c00000 */
        /* <DEDUP_REMOVED lines=8> */
.L_x_2583:
        /* <DEDUP_REMOVED lines=10> */
.L_x_2575:
        /* <DEDUP_REMOVED lines=32> */
.L_x_2585:
[----:B------:R-:W-:Y:S01]  /*2a30*/  MOV R14, R30 ;  /* 0x0000001e000e7202 */ /* 0x000fe20000000f00 */
[----:B------:R-:W-:Y:S01]  /*2a40*/  IMAD.MOV.U32 R3, RZ, RZ, R19 ;  /* 0x000000ffff037224 */ /* 0x000fe200078e0013 */
[----:B------:R-:W-:Y:S02]  /*2a50*/  MOV R0, R18 ;  /* 0x0000001200007202 */ /* 0x000fe40000000f00 */
        /* <DEDUP_REMOVED lines=11> */
.L_x_2586:
        /* <DEDUP_REMOVED lines=36> */
.L_x_2587:
[----:B------:R-:W-:Y:S01]  /*2d50*/  IMAD.MOV.U32 R0, RZ, RZ, R18 ;  /* 0x000000ffff007224 */ /* 0x000fe200078e0012 */
[----:B------:R-:W-:Y:S02]  /*2d60*/  MOV R3, R19 ;  /* 0x0000001300037202 */ /* 0x000fe40000000f00 */
[----:B------:R-:W-:-:S07]  /*2d70*/  MOV R8, 0x2d90 ;  /* 0x00002d9000087802 */ /* 0x000fce0000000f00 */
[----:B------:R-:W-:Y:S05]  /*2d80*/  CALL.REL.NOINC `($__internal_54_$__cuda_sm20_div_s64) ;  /* 0x0000001400a07944 */ /* 0x000fea0003c00000 */
        /* <DEDUP_REMOVED lines=8> */
.L_x_2588:
        /* <DEDUP_REMOVED lines=10> */
.L_x_2584:
        /* <DEDUP_REMOVED lines=29> */
.L_x_2589:
[----:B------:R-:W-:-:S07]  /*3080*/  MOV R0, 0x30a0 ;  /* 0x000030a000007802 */ /* 0x000fce0000000f00 */
[----:B------:R-:W-:Y:S05]  /*3090*/  CALL.REL.NOINC `($__internal_55_$__cuda_sm20_rem_s64) ;  /* 0x0000001800287944 */ /* 0x000fea0003c00000 */
[----:B------:R-:W-:Y:S01]  /*30a0*/  IMAD.MOV.U32 R8, RZ, RZ, R3 ;  /* 0x000000ffff087224 */ /* 0x000fe200078e0003 */
[----:B------:R-:W-:-:S07]  /*30b0*/  MOV R9, R10 ;  /* 0x0000000a00097202 */ /* 0x000fce0000000f00 */
.L_x_2590:
[----:B------:R-:W0:Y:S02]  /*30c0*/  LDC.64 R10, c[0x0][0x3a0] ;  /* 0x0000e800ff0a7b82 */ /* 0x000e240000000a00 */
[----:B0-----:R-:W-:-:S06]  /*30d0*/  IMAD.WIDE.U32 R2, R2, 0x8, R10 ;  /* 0x0000000802027825 */ /* 0x001fcc00078e000a */
[----:B------:R-:W2:Y:S02]  /*30e0*/  LDG.E.64 R2, desc[UR10][R2.64] ;  /* 0x0000000a02027981 */ /* 0x000ea4000c1e1b00 */
[-C--:B--2---:R-:W-:Y:S02]  /*30f0*/  IMAD R11, R3, R8.reuse, RZ ;  /* 0x00000008030b7224 */ /* 0x084fe400078e02ff */
[----:B------:R-:W-:-:S04]  /*3100*/  IMAD.WIDE.U32 R26, R2, R8, R26 ;  /* 0x00000008021a7225 */ /* 0x000fc800078e001a */
[----:B------:R-:W-:-:S05]  /*3110*/  IMAD R11, R2, R9, R11 ;  /* 0x00000009020b7224 */ /* 0x000fca00078e020b */
[----:B------:R-:W-:-:S07]  /*3120*/  IADD3 R27, PT, PT, R27, R11, RZ ;  /* 0x0000000b1b1b7210 */ /* 0x000fce0007ffe0ff */
.L_x_2556:
        /* <DEDUP_REMOVED lines=40> */
.L_x_2595:
        /* <DEDUP_REMOVED lines=8> */
[----:B-1----:R-:W-:-:S13]  /*3430*/  ISETP.GE.AND P0, PT, R21, R18, PT ;  /* 0x000000121500720c */ /* 0x002fda0003f06270 */
[----:B------:R0:W-:Y:S04]  /*3440*/  @P0 STS [R2], R21 ;  /* 0x0000001502000388 */ /* 0x0001e80000000800 */
[----:B------:R-:W1:Y:S01]  /*3450*/  @P0 LDS.64 R12, [R7+UR6] ;  /* 0x00000006070c0984 */ /* 0x000e620008000a00 */
[----:B0-----:R-:W-:-:S05]  /*3460*/  LEA R21, R4, R11, 0x4 ;  /* 0x0000000b04157211 */ /* 0x001fca00078e20ff */
[----:B------:R-:W-:Y:S01]  /*3470*/  IMAD R11, R4, 0x4, R21 ;  /* 0x00000004040b7824 */ /* 0x000fe200078e0215 */
[----:B-1----:R-:W-:Y:S04]  /*3480*/  @P0 STS.64 [R5+UR5], R12 ;  /* 0x0000000c05000988 */ /* 0x002fe80008000a05 */
        /* <DEDUP_REMOVED lines=14> */
[----:B0-----:R-:W-:-:S02]  /*3570*/  ISETP.GE.AND P0, PT, R23, R18, PT ;  /* 0x000000121700720c */ /* 0x001fc40003f06270 */
        /* <DEDUP_REMOVED lines=16> */
[----:B------:R0:W-:Y:S04]  /*3680*/  @P0 STS [R2], R18 ;  /* 0x0000001202000388 */ /* 0x0001e80000000800 */
[----:B------:R-:W1:Y:S01]  /*3690*/  @P0 LDS.64 R14, [R8+UR6] ;  /* 0x00000006080e0984 */ /* 0x000e620008000a00 */
[----:B0-----:R-:W-:-:S03]  /*36a0*/  LEA R18, R4, R21, 0x3 ;  /* 0x0000001504127211 */ /* 0x001fc600078e18ff */
[----:B-1----:R-:W-:Y:S04]  /*36b0*/  @P0 STS.64 [R5+UR5], R14 ;  /* 0x0000000e05000988 */ /* 0x002fe80008000a05 */
        /* <DEDUP_REMOVED lines=44> */
[----:B------:R-:W-:Y:S04]  /*3980*/  LDS R11, [R11] ;  /* 0x000000000b0b7984 */ /* 0x000fe80000000800 */
[----:B------:R-:W0:Y:S02]  /*3990*/  LDS R20, [R2] ;  /* 0x0000000002147984 */ /* 0x000e240000000800 */
[----:B0-----:R-:W-:-:S13]  /*39a0*/  ISETP.GE.AND P0, PT, R11, R20, PT ;  /* 0x000000140b00720c */ /* 0x001fda0003f06270 */
[----:B------:R0:W-:Y:S04]  /*39b0*/  @P0 STS [R2], R11 ;  /* 0x0000000b02000388 */ /* 0x0001e80000000800 */
[----:B------:R-:W1:Y:S01]  /*39c0*/  @P0 LDS.64 R12, [R7+UR6] ;  /* 0x00000006070c0984 */ /* 0x000e620008000a00 */
[----:B0-----:R-:W-:-:S03]  /*39d0*/  LEA R11, R4, R21, 0x4 ;  /* 0x00000015040b7211 */ /* 0x001fc600078e20ff */
        /* <DEDUP_REMOVED lines=21> */
.L_x_2594:
        /* <DEDUP_REMOVED lines=15> */
[----:B--2---:R-:W-:-:S13]  /*3c20*/  ISETP.GE.AND P0, PT, R21, R20, PT ;  /* 0x000000141500720c */ /* 0x004fda0003f06270 */
[----:B------:R-:W-:Y:S04]  /*3c30*/  @P0 STS [R2], R21 ;  /* 0x0000001502000388 */ /* 0x000fe80000000800 */
[----:B------:R-:W1:Y:S04]  /*3c40*/  @P0 LDS.64 R12, [R7+UR6] ;  /* 0x00000006070c0984 */ /* 0x000e680008000a00 */
[----:B-1----:R-:W-:Y:S04]  /*3c50*/  @P0 STS.64 [R5+UR5], R12 ;  /* 0x0000000c05000988 */ /* 0x002fe80008000a05 */
[----:B------:R-:W-:Y:S04]  /*3c60*/  @P0 LDS R20, [R2] ;  /* 0x0000000002140984 */ /* 0x000fe80000000800 */
[----:B------:R-:W1:Y:S02]  /*3c70*/  LDS R19, [R19] ;  /* 0x0000000013137984 */ /* 0x000e640000000800 */
[----:B-1----:R-:W-:-:S13]  /*3c80*/  ISETP.GE.AND P0, PT, R19, R20, PT ;  /* 0x000000141300720c */ /* 0x002fda0003f06270 */
[----:B------:R-:W-:Y:S04]  /*3c90*/  @P0 STS [R2], R19 ;  /* 0x0000001302000388 */ /* 0x000fe80000000800 */
[----:B0-----:R-:W0:Y:S04]  /*3ca0*/  @P0 LDS.64 R14, [R8+UR6] ;  /* 0x00000006080e0984 */ /* 0x001e280008000a00 */
        /* <DEDUP_REMOVED lines=13> */
[----:B------:R-:W-:Y:S01]  /*3d80*/  ULEA UR6, UR14, UR6, 0x5 ;  /* 0x000000060e067291 */ /* 0x000fe2000f8e28ff */
[----:B0-----:R-:W-:Y:S02]  /*3d90*/  IMAD R19, R4, 0xc, R23 ;  /* 0x0000000c04137824 */ /* 0x001fe400078e0217 */
[----:B-1----:R-:W-:Y:S04]  /*3da0*/  @P0 STS.64 [R5+UR5], R14 ;  /* 0x0000000e05000988 */ /* 0x002fe80008000a05 */
[----:B------:R-:W-:Y:S04]  /*3db0*/  LDS R11, [R11] ;  /* 0x000000000b0b7984 */ /* 0x000fe80000000800 */
[----:B------:R-:W0:Y:S02]  /*3dc0*/  LDS R20, [R2] ;  /* 0x0000000002147984 */ /* 0x000e240000000800 */
[----:B0-----:R-:W-:-:S13]  /*3dd0*/  ISETP.GE.AND P0, PT, R11, R20, PT ;  /* 0x000000140b00720c */ /* 0x001fda0003f06270 */
        /* <DEDUP_REMOVED lines=23> */
.L_x_2596:
[----:B------:R-:W-:-:S09]  /*3f50*/  UISETP.NE.OR UP0, UPT, UR4, URZ, UP0 ;  /* 0x000000ff0400728c */ /* 0x000fd20008705670 */
[----:B------:R-:W-:Y:S05]  /*3f60*/  BRA.U !UP0, `(.L_x_2597) ;  /* 0x0000000108847547 */ /* 0x000fea000b800000 */
.L_x_2593:
        /* <DEDUP_REMOVED lines=9> */
[----:B---3--:R-:W-:-:S13]  /*4000*/  ISETP.GE.AND P0, PT, R21, R20, PT ;  /* 0x000000141500720c */ /* 0x008fda0003f06270 */
[----:B------:R-:W-:Y:S04]  /*4010*/  @P0 STS [R2], R21 ;  /* 0x0000001502000388 */ /* 0x000fe80000000800 */
[----:B------:R-:W2:Y:S04]  /*4020*/  @P0 LDS.64 R12, [R7+UR6] ;  /* 0x00000006070c0984 */ /* 0x000ea80008000a00 */
[----:B--2---:R-:W-:Y:S04]  /*4030*/  @P0 STS.64 [R5+UR5], R12 ;  /* 0x0000000c05000988 */ /* 0x004fe80008000a05 */
[----:B------:R-:W-:Y:S04]  /*4040*/  @P0 LDS R20, [R2] ;  /* 0x0000000002140984 */ /* 0x000fe80000000800 */
[----:B------:R-:W2:Y:S02]  /*4050*/  LDS R19, [R19] ;  /* 0x0000000013137984 */ /* 0x000ea40000000800 */
[----:B--2---:R-:W-:-:S13]  /*4060*/  ISETP.GE.AND P0, PT, R19, R20, PT ;  /* 0x000000141300720c */ /* 0x004fda0003f06270 */
        /* <DEDUP_REMOVED lines=17> */
.L_x_2597:
[----:B------:R-:W-:-:S07]  /*4180*/  IADD3 R10, PT, PT, R10, 0x1, RZ ;  /* 0x000000010a0a7810 */ /* 0x000fce0007ffe0ff */
.L_x_2592:
        /* <DEDUP_REMOVED lines=13> */
.L_x_2598:
[----:B------:R-:W-:Y:S01]  /*4260*/  LDS R0, [R2] ;  /* 0x0000000002007984 */ /* 0x000fe20000000800 */
[----:B------:R-:W-:-:S03]  /*4270*/  UIADD3 UR7, UPT, UPT, UR7, 0x1, URZ ;  /* 0x0000000107077890 */ /* 0x000fc6000fffe0ff */
[----:B------:R-:W0:Y:S01]  /*4280*/  LDS R7, [R3] ;  /* 0x0000000003077984 */ /* 0x000e220000000800 */
[----:B------:R-:W-:Y:S01]  /*4290*/  UISETP.NE.AND UP0, UPT, UR7, URZ, UPT ;  /* 0x000000ff0700728c */ /* 0x000fe2000bf05270 */
[----:B0-----:R-:W-:Y:S02]  /*42a0*/  ISETP.GE.AND P0, PT, R7, R0, PT ;  /* 0x000000000700720c */ /* 0x001fe40003f06270 */
[----:B------:R-:W0:Y:S11]  /*42b0*/  LDC R0, c[0x0][0x360] ;  /* 0x0000d800ff007b82 */ /* 0x000e360000000800 */
[----:B------:R-:W-:Y:S04]  /*42c0*/  @P0 STS [R2], R7 ;  /* 0x0000000702000388 */ /* 0x000fe80000000800 */
[----:B---3--:R3:W4:Y:S01]  /*42d0*/  @P0 LDS.64 R8, [R4] ;  /* 0x0000000004080984 */ /* 0x0087220000000a00 */
[C---:B0-----:R-:W-:Y:S01]  /*42e0*/  IMAD R3, R0.reuse, 0x4, R3 ;  /* 0x0000000400037824 */ /* 0x041fe200078e0203 */
[----:B---3--:R-:W-:-:S02]  /*42f0*/  LEA R4, R0, R4, 0x3 ;  /* 0x0000000400047211 */ /* 0x008fc400078e18ff */
[----:B----4-:R3:W-:Y:S01]  /*4300*/  @P0 STS.64 [R5+UR5], R8 ;  /* 0x0000000805000988 */ /* 0x0107e20008000a05 */
[----:B------:R-:W-:Y:S05]  /*4310*/  BRA.U UP0, `(.L_x_2598) ;  /* 0xfffffffd00d07547 */ /* 0x000fea000b83ffff */
.L_x_2591:
        /* <DEDUP_REMOVED lines=15> */
        .weak           $__internal_54_$__cuda_sm20_div_s64
        .type           $__internal_54_$__cuda_sm20_div_s64,@function
        .size           $__internal_54_$__cuda_sm20_div_s64,($__internal_55_$__cuda_sm20_rem_s64 - $__internal_54_$__cuda_sm20_div_s64)
$__internal_54_$__cuda_sm20_div_s64:
        /* <DEDUP_REMOVED lines=82> */
[----:B------:R-:W-:Y:S06]  /*4930*/  RET.REL.NODEC R8 `(contiguous_reduce4_i32) ;  /* 0xffffffb408b07950 */ /* 0x000fec0003c3ffff */
        .weak           $__internal_55_$__cuda_sm20_rem_s64
        .type           $__internal_55_$__cuda_sm20_rem_s64,@function
        .size           $__internal_55_$__cuda_sm20_rem_s64,(.L_x_3734 - $__internal_55_$__cuda_sm20_rem_s64)
$__internal_55_$__cuda_sm20_rem_s64:
        /* <DEDUP_REMOVED lines=66> */
[----:B------:R-:W-:Y:S06]  /*4d60*/  RET.REL.NODEC R8 `(contiguous_reduce4_i32) ;  /* 0xffffffb008a47950 */ /* 0x000fec0003c3ffff */
.L_x_2599:
        /* <DEDUP_REMOVED lines=9> */
.L_x_3734:


//--------------------- .text.contiguous_reduce33_i32 --------------------------
	.section	.text.contiguous_reduce33_i32,"ax",@progbits
	.align	128
        .global         contiguous_reduce33_i32
        .type           contiguous_reduce33_i32,@function
        .size           contiguous_reduce33_i32,(.L_x_3822 - contiguous_reduce33_i32)
        .other          contiguous_reduce33_i32,@"STO_CUDA_ENTRY STV_DEFAULT"
contiguous_reduce33_i32:
.text.contiguous_reduce33_i32:
        /* <DEDUP_REMOVED lines=41> */
[----:B--2---:R-:W-:-:S13]  /*0290*/  ISETP.GE.AND P0, PT, R12, R11, PT ;  /* 0x0000000b0c00720c */ /* 0x004fda0003f06270 */
        /* <DEDUP_REMOVED lines=11> */
.L_x_2601:
        /* <DEDUP_REMOVED lines=16> */
.L_x_2602:
[----:B------:R-:W-:Y:S05]  /*0450*/  BSYNC.RECONVERGENT B0 ;  /* 0x0000000000007941 */ /* 0x000fea0003800200 */
.L_x_2600:
[----:B------:R-:W-:Y:S01]  /*0460*/  BAR.SYNC.DEFER_BLOCKING 0x0 ;  /* 0x0000000000007b1d */ /* 0x000fe20000010000 */
[----:B------:R-:W-:-:S13]  /*0470*/  ISETP.GE.U32.AND P0, PT, R5, 0x42, PT ;  /* 0x000000420500780c */ /* 0x000fda0003f06070 */
[----:B------:R-:W-:Y:S05]  /*0480*/  @!P0 BRA `(.L_x_2603) ;  /* 0x0000000000448947 */ /* 0x000fea0003800000 */
.L_x_2606:
        /* <DEDUP_REMOVED lines=8> */
[----:B0-----:R-:W-:-:S13]  /*0510*/  ISETP.GE.AND P0, PT, R11, R6, PT ;  /* 0x000000060b00720c */ /* 0x001fda0003f06270 */
[----:B------:R-:W-:Y:S01]  /*0520*/  @P0 IMAD R6, R5, 0x8, R0 ;  /* 0x0000000805060824 */ /* 0x000fe200078e0200 */
[----:B------:R-:W-:Y:S05]  /*0530*/  @P0 STS [R4], R11 ;  /* 0x0000000b04000388 */ /* 0x000fea0000000800 */
[----:B------:R-:W0:Y:S04]  /*0540*/  @P0 LDS.64 R6, [R6] ;  /* 0x0000000006060984 */ /* 0x000e280000000a00 */
[----:B0-----:R0:W-:Y:S02]  /*0550*/  @P0 STS.64 [R0], R6 ;  /* 0x0000000600000388 */ /* 0x0011e40000000a00 */
.L_x_2605:
[----:B------:R-:W-:Y:S05]  /*0560*/  BSYNC.RECONVERGENT B0 ;  /* 0x0000000000007941 */ /* 0x000fea0003800200 */
.L_x_2604:
[----:B------:R-:W-:Y:S01]  /*0570*/  BAR.SYNC.DEFER_BLOCKING 0x0 ;  /* 0x0000000000007b1d */ /* 0x000fe20000010000 */
[----:B------:R-:W-:-:S13]  /*0580*/  ISETP.GT.U32.AND P0, PT, R9, 0x83, PT ;  /* 0x000000830900780c */ /* 0x000fda0003f04070 */
[----:B------:R-:W-:Y:S05]  /*0590*/  @P0 BRA `(.L_x_2606) ;  /* 0xfffffffc00bc0947 */ /* 0x000fea000383ffff */
.L_x_2603:
[----:B------:R-:W-:-:S13]  /*05a0*/  ISETP.GT.U32.AND P0, PT, R3, 0x1f, PT ;  /* 0x0000001f0300780c */ /* 0x000fda0003f04070 */
[----:B------:R-:W-:Y:S05]  /*05b0*/  @P0 EXIT ;  /* 0x000000000000094d */ /* 0x000fea0003800000 */
[----:B------:R-:W-:Y:S01]  /*05c0*/  LDS R5, [R4] ;  /* 0x0000000004057984 */ /* 0x000fe20000000800 */
[----:B------:R-:W-:-:S03]  /*05d0*/  ISETP.NE.AND P1, PT, R3, RZ, PT ;  /* 0x000000ff0300720c */ /* 0x000fc60003f25270 */
[----:B01----:R-:W0:Y:S04]  /*05e0*/  LDS R6, [R4+0x80] ;  /* 0x0000800004067984 */ /* 0x003e280000000800 */
[----:B------:R-:W1:Y:S01]  /*05f0*/  LDS R8, [R4+0x80] ;  /* 0x0000800004087984 */ /* 0x000e620000000800 */
[----:B0-----:R-:W-:-:S04]  /*0600*/  VIMNMX R5, PT, PT, R5, R6, !PT ;  /* 0x0000000605057248 */ /* 0x001fc80007fe0100 */
        /* <DEDUP_REMOVED lines=70> */
.L_x_2607:
        /* <DEDUP_REMOVED lines=9> */
.L_x_3822:


//--------------------- .text.contiguous_reduce3_i32 --------------------------
	.section	.text.contiguous_reduce3_i32,"ax",@progbits
	.align	128
        .global         contiguous_reduce3_i32
        .type           contiguous_reduce3_i32,@function
        .size           contiguous_reduce3_i32,(.L_x_3736 - contiguous_reduce3_i32)
        .other          contiguous_reduce3_i32,@"STO_CUDA_ENTRY STV_DEFAULT"
contiguous_reduce3_i32:
.text.contiguous_reduce3_i32:
[----:B------:R-:W-:Y:S01]  /*0000*/  LDC R1, c[0x0][0x37c] ;  /* 0x0000df00ff017b82 */ /* 0x000fe20000000800 */
[----:B------:R-:W0:Y:S07]  /*0010*/  S2R R3, SR_CTAID.X ;  /* 0x0000000000037919 */ /* 0x000e2e0000002500 */
[----:B------:R-:W1:Y:S01]  /*0020*/  S2UR UR5, SR_CgaCtaId ;  /* 0x00000000000579c3 */ /* 0x000e620000008800 */
[----:B------:R-:W2:Y:S01]  /*0030*/  LDCU UR6, c[0x0][0x360] ;  /* 0x00006c00ff0677ac */ /* 0x000ea20008000800 */
[----:B------:R-:W-:Y:S01]  /*0040*/  HFMA2 R0, -RZ, RZ, -0.0 , 0 ;  /* 0x80000000ff007431 */ /* 0x000fe200000001ff */
        /* <DEDUP_REMOVED lines=14> */
[----:B---3--:R-:W-:Y:S01]  /*0130*/  IMAD R2, R3, 0x2, R26 ;  /* 0x0000000203027824 */ /* 0x008fe200078e021a */
[C---:B------:R-:W-:Y:S02]  /*0140*/  LEA R13, R26.reuse, UR4, 0x2 ;  /* 0x000000041a0d7c11 */ /* 0x040fe4000f8e10ff */
[----:B------:R-:W-:Y:S01]  /*0150*/  LEA R12, R26, UR9, 0x3 ;  /* 0x000000091a0c7c11 */ /* 0x000fe2000f8e18ff */
[----:B------:R-:W-:Y:S01]  /*0160*/  VIADD R14, R2, UR6 ;  /* 0x00000006020e7c36 */ /* 0x000fe20008000000 */
[----:B------:R-:W-:Y:S01]  /*0170*/  MOV R3, RZ ;  /* 0x000000ff00037202 */ /* 0x000fe20000000f00 */
        /* <DEDUP_REMOVED lines=33> */
.L_x_2636:
        /* <DEDUP_REMOVED lines=32> */
.L_x_2613:
[----:B------:R-:W-:Y:S01]  /*0590*/  IMAD.MOV.U32 R4, RZ, RZ, R21 ;  /* 0x000000ffff047224 */ /* 0x000fe200078e0015 */
[----:B------:R-:W-:Y:S01]  /*05a0*/  MOV R3, R20 ;  /* 0x0000001400037202 */ /* 0x000fe20000000f00 */
[----:B------:R-:W-:Y:S01]  /*05b0*/  IMAD.MOV.U32 R2, RZ, RZ, R18 ;  /* 0x000000ffff027224 */ /* 0x000fe200078e0012 */
[----:B------:R-:W-:Y:S02]  /*05c0*/  MOV R0, R19 ;  /* 0x0000001300007202 */ /* 0x000fe40000000f00 */
[----:B------:R-:W-:-:S07]  /*05d0*/  MOV R27, 0x5f0 ;  /* 0x000005f0001b7802 */ /* 0x000fce0000000f00 */
[----:B------:R-:W-:Y:S05]  /*05e0*/  CALL.REL.NOINC `($__internal_56_$__cuda_sm20_div_s64) ;  /* 0x0000006800407944 */ /* 0x000fea0003c00000 */
        /* <DEDUP_REMOVED lines=11> */
.L_x_2614:
[----:B------:R-:W-:Y:S05]  /*06a0*/  BSYNC.RECONVERGENT B1 ;  /* 0x0000000000017941 */ /* 0x000fea0003800200 */
.L_x_2612:
        /* <DEDUP_REMOVED lines=34> */
.L_x_2616:
[----:B------:R-:W-:Y:S01]  /*08d0*/  IMAD.MOV.U32 R4, RZ, RZ, R7 ;  /* 0x000000ffff047224 */ /* 0x000fe200078e0007 */
[----:B------:R-:W-:Y:S01]  /*08e0*/  MOV R3, R8 ;  /* 0x0000000800037202 */ /* 0x000fe20000000f00 */
[----:B------:R-:W-:Y:S01]  /*08f0*/  IMAD.MOV.U32 R2, RZ, RZ, R18 ;  /* 0x000000ffff027224 */ /* 0x000fe200078e0012 */
[----:B------:R-:W-:Y:S02]  /*0900*/  MOV R0, R19 ;  /* 0x0000001300007202 */ /* 0x000fe40000000f00 */
[----:B------:R-:W-:-:S07]  /*0910*/  MOV R27, 0x930 ;  /* 0x00000930001b7802 */ /* 0x000fce0000000f00 */
[----:B------:R-:W-:Y:S05]  /*0920*/  CALL.REL.NOINC `($__internal_56_$__cuda_sm20_div_s64) ;  /* 0x0000006400707944 */ /* 0x000fea0003c00000 */
        /* <DEDUP_REMOVED lines=10> */
.L_x_2617:
[----:B------:R-:W-:Y:S05]  /*09d0*/  BSYNC.RECONVERGENT B1 ;  /* 0x0000000000017941 */ /* 0x000fea0003800200 */
.L_x_2615:
        /* <DEDUP_REMOVED lines=34> */
.L_x_2619:
        /* <DEDUP_REMOVED lines=17> */
.L_x_2620:
[----:B------:R-:W-:Y:S05]  /*0d10*/  BSYNC.RECONVERGENT B1 ;  /* 0x0000000000017941 */ /* 0x000fea0003800200 */
.L_x_2618:
        /* <DEDUP_REMOVED lines=35> */
.L_x_2622:
[----:B------:R-:W-:Y:S01]  /*0f50*/  MOV R4, R36 ;  /* 0x0000002400047202 */ /* 0x000fe20000000f00 */
[----:B------:R-:W-:Y:S01]  /*0f60*/  IMAD.MOV.U32 R3, RZ, RZ, R37 ;  /* 0x000000ffff037224 */ /* 0x000fe200078e0025 */
[----:B------:R-:W-:Y:S01]  /*0f70*/  MOV R2, R18 ;  /* 0x0000001200027202 */ /* 0x000fe20000000f00 */
[----:B------:R-:W-:Y:S01]  /*0f80*/  IMAD.MOV.U32 R0, RZ, RZ, R19 ;  /* 0x000000ffff007224 */ /* 0x000fe200078e0013 */
[----:B------:R-:W-:-:S07]  /*0f90*/  MOV R27, 0xfb0 ;  /* 0x00000fb0001b7802 */ /* 0x000fce0000000f00 */
[----:B------:R-:W-:Y:S05]  /*0fa0*/  CALL.REL.NOINC `($__internal_56_$__cuda_sm20_div_s64) ;  /* 0x0000005c00d07944 */ /* 0x000fea0003c00000 */
        /* <DEDUP_REMOVED lines=10> */
.L_x_2623:
[----:B------:R-:W-:Y:S05]  /*1050*/  BSYNC.RECONVERGENT B1 ;  /* 0x0000000000017941 */ /* 0x000fea0003800200 */
.L_x_2621:
        /* <DEDUP_REMOVED lines=37> */
.L_x_2625:
        /* <DEDUP_REMOVED lines=17> */
.L_x_2626:
[----:B------:R-:W-:Y:S05]  /*13c0*/  BSYNC.RECONVERGENT B1 ;  /* 0x0000000000017941 */ /* 0x000fea0003800200 */
.L_x_2624:
        /* <DEDUP_REMOVED lines=36> */
.L_x_2628:
[----:B------:R-:W-:Y:S01]  /*1610*/  IMAD.MOV.U32 R4, RZ, RZ, R34 ;  /* 0x000000ffff047224 */ /* 0x000fe200078e0022 */
[----:B------:R-:W-:Y:S01]  /*1620*/  MOV R3, R35 ;  /* 0x0000002300037202 */ /* 0x000fe20000000f00 */
[----:B------:R-:W-:Y:S01]  /*1630*/  IMAD.MOV.U32 R2, RZ, RZ, R18 ;  /* 0x000000ffff027224 */ /* 0x000fe200078e0012 */
[----:B------:R-:W-:Y:S02]  /*1640*/  MOV R0, R19 ;  /* 0x0000001300007202 */ /* 0x000fe40000000f00 */
[----:B------:R-:W-:-:S07]  /*1650*/  MOV R27, 0x1670 ;  /* 0x00001670001b7802 */ /* 0x000fce0000000f00 */
[----:B------:R-:W-:Y:S05]  /*1660*/  CALL.REL.NOINC `($__internal_56_$__cuda_sm20_div_s64) ;  /* 0x0000005800207944 */ /* 0x000fea0003c00000 */
        /* <DEDUP_REMOVED lines=10> */
.L_x_2629:
[----:B------:R-:W-:Y:S05]  /*1710*/  BSYNC.RECONVERGENT B1 ;  /* 0x0000000000017941 */ /* 0x000fea0003800200 */
.L_x_2627:
        /* <DEDUP_REMOVED lines=35> */
.L_x_2631:
[----:B------:R-:W-:Y:S01]  /*1950*/  MOV R4, R22 ;  /* 0x0000001600047202 */ /* 0x000fe20000000f00 */
[----:B------:R-:W-:Y:S01]  /*1960*/  IMAD.MOV.U32 R3, RZ, RZ, R23 ;  /* 0x000000ffff037224 */ /* 0x000fe200078e0017 */
[----:B------:R-:W-:Y:S01]  /*1970*/  MOV R2, R18 ;  /* 0x0000001200027202 */ /* 0x000fe20000000f00 */
[----:B------:R-:W-:Y:S01]  /*1980*/  IMAD.MOV.U32 R0, RZ, RZ, R19 ;  /* 0x000000ffff007224 */ /* 0x000fe200078e0013 */
[----:B------:R-:W-:-:S07]  /*1990*/  MOV R27, 0x19b0 ;  /* 0x000019b0001b7802 */ /* 0x000fce0000000f00 */
[----:B------:R-:W-:Y:S05]  /*19a0*/  CALL.REL.NOINC `($__internal_56_$__cuda_sm20_div_s64) ;  /* 0x0000005400507944 */ /* 0x000fea0003c00000 */
        /* <DEDUP_REMOVED lines=11> */
.L_x_2632:
[----:B------:R-:W-:Y:S05]  /*1a60*/  BSYNC.RECONVERGENT B1 ;  /* 0x0000000000017941 */ /* 0x000fea0003800200 */
.L_x_2630:
        /* <DEDUP_REMOVED lines=36> */
.L_x_2634:
        /* <DEDUP_REMOVED lines=17> */
.L_x_2635:
[----:B------:R-:W-:Y:S05]  /*1dc0*/  BSYNC.RECONVERGENT B1 ;  /* 0x0000000000017941 */ /* 0x000fea0003800200 */
.L_x_2633:
        /* <DEDUP_REMOVED lines=10> */
.L_x_2611:
        /* <DEDUP_REMOVED lines=35> */
.L_x_2639:
        /* <DEDUP_REMOVED lines=16> */
.L_x_2640:
[----:B------:R-:W-:Y:S05]  /*21a0*/  BSYNC.RECONVERGENT B1 ;  /* 0x0000000000017941 */ /* 0x000fea0003800200 */
.L_x_2638:
        /* <DEDUP_REMOVED lines=34> */
.L_x_2642:
        /* <DEDUP_REMOVED lines=17> */
.L_x_2643:
[----:B------:R-:W-:Y:S05]  /*24e0*/  BSYNC.RECONVERGENT B1 ;  /* 0x0000000000017941 */ /* 0x000fea0003800200 */
.L_x_2641:
        /* <DEDUP_REMOVED lines=36> */
.L_x_2645:
        /* <DEDUP_REMOVED lines=16> */
.L_x_2646:
[----:B------:R-:W-:Y:S05]  /*2830*/  BSYNC.RECONVERGENT B1 ;  /* 0x0000000000017941 */ /* 0x000fea0003800200 */
.L_x_2644:
        /* <DEDUP_REMOVED lines=35> */
.L_x_2648:
[----:B------:R-:W-:Y:S01]  /*2a70*/  MOV R4, R18 ;  /* 0x0000001200047202 */ /* 0x000fe20000000f00 */
[----:B------:R-:W-:Y:S01]  /*2a80*/  IMAD.MOV.U32 R3, RZ, RZ, R19 ;  /* 0x000000ffff037224 */ /* 0x000fe200078e0013 */
[----:B------:R-:W-:Y:S01]  /*2a90*/  MOV R2, R16 ;  /* 0x0000001000027202 */ /* 0x000fe20000000f00 */
[----:B------:R-:W-:Y:S01]  /*2aa0*/  IMAD.MOV.U32 R0, RZ, RZ, R17 ;  /* 0x000000ffff007224 */ /* 0x000fe200078e0011 */
[----:B------:R-:W-:-:S07]  /*2ab0*/  MOV R27, 0x2ad0 ;  /* 0x00002ad0001b7802 */ /* 0x000fce0000000f00 */
[----:B------:R-:W-:Y:S05]  /*2ac0*/  CALL.REL.NOINC `($__internal_56_$__cuda_sm20_div_s64) ;  /* 0x0000004400087944 */ /* 0x000fea0003c00000 */
        /* <DEDUP_REMOVED lines=10> */
.L_x_2649:
[----:B------:R-:W-:Y:S05]  /*2b70*/  BSYNC.RECONVERGENT B1 ;  /* 0x0000000000017941 */ /* 0x000fea0003800200 */
.L_x_2647:
[----:B------:R-:W-:Y:S01]  /*2b80*/  MOV R38, R34 ;  /* 0x0000002200267202 */ /* 0x000fe20000000f00 */
[----:B------:R-:W-:Y:S02]  /*2b90*/  IMAD R3, R3, R22, RZ ;  /* 0x0000001603037224 */ /* 0x000fe400078e02ff */
[----:B------:R-:W-:Y:S02]  /*2ba0*/  VIADD R6, R6, 0xfffffffe ;  /* 0xfffffffe06067836 */ /* 0x000fe40000000000 */
[----:B------:R-:W-:-:S04]  /*2bb0*/  IMAD.WIDE.U32 R38, R22, R2, R38 ;  /* 0x0000000216267225 */ /* 0x000fc800078e0026 */
[----:B------:R-:W-:Y:S02]  /*2bc0*/  IMAD R3, R23, R2, R3 ;  /* 0x0000000217037224 */ /* 0x000fe400078e0203 */
[----:B------:R-:W-:-:S03]  /*2bd0*/  IMAD.MOV.U32 R10, RZ, RZ, R38 ;  /* 0x000000ffff0a7224 */ /* 0x000fc600078e0026 */
[----:B------:R-:W-:-:S07]  /*2be0*/  IADD3 R9, PT, PT, R39, R3, RZ ;  /* 0x0000000327097210 */ /* 0x000fce0007ffe0ff */
.L_x_2637:
        /* <DEDUP_REMOVED lines=31> */
.L_x_2651:
[----:B------:R-:W-:Y:S01]  /*2de0*/  MOV R0, R21 ;  /* 0x0000001500007202 */ /* 0x000fe20000000f00 */
[----:B------:R-:W-:Y:S01]  /*2df0*/  IMAD.MOV.U32 R25, RZ, RZ, R20 ;  /* 0x000000ffff197224 */ /* 0x000fe200078e0014 */
[----:B------:R-:W-:Y:S01]  /*2e00*/  MOV R22, R4 ;  /* 0x0000000400167202 */ /* 0x000fe20000000f00 */
[----:B------:R-:W-:Y:S01]  /*2e10*/  IMAD.MOV.U32 R23, RZ, RZ, R5 ;  /* 0x000000ffff177224 */ /* 0x000fe200078e0005 */
[----:B------:R-:W-:-:S07]  /*2e20*/  MOV R24, 0x2e40 ;  /* 0x00002e4000187802 */ /* 0x000fce0000000f00 */
[----:B------:R-:W-:Y:S05]  /*2e30*/  CALL.REL.NOINC `($__internal_57_$__cuda_sm20_rem_s64) ;  /* 0x00000044007c7944 */ /* 0x000fea0003c00000 */
.L_x_2652:
[----:B------:R-:W-:Y:S05]  /*2e40*/  BSYNC.RECONVERGENT B1 ;  /* 0x0000000000017941 */ /* 0x000fea0003800200 */
.L_x_2650:
        /* <DEDUP_REMOVED lines=30> */
.L_x_2654:
[----:B------:R-:W-:Y:S01]  /*3030*/  MOV R22, R4 ;  /* 0x0000000400167202 */ /* 0x000fe20000000f00 */
[----:B------:R-:W-:Y:S01]  /*3040*/  IMAD.MOV.U32 R23, RZ, RZ, R5 ;  /* 0x000000ffff177224 */ /* 0x000fe200078e0005 */
[----:B------:R-:W-:Y:S01]  /*3050*/  MOV R0, R7 ;  /* 0x0000000700007202 */ /* 0x000fe20000000f00 */
[----:B------:R-:W-:Y:S01]  /*3060*/  IMAD.MOV.U32 R25, RZ, RZ, R8 ;  /* 0x000000ffff197224 */ /* 0x000fe200078e0008 */
[----:B------:R-:W-:-:S07]  /*3070*/  MOV R24, 0x3090 ;  /* 0x0000309000187802 */ /* 0x000fce0000000f00 */
[----:B------:R-:W-:Y:S05]  /*3080*/  CALL.REL.NOINC `($__internal_57_$__cuda_sm20_rem_s64) ;  /* 0x0000004000e87944 */ /* 0x000fea0003c00000 */
.L_x_2655:
[----:B------:R-:W-:Y:S05]  /*3090*/  BSYNC.RECONVERGENT B1 ;  /* 0x0000000000017941 */ /* 0x000fea0003800200 */
.L_x_2653:
[----:B------:R-:W-:Y:S01]  /*30a0*/  MOV R8, R10 ;  /* 0x0000000a00087202 */ /* 0x000fe20000000f00 */
[----:B------:R-:W-:-:S04]  /*30b0*/  IMAD R3, R3, R20, RZ ;  /* 0x0000001403037224 */ /* 0x000fc800078e02ff */
[----:B------:R-:W-:-:S04]  /*30c0*/  IMAD.WIDE.U32 R4, R20, R2, R8 ;  /* 0x0000000214047225 */ /* 0x000fc800078e0008 */
[----:B------:R-:W-:Y:S01]  /*30d0*/  IMAD R3, R21, R2, R3 ;  /* 0x0000000215037224 */ /* 0x000fe200078e0203 */
[----:B------:R-:W-:-:S03]  /*30e0*/  MOV R10, R4 ;  /* 0x00000004000a7202 */ /* 0x000fc60000000f00 */
[----:B------:R-:W-:-:S07]  /*30f0*/  IMAD.IADD R9, R5, 0x1, R3 ;  /* 0x0000000105097824 */ /* 0x000fce00078e0203 */
.L_x_2610:
[----:B------:R-:W0:Y:S02]  /*3100*/  LDCU.64 UR14, c[0x0][0x390] ;  /* 0x00007200ff0e77ac */ /* 0x000e240008000a00 */
[----:B0-----:R-:W-:Y:S02]  /*3110*/  LEA R2, P0, R30, UR14, 0x2 ;  /* 0x0000000e1e027c11 */ /* 0x001fe4000f8010ff */
[----:B------:R-:W-:Y:S02]  /*3120*/  LEA R4, P1, R10, UR14, 0x2 ;  /* 0x0000000e0a047c11 */ /* 0x000fe4000f8210ff */
[----:B------:R-:W-:Y:S02]  /*3130*/  LEA.HI.X R3, R30, UR15, R31, 0x2, P0 ;  /* 0x0000000f1e037c11 */ /* 0x000fe400080f141f */
[----:B------:R-:W-:-:S03]  /*3140*/  LEA.HI.X R5, R10, UR15, R9, 0x2, P1 ;  /* 0x0000000f0a057c11 */ /* 0x000fc600088f1409 */
[----:B------:R-:W2:Y:S04]  /*3150*/  LDG.E R2, desc[UR10][R2.64] ;  /* 0x0000000a02027981 */ /* 0x000ea8000c1e1900 */
[----:B------:R-:W2:Y:S02]  /*3160*/  LDG.E R4, desc[UR10][R4.64] ;  /* 0x0000000a04047981 */ /* 0x000ea4000c1e1900 */
[----:B--2---:R-:W-:-:S13]  /*3170*/  ISETP.GE.AND P0, PT, R4, R2, PT ;  /* 0x000000020400720c */ /* 0x004fda0003f06270 */
[----:B------:R-:W-:Y:S01]  /*3180*/  @P0 IMAD.MOV.U32 R15, RZ, RZ, RZ ;  /* 0x000000ffff0f0224 */ /* 0x000fe200078e00ff */
[----:B------:R0:W-:Y:S04]  /*3190*/  @P0 STS [R13], R4 ;  /* 0x000000040d000388 */ /* 0x0001e80000000800 */
[----:B------:R0:W-:Y:S04]  /*31a0*/  @P0 STS.64 [R12], R14 ;  /* 0x0000000e0c000388 */ /* 0x0001e80000000a00 */
[----:B------:R0:W-:Y:S01]  /*31b0*/  @!P0 STS [R13], R2 ;  /* 0x000000020d008388 */ /* 0x0001e20000000800 */
[----:B------:R-:W-:Y:S05]  /*31c0*/  BRA `(.L_x_2656) ;  /* 0x0000003400b07947 */ /* 0x000fea0003800000 */
.L_x_2609:
        /* <DEDUP_REMOVED lines=19> */
.L_x_2683:
        /* <DEDUP_REMOVED lines=31> */
.L_x_2660:
[----:B------:R-:W-:Y:S01]  /*34f0*/  MOV R4, R9 ;  /* 0x0000000900047202 */ /* 0x000fe20000000f00 */
[----:B------:R-:W-:Y:S01]  /*3500*/  IMAD.MOV.U32 R3, RZ, RZ, R8 ;  /* 0x000000ffff037224 */ /* 0x000fe200078e0008 */
[----:B------:R-:W-:Y:S01]  /*3510*/  MOV R2, R20 ;  /* 0x0000001400027202 */ /* 0x000fe20000000f00 */
[----:B------:R-:W-:Y:S01]  /*3520*/  IMAD.MOV.U32 R0, RZ, RZ, R21 ;  /* 0x000000ffff007224 */ /* 0x000fe200078e0015 */
[----:B------:R-:W-:-:S07]  /*3530*/  MOV R27, 0x3550 ;  /* 0x00003550001b7802 */ /* 0x000fce0000000f00 */
[----:B-1----:R-:W-:Y:S05]  /*3540*/  CALL.REL.NOINC `($__internal_56_$__cuda_sm20_div_s64) ;  /* 0x0000003800687944 */ /* 0x002fea0003c00000 */
        /* <DEDUP_REMOVED lines=11> */
.L_x_2661:
[----:B------:R-:W-:Y:S05]  /*3600*/  BSYNC.RECONVERGENT B1 ;  /* 0x0000000000017941 */ /* 0x000fea0003800200 */
.L_x_2659:
        /* <DEDUP_REMOVED lines=37> */
.L_x_2663:
        /* <DEDUP_REMOVED lines=17> */
.L_x_2664:
[----:B------:R-:W-:Y:S05]  /*3970*/  BSYNC.RECONVERGENT B1 ;  /* 0x0000000000017941 */ /* 0x000fea0003800200 */
.L_x_2662:
        /* <DEDUP_REMOVED lines=38> */
.L_x_2666:
        /* <DEDUP_REMOVED lines=17> */
.L_x_2667:
[----:B------:R-:W-:Y:S05]  /*3cf0*/  BSYNC.RECONVERGENT B1 ;  /* 0x0000000000017941 */ /* 0x000fea0003800200 */
.L_x_2665:
        /* <DEDUP_REMOVED lines=38> */
.L_x_2669:
        /* <DEDUP_REMOVED lines=17> */
.L_x_2670:
[----:B------:R-:W-:Y:S05]  /*4070*/  BSYNC.RECONVERGENT B1 ;  /* 0x0000000000017941 */ /* 0x000fea0003800200 */
.L_x_2668:
        /* <DEDUP_REMOVED lines=38> */
.L_x_2672:
        /* <DEDUP_REMOVED lines=17> */
.L_x_2673:
[----:B------:R-:W-:Y:S05]  /*43f0*/  BSYNC.RECONVERGENT B1 ;  /* 0x0000000000017941 */ /* 0x000fea0003800200 */
.L_x_2671:
        /* <DEDUP_REMOVED lines=38> */
.L_x_2675:
        /* <DEDUP_REMOVED lines=17> */
.L_x_2676:
[----:B------:R-:W-:Y:S05]  /*4770*/  BSYNC.RECONVERGENT B1 ;  /* 0x0000000000017941 */ /* 0x000fea0003800200 */
.L_x_2674:
        /* <DEDUP_REMOVED lines=38> */
.L_x_2678:
        /* <DEDUP_REMOVED lines=17> */
.L_x_2679:
[----:B------:R-:W-:Y:S05]  /*4af0*/  BSYNC.RECONVERGENT B1 ;  /* 0x0000000000017941 */ /* 0x000fea0003800200 */
.L_x_2677:
        /* <DEDUP_REMOVED lines=36> */
.L_x_2681:
        /* <DEDUP_REMOVED lines=17> */
.L_x_2682:
[----:B------:R-:W-:Y:S05]  /*4e50*/  BSYNC.RECONVERGENT B1 ;  /* 0x0000000000017941 */ /* 0x000fea0003800200 */
.L_x_2680:
        /* <DEDUP_REMOVED lines=15> */
.L_x_2658:
        /* <DEDUP_REMOVED lines=36> */
.L_x_2686:
        /* <DEDUP_REMOVED lines=17> */
.L_x_2687:
[----:B------:R-:W-:Y:S05]  /*52a0*/  BSYNC.RECONVERGENT B1 ;  /* 0x0000000000017941 */ /* 0x000fea0003800200 */
.L_x_2685:
        /* <DEDUP_REMOVED lines=39> */
.L_x_2689:
[----:B------:R-:W-:Y:S01]  /*5520*/  MOV R4, R18 ;  /* 0x0000001200047202 */ /* 0x000fe20000000f00 */
[----:B------:R-:W-:Y:S01]  /*5530*/  IMAD.MOV.U32 R3, RZ, RZ, R19 ;  /* 0x000000ffff037224 */ /* 0x000fe200078e0013 */
[----:B------:R-:W-:Y:S02]  /*5540*/  MOV R2, R8 ;  /* 0x0000000800027202 */ /* 0x000fe40000000f00 */
[----:B------:R-:W-:Y:S02]  /*5550*/  MOV R0, R9 ;  /* 0x0000000900007202 */ /* 0x000fe40000000f00 */
[----:B------:R-:W-:-:S07]  /*5560*/  MOV R27, 0x5580 ;  /* 0x00005580001b7802 */ /* 0x000fce0000000f00 */
[----:B------:R-:W-:Y:S05]  /*5570*/  CALL.REL.NOINC `($__internal_56_$__cuda_sm20_div_s64) ;  /* 0x00000018005c7944 */ /* 0x000fea0003c00000 */
        /* <DEDUP_REMOVED lines=11> */
.L_x_2690:
[----:B------:R-:W-:Y:S05]  /*5630*/  BSYNC.RECONVERGENT B1 ;  /* 0x0000000000017941 */ /* 0x000fea0003800200 */
.L_x_2688:
        /* <DEDUP_REMOVED lines=40> */
.L_x_2692:
        /* <DEDUP_REMOVED lines=17> */
.L_x_2693:
[----:B------:R-:W-:Y:S05]  /*59d0*/  BSYNC.RECONVERGENT B1 ;  /* 0x0000000000017941 */ /* 0x000fea0003800200 */
.L_x_2691:
        /* <DEDUP_REMOVED lines=39> */
.L_x_2695:
        /* <DEDUP_REMOVED lines=17> */
.L_x_2696:
[----:B------:R-:W-:Y:S05]  /*5d60*/  BSYNC.RECONVERGENT B1 ;  /* 0x0000000000017941 */ /* 0x000fea0003800200 */
.L_x_2694:
        /* <DEDUP_REMOVED lines=11> */
.L_x_2684:
        /* <DEDUP_REMOVED lines=34> */
.L_x_2699:
        /* <DEDUP_REMOVED lines=17> */
.L_x_2700:
[----:B------:R-:W-:Y:S05]  /*6150*/  BSYNC.RECONVERGENT B1 ;  /* 0x0000000000017941 */ /* 0x000fea0003800200 */
.L_x_2698:
        /* <DEDUP_REMOVED lines=38> */
.L_x_2702:
[----:B------:R-:W-:Y:S01]  /*63c0*/  MOV R4, R22 ;  /* 0x0000001600047202 */ /* 0x000fe20000000f00 */
[----:B------:R-:W-:Y:S01]  /*63d0*/  IMAD.MOV.U32 R3, RZ, RZ, R23 ;  /* 0x000000ffff037224 */ /* 0x000fe200078e0017 */
[----:B------:R-:W-:Y:S02]  /*63e0*/  MOV R2, R20 ;  /* 0x0000001400027202 */ /* 0x000fe40000000f00 */
[----:B------:R-:W-:Y:S02]  /*63f0*/  MOV R0, R21 ;  /* 0x0000001500007202 */ /* 0x000fe40000000f00 */
[----:B------:R-:W-:-:S07]  /*6400*/  MOV R27, 0x6420 ;  /* 0x00006420001b7802 */ /* 0x000fce0000000f00 */
[----:B------:R-:W-:Y:S05]  /*6410*/  CALL.REL.NOINC `($__internal_56_$__cuda_sm20_div_s64) ;  /* 0x0000000800b47944 */ /* 0x000fea0003c00000 */
        /* <DEDUP_REMOVED lines=11> */
.L_x_2703:
[----:B------:R-:W-:Y:S05]  /*64d0*/  BSYNC.RECONVERGENT B1 ;  /* 0x0000000000017941 */ /* 0x000fea0003800200 */
.L_x_2701:
        /* <DEDUP_REMOVED lines=11> */
.L_x_2697:
        /* <DEDUP_REMOVED lines=31> */
.L_x_2705:
[----:B------:R-:W-:Y:S01]  /*6780*/  IMAD.MOV.U32 R0, RZ, RZ, R9 ;  /* 0x000000ffff007224 */ /* 0x000fe200078e0009 */
[----:B------:R-:W-:Y:S02]  /*6790*/  MOV R25, R8 ;  /* 0x0000000800197202 */ /* 0x000fe40000000f00 */
[----:B------:R-:W-:-:S07]  /*67a0*/  MOV R24, 0x67c0 ;  /* 0x000067c000187802 */ /* 0x000fce0000000f00 */
[----:B------:R-:W-:Y:S05]  /*67b0*/  CALL.REL.NOINC `($__internal_57_$__cuda_sm20_rem_s64) ;  /* 0x0000000c001c7944 */ /* 0x000fea0003c00000 */
.L_x_2706:
[----:B------:R-:W-:Y:S05]  /*67c0*/  BSYNC.RECONVERGENT B1 ;  /* 0x0000000000017941 */ /* 0x000fea0003800200 */
.L_x_2704:
        /* <DEDUP_REMOVED lines=9> */
.L_x_2657:
[----:B------:R-:W-:-:S05]  /*6860*/  IMAD.MOV.U32 R7, RZ, RZ, R5 ;  /* 0x000000ffff077224 */ /* 0x000fca00078e0005 */
[----:B------:R-:W2:Y:S04]  /*6870*/  LDG.E R6, desc[UR10][R6.64] ;  /* 0x0000000a06067981 */ /* 0x000ea8000c1e1900 */
[----:B--2---:R1:W-:Y:S02]  /*6880*/  STS [R13], R6 ;  /* 0x000000060d007388 */ /* 0x0043e40000000800 */
.L_x_2656:
[----:B------:R-:W-:Y:S05]  /*6890*/  BSYNC.RECONVERGENT B0 ;  /* 0x0000000000007941 */ /* 0x000fea0003800200 */
.L_x_2608:
[----:B------:R-:W-:Y:S01]  /*68a0*/  BAR.SYNC.DEFER_BLOCKING 0x0 ;  /* 0x0000000000007b1d */ /* 0x000fe20000010000 */
[----:B------:R-:W-:-:S13]  /*68b0*/  ISETP.GE.U32.AND P0, PT, R11, 0x42, PT ;  /* 0x000000420b00780c */ /* 0x000fda0003f06070 */
[----:B------:R-:W-:Y:S05]  /*68c0*/  @!P0 BRA `(.L_x_2707) ;  /* 0x0000000000448947 */ /* 0x000fea0003800000 */
.L_x_2710:
        /* <DEDUP_REMOVED lines=8> */
[----:B0-----:R-:W-:-:S13]  /*6950*/  ISETP.GE.AND P0, PT, R4, R0, PT ;  /* 0x000000000400720c */ /* 0x001fda0003f06270 */
[----:B------:R-:W-:Y:S01]  /*6960*/  @P0 IMAD R2, R11, 0x8, R12 ;  /* 0x000000080b020824 */ /* 0x000fe200078e020c */
[----:B------:R-:W-:Y:S05]  /*6970*/  @P0 STS [R13], R4 ;  /* 0x000000040d000388 */ /* 0x000fea0000000800 */
[----:B------:R-:W0:Y:S04]  /*6980*/  @P0 LDS.64 R2, [R2] ;  /* 0x0000000002020984 */ /* 0x000e280000000a00 */
[----:B0-----:R2:W-:Y:S02]  /*6990*/  @P0 STS.64 [R12], R2 ;  /* 0x000000020c000388 */ /* 0x0015e40000000a00 */
.L_x_2709:
[----:B------:R-:W-:Y:S05]  /*69a0*/  BSYNC.RECONVERGENT B0 ;  /* 0x0000000000007941 */ /* 0x000fea0003800200 */
.L_x_2708:
[----:B------:R-:W-:Y:S01]  /*69b0*/  BAR.SYNC.DEFER_BLOCKING 0x0 ;  /* 0x0000000000007b1d */ /* 0x000fe20000010000 */
[----:B------:R-:W-:-:S13]  /*69c0*/  ISETP.GT.U32.AND P0, PT, R5, 0x83, PT ;  /* 0x000000830500780c */ /* 0x000fda0003f04070 */
[----:B------:R-:W-:Y:S05]  /*69d0*/  @P0 BRA `(.L_x_2710) ;  /* 0xfffffffc00bc0947 */ /* 0x000fea000383ffff */
.L_x_2707:
[----:B------:R-:W-:-:S13]  /*69e0*/  ISETP.GT.U32.AND P0, PT, R26, 0x1f, PT ;  /* 0x0000001f1a00780c */ /* 0x000fda0003f04070 */
[----:B------:R-:W-:Y:S05]  /*69f0*/  @P0 EXIT ;  /* 0x000000000000094d */ /* 0x000fea0003800000 */
[----:B------:R-:W-:Y:S01]  /*6a00*/  LDS R0, [R13] ;  /* 0x000000000d007984 */ /* 0x000fe20000000800 */
[----:B------:R-:W-:-:S03]  /*6a10*/  ISETP.NE.AND P1, PT, R26, RZ, PT ;  /* 0x000000ff1a00720c */ /* 0x000fc60003f25270 */
[----:B--2---:R-:W2:Y:S04]  /*6a20*/  LDS R3, [R13+0x80] ;  /* 0x000080000d037984 */ /* 0x004ea80000000800 */
[----:B------:R-:W3:Y:S01]  /*6a30*/  LDS R5, [R13+0x80] ;  /* 0x000080000d057984 */ /* 0x000ee20000000800 */
[----:B--2---:R-:W-:-:S04]  /*6a40*/  VIMNMX R0, PT, PT, R0, R3, !PT ;  /* 0x0000000300007248 */ /* 0x004fc80007fe0100 */
        /* <DEDUP_REMOVED lines=8> */
[----:B0-----:R-:W-:-:S04]  /*6ad0*/  VIMNMX R4, PT, PT, R4, R5, !PT ;  /* 0x0000000504047248 */ /* 0x001fc80007fe0100 */
        /* <DEDUP_REMOVED lines=65> */
        .weak           $__internal_56_$__cuda_sm20_div_s64
        .type           $__internal_56_$__cuda_sm20_div_s64,@function
        .size           $__internal_56_$__cuda_sm20_div_s64,($__internal_57_$__cuda_sm20_rem_s64 - $__internal_56_$__cuda_sm20_div_s64)
$__internal_56_$__cuda_sm20_div_s64:
        /* <DEDUP_REMOVED lines=83> */
[----:B------:R-:W-:Y:S06]  /*7420*/  RET.REL.NODEC R2 `(contiguous_reduce3_i32) ;  /* 0xffffff8802f47950 */ /* 0x000fec0003c3ffff */
        .weak           $__internal_57_$__cuda_sm20_rem_s64
        .type           $__internal_57_$__cuda_sm20_rem_s64,@function
        .size           $__internal_57_$__cuda_sm20_rem_s64,(.L_x_3736 - $__internal_57_$__cuda_sm20_rem_s64)
$__internal_57_$__cuda_sm20_rem_s64:
        /* <DEDUP_REMOVED lines=76> */
[----:B------:R-:W-:Y:S06]  /*78f0*/  RET.REL.NODEC R24 `(contiguous_reduce3_i32) ;  /* 0xffffff8418c07950 */ /* 0x000fec0003c3ffff */
.L_x_2711:
        /* <DEDUP_REMOVED lines=16> */
.L_x_3736:


//--------------------- .text.uncontiguous_reduce_i32 --------------------------
	.section	.text.uncontiguous_reduce_i32,"ax",@progbits
	.align	128
        .global         uncontiguous_reduce_i32
        .type           uncontiguous_reduce_i32,@function
        .size           uncontiguous_reduce_i32,(.L_x_3738 - uncontiguous_reduce_i32)
        .other          uncontiguous_reduce_i32,@"STO_CUDA_ENTRY STV_DEFAULT"
uncontiguous_reduce_i32:
.text.uncontiguous_reduce_i32:
[----:B------:R-:W-:Y:S01]  /*0000*/  LDC R1, c[0x0][0x37c] ;  /* 0x0000df00ff017b82 */ /* 0x000fe20000000800 */
[----:B------:R-:W0:Y:S07]  /*0010*/  S2R R0, SR_CTAID.X ;  /* 0x0000000000007919 */ /* 0x000e2e0000002500 */
[----:B------:R-:W1:Y:S01]  /*0020*/  S2UR UR5, SR_CgaCtaId ;  /* 0x00000000000579c3 */ /* 0x000e620000008800 */
[----:B------:R-:W2:Y:S01]  /*0030*/  LDCU UR7, c[0x0][0x360] ;  /* 0x00006c00ff0777ac */ /* 0x000ea20008000800 */
[----:B------:R-:W-:Y:S01]  /*0040*/  HFMA2 R8, -RZ, RZ, -0.0 , 0 ;  /* 0x80000000ff087431 */ /* 0x000fe200000001ff */
        /* <DEDUP_REMOVED lines=23> */
[----:B------:R-:W-:Y:S02]  /*01c0*/  ISETP.GE.AND P0, PT, R11, RZ, PT ;  /* 0x000000ff0b00720c */ /* 0x000fe40003f06270 */
[----:B0-----:R-:W-:Y:S02]  /*01d0*/  CS2R R8, SRZ ;  /* 0x0000000000087805 */ /* 0x001fe4000001ff00 */
[----:B------:R-:W-:Y:S01]  /*01e0*/  MOV R19, RZ ;  /* 0x000000ff00137202 */ /* 0x000fe20000000f00 */
[----:B------:R-:W-:Y:S01]  /*01f0*/  IMAD.MOV.U32 R20, RZ, RZ, RZ ;  /* 0x000000ffff147224 */ /* 0x000fe200078e00ff */
[----:B------:R-:W-:-:S07]  /*0200*/  MOV R17, RZ ;  /* 0x000000ff00117202 */ /* 0x000fce0000000f00 */
[----:B------:R-:W-:Y:S05]  /*0210*/  @!P0 BRA `(.L_x_2714) ;  /* 0x0000002c00c88947 */ /* 0x000fea0003800000 */
[----:B------:R-:W-:Y:S01]  /*0220*/  ISETP.GE.U32.AND P0, PT, R11, 0x3, PT ;  /* 0x000000030b00780c */ /* 0x000fe20003f06070 */
[----:B------:R-:W-:Y:S02]  /*0230*/  HFMA2 R20, -RZ, RZ, 0, 0 ;  /* 0x00000000ff147431 */ /* 0x000fe400000001ff */
[----:B------:R-:W-:Y:S01]  /*0240*/  IMAD.MOV.U32 R19, RZ, RZ, RZ ;  /* 0x000000ffff137224 */ /* 0x000fe200078e00ff */
[----:B------:R-:W-:Y:S01]  /*0250*/  CS2R R8, SRZ ;  /* 0x0000000000087805 */ /* 0x000fe2000001ff00 */
[----:B------:R-:W-:Y:S01]  /*0260*/  IMAD.MOV.U32 R18, RZ, RZ, R16 ;  /* 0x000000ffff127224 */ /* 0x000fe200078e0010 */
[----:B------:R-:W-:-:S07]  /*0270*/  MOV R10, RZ ;  /* 0x000000ff000a7202 */ /* 0x000fce0000000f00 */
[----:B------:R-:W-:Y:S05]  /*0280*/  @!P0 BRA `(.L_x_2715) ;  /* 0x0000001800f08947 */ /* 0x000fea0003800000 */
[C---:B------:R-:W-:Y:S01]  /*0290*/  LOP3.LUT R12, R13.reuse, 0xfffffffc, RZ, 0xc0, !PT ;  /* 0xfffffffc0d0c7812 */ /* 0x040fe200078ec0ff */
[----:B------:R-:W-:Y:S01]  /*02a0*/  IMAD.MOV.U32 R18, RZ, RZ, R16 ;  /* 0x000000ffff127224 */ /* 0x000fe200078e0010 */
[----:B------:R-:W-:Y:S01]  /*02b0*/  IADD3 R11, PT, PT, R13, -0x2, RZ ;  /* 0xfffffffe0d0b7810 */ /* 0x000fe20007ffe0ff */
[----:B------:R-:W-:Y:S01]  /*02c0*/  IMAD.MOV.U32 R19, RZ, RZ, RZ ;  /* 0x000000ffff137224 */ /* 0x000fe200078e00ff */
[----:B------:R-:W-:Y:S01]  /*02d0*/  MOV R20, RZ ;  /* 0x000000ff00147202 */ /* 0x000fe20000000f00 */
[----:B------:R-:W-:Y:S01]  /*02e0*/  IMAD.MOV.U32 R10, RZ, RZ, RZ ;  /* 0x000000ffff0a7224 */ /* 0x000fe200078e00ff */
[----:B------:R-:W-:-:S07]  /*02f0*/  IADD3 R12, PT, PT, -R12, RZ, RZ ;  /* 0x000000ff0c0c7210 */ /* 0x000fce0007ffe1ff */
.L_x_2740:
        /* <DEDUP_REMOVED lines=33> */
.L_x_2717:
[----:B------:R-:W-:Y:S01]  /*0510*/  IMAD.MOV.U32 R24, RZ, RZ, R4 ;  /* 0x000000ffff187224 */ /* 0x000fe200078e0004 */
[----:B------:R-:W-:Y:S01]  /*0520*/  MOV R25, R6 ;  /* 0x0000000600197202 */ /* 0x000fe20000000f00 */
[----:B------:R-:W-:Y:S01]  /*0530*/  IMAD.MOV.U32 R15, RZ, RZ, R32 ;  /* 0x000000ffff0f7224 */ /* 0x000fe200078e0020 */
[----:B------:R-:W-:Y:S02]  /*0540*/  MOV R14, R33 ;  /* 0x00000021000e7202 */ /* 0x000fe40000000f00 */
[----:B------:R-:W-:-:S07]  /*0550*/  MOV R13, 0x570 ;  /* 0x00000570000d7802 */ /* 0x000fce0000000f00 */
[----:B------:R-:W-:Y:S05]  /*0560*/  CALL.REL.NOINC `($__internal_58_$__cuda_sm20_div_s64) ;  /* 0x0000006800387944 */ /* 0x000fea0003c00000 */
        /* <DEDUP_REMOVED lines=11> */
.L_x_2718:
[----:B------:R-:W-:Y:S05]  /*0620*/  BSYNC.RECONVERGENT B1 ;  /* 0x0000000000017941 */ /* 0x000fea0003800200 */
.L_x_2716:
        /* <DEDUP_REMOVED lines=34> */
.L_x_2720:
        /* <DEDUP_REMOVED lines=16> */
.L_x_2721:
[----:B------:R-:W-:Y:S05]  /*0950*/  BSYNC.RECONVERGENT B1 ;  /* 0x0000000000017941 */ /* 0x000fea0003800200 */
.L_x_2719:
        /* <DEDUP_REMOVED lines=36> */
.L_x_2723:
[----:B------:R-:W-:Y:S01]  /*0ba0*/  MOV R24, R34 ;  /* 0x0000002200187202 */ /* 0x000fe20000000f00 */
[----:B------:R-:W-:Y:S01]  /*0bb0*/  IMAD.MOV.U32 R25, RZ, RZ, R35 ;  /* 0x000000ffff197224 */ /* 0x000fe200078e0023 */
[----:B------:R-:W-:Y:S01]  /*0bc0*/  MOV R15, R32 ;  /* 0x00000020000f7202 */ /* 0x000fe20000000f00 */
[----:B------:R-:W-:Y:S01]  /*0bd0*/  IMAD.MOV.U32 R14, RZ, RZ, R33 ;  /* 0x000000ffff0e7224 */ /* 0x000fe200078e0021 */
[----:B------:R-:W-:-:S07]  /*0be0*/  MOV R13, 0xc00 ;  /* 0x00000c00000d7802 */ /* 0x000fce0000000f00 */
[----:B------:R-:W-:Y:S05]  /*0bf0*/  CALL.REL.NOINC `($__internal_58_$__cuda_sm20_div_s64) ;  /* 0x0000006000947944 */ /* 0x000fea0003c00000 */
        /* <DEDUP_REMOVED lines=10> */
.L_x_2724:
[----:B------:R-:W-:Y:S05]  /*0ca0*/  BSYNC.RECONVERGENT B1 ;  /* 0x0000000000017941 */ /* 0x000fea0003800200 */
.L_x_2722:
        /* <DEDUP_REMOVED lines=37> */
.L_x_2726:
[----:B------:R-:W-:Y:S01]  /*0f00*/  MOV R24, R40 ;  /* 0x0000002800187202 */ /* 0x000fe20000000f00 */
[----:B------:R-:W-:Y:S01]  /*0f10*/  IMAD.MOV.U32 R25, RZ, RZ, R41 ;  /* 0x000000ffff197224 */ /* 0x000fe200078e0029 */
[----:B------:R-:W-:Y:S01]  /*0f20*/  MOV R15, R32 ;  /* 0x00000020000f7202 */ /* 0x000fe20000000f00 */
[----:B------:R-:W-:Y:S01]  /*0f30*/  IMAD.MOV.U32 R14, RZ, RZ, R33 ;  /* 0x000000ffff0e7224 */ /* 0x000fe200078e0021 */
[----:B------:R-:W-:-:S07]  /*0f40*/  MOV R13, 0xf60 ;  /* 0x00000f60000d7802 */ /* 0x000fce0000000f00 */
[----:B------:R-:W-:Y:S05]  /*0f50*/  CALL.REL.NOINC `($__internal_58_$__cuda_sm20_div_s64) ;  /* 0x0000005c00bc7944 */ /* 0x000fea0003c00000 */
        /* <DEDUP_REMOVED lines=11> */
.L_x_2727:
[----:B------:R-:W-:Y:S05]  /*1010*/  BSYNC.RECONVERGENT B1 ;  /* 0x0000000000017941 */ /* 0x000fea0003800200 */
.L_x_2725:
        /* <DEDUP_REMOVED lines=37> */
.L_x_2729:
        /* <DEDUP_REMOVED lines=17> */
.L_x_2730:
[----:B------:R-:W-:Y:S05]  /*1380*/  BSYNC.RECONVERGENT B1 ;  /* 0x0000000000017941 */ /* 0x000fea0003800200 */
.L_x_2728:
        /* <DEDUP_REMOVED lines=36> */
.L_x_2732:
        /* <DEDUP_REMOVED lines=17> */
.L_x_2733:
[----:B------:R-:W-:Y:S05]  /*16e0*/  BSYNC.RECONVERGENT B1 ;  /* 0x0000000000017941 */ /* 0x000fea0003800200 */
.L_x_2731:
        /* <DEDUP_REMOVED lines=36> */
.L_x_2735:
        /* <DEDUP_REMOVED lines=17> */
.L_x_2736:
[----:B------:R-:W-:Y:S05]  /*1a40*/  BSYNC.RECONVERGENT B1 ;  /* 0x0000000000017941 */ /* 0x000fea0003800200 */
.L_x_2734:
        /* <DEDUP_REMOVED lines=37> */
.L_x_2738:
        /* <DEDUP_REMOVED lines=17> */
.L_x_2739:
[----:B------:R-:W-:Y:S05]  /*1db0*/  BSYNC.RECONVERGENT B1 ;  /* 0x0000000000017941 */ /* 0x000fea0003800200 */
.L_x_2737:
        /* <DEDUP_REMOVED lines=9> */
.L_x_2715:
        /* <DEDUP_REMOVED lines=35> */
.L_x_2743:
[----:B------:R-:W-:Y:S01]  /*2080*/  MOV R24, R4 ;  /* 0x0000000400187202 */ /* 0x000fe20000000f00 */
[----:B------:R-:W-:Y:S01]  /*2090*/  IMAD.MOV.U32 R25, RZ, RZ, R6 ;  /* 0x000000ffff197224 */ /* 0x000fe200078e0006 */
[----:B------:R-:W-:Y:S01]  /*20a0*/  MOV R15, R32 ;  /* 0x00000020000f7202 */ /* 0x000fe20000000f00 */
[----:B------:R-:W-:Y:S01]  /*20b0*/  IMAD.MOV.U32 R14, RZ, RZ, R33 ;  /* 0x000000ffff0e7224 */ /* 0x000fe200078e0021 */
[----:B------:R-:W-:-:S07]  /*20c0*/  MOV R13, 0x20e0 ;  /* 0x000020e0000d7802 */ /* 0x000fce0000000f00 */
[----:B------:R-:W-:Y:S05]  /*20d0*/  CALL.REL.NOINC `($__internal_58_$__cuda_sm20_div_s64) ;  /* 0x0000004c005c7944 */ /* 0x000fea0003c00000 */
        /* <DEDUP_REMOVED lines=10> */
.L_x_2744:
[----:B------:R-:W-:Y:S05]  /*2180*/  BSYNC.RECONVERGENT B1 ;  /* 0x0000000000017941 */ /* 0x000fea0003800200 */
.L_x_2742:
        /* <DEDUP_REMOVED lines=34> */
.L_x_2746:
[----:B------:R-:W-:Y:S01]  /*23b0*/  IMAD.MOV.U32 R24, RZ, RZ, R18 ;  /* 0x000000ffff187224 */ /* 0x000fe200078e0012 */
[----:B------:R-:W-:Y:S01]  /*23c0*/  MOV R25, R10 ;  /* 0x0000000a00197202 */ /* 0x000fe20000000f00 */
[----:B------:R-:W-:Y:S01]  /*23d0*/  IMAD.MOV.U32 R15, RZ, RZ, R32 ;  /* 0x000000ffff0f7224 */ /* 0x000fe200078e0020 */
[----:B------:R-:W-:Y:S02]  /*23e0*/  MOV R14, R33 ;  /* 0x00000021000e7202 */ /* 0x000fe40000000f00 */
[----:B------:R-:W-:-:S07]  /*23f0*/  MOV R13, 0x2410 ;  /* 0x00002410000d7802 */ /* 0x000fce0000000f00 */
[----:B------:R-:W-:Y:S05]  /*2400*/  CALL.REL.NOINC `($__internal_58_$__cuda_sm20_div_s64) ;  /* 0x0000004800907944 */ /* 0x000fea0003c00000 */
        /* <DEDUP_REMOVED lines=11> */
.L_x_2747:
[----:B------:R-:W-:Y:S05]  /*24c0*/  BSYNC.RECONVERGENT B1 ;  /* 0x0000000000017941 */ /* 0x000fea0003800200 */
.L_x_2745:
        /* <DEDUP_REMOVED lines=37> */
.L_x_2749:
        /* <DEDUP_REMOVED lines=17> */
.L_x_2750:
[----:B------:R-:W-:Y:S05]  /*2830*/  BSYNC.RECONVERGENT B1 ;  /* 0x0000000000017941 */ /* 0x000fea0003800200 */
.L_x_2748:
        /* <DEDUP_REMOVED lines=36> */
.L_x_2752:
[----:B------:R-:W-:Y:S01]  /*2a80*/  MOV R24, R34 ;  /* 0x0000002200187202 */ /* 0x000fe20000000f00 */
[----:B------:R-:W-:Y:S01]  /*2a90*/  IMAD.MOV.U32 R25, RZ, RZ, R35 ;  /* 0x000000ffff197224 */ /* 0x000fe200078e0023 */
[----:B------:R-:W-:Y:S01]  /*2aa0*/  MOV R15, R32 ;  /* 0x00000020000f7202 */ /* 0x000fe20000000f00 */
[----:B------:R-:W-:Y:S01]  /*2ab0*/  IMAD.MOV.U32 R14, RZ, RZ, R33 ;  /* 0x000000ffff0e7224 */ /* 0x000fe200078e0021 */
[----:B------:R-:W-:-:S07]  /*2ac0*/  MOV R13, 0x2ae0 ;  /* 0x00002ae0000d7802 */ /* 0x000fce0000000f00 */
[----:B------:R-:W-:Y:S05]  /*2ad0*/  CALL.REL.NOINC `($__internal_58_$__cuda_sm20_div_s64) ;  /* 0x0000004000dc7944 */ /* 0x000fea0003c00000 */
        /* <DEDUP_REMOVED lines=10> */
.L_x_2753:
[----:B------:R-:W-:Y:S05]  /*2b80*/  BSYNC.RECONVERGENT B1 ;  /* 0x0000000000017941 */ /* 0x000fea0003800200 */
.L_x_2751:
[----:B------:R-:W-:Y:S01]  /*2b90*/  MOV R40, R20 ;  /* 0x0000001400287202 */ /* 0x000fe20000000f00 */
[----:B------:R-:W-:Y:S02]  /*2ba0*/  IMAD R13, R13, R36, RZ ;  /* 0x000000240d0d7224 */ /* 0x000fe400078e02ff */
[----:B------:R-:W-:Y:S02]  /*2bb0*/  VIADD R11, R11, 0xfffffffe ;  /* 0xfffffffe0b0b7836 */ /* 0x000fe40000000000 */
[----:B------:R-:W-:-:S04]  /*2bc0*/  IMAD.WIDE.U32 R40, R36, R12, R40 ;  /* 0x0000000c24287225 */ /* 0x000fc800078e0028 */
[----:B------:R-:W-:Y:S02]  /*2bd0*/  IMAD R13, R37, R12, R13 ;  /* 0x0000000c250d7224 */ /* 0x000fe400078e020d */
[----:B------:R-:W-:-:S03]  /*2be0*/  IMAD.MOV.U32 R19, RZ, RZ, R40 ;  /* 0x000000ffff137224 */ /* 0x000fc600078e0028 */
[----:B------:R-:W-:-:S07]  /*2bf0*/  IADD3 R20, PT, PT, R41, R13, RZ ;  /* 0x0000000d29147210 */ /* 0x000fce0007ffe0ff */
.L_x_2741:
        /* <DEDUP_REMOVED lines=31> */
.L_x_2755:
[----:B------:R-:W-:Y:S01]  /*2df0*/  MOV R21, R12 ;  /* 0x0000000c00157202 */ /* 0x000fe20000000f00 */
[----:B------:R-:W-:Y:S01]  /*2e00*/  IMAD.MOV.U32 R26, RZ, RZ, R13 ;  /* 0x000000ffff1a7224 */ /* 0x000fe200078e000d */
[----:B------:R-:W-:-:S07]  /*2e10*/  MOV R27, 0x2e30 ;  /* 0x00002e30001b7802 */ /* 0x000fce0000000f00 */
[----:B------:R-:W-:Y:S05]  /*2e20*/  CALL.REL.NOINC `($__internal_59_$__cuda_sm20_rem_s64) ;  /* 0x0000004400587944 */ /* 0x000fea0003c00000 */
[----:B------:R-:W-:Y:S01]  /*2e30*/  MOV R14, R4 ;  /* 0x00000004000e7202 */ /* 0x000fe20000000f00 */
[----:B------:R-:W-:-:S07]  /*2e40*/  IMAD.MOV.U32 R15, RZ, RZ, R21 ;  /* 0x000000ffff0f7224 */ /* 0x000fce00078e0015 */
.L_x_2756:
[----:B------:R-:W-:Y:S05]  /*2e50*/  BSYNC.RECONVERGENT B1 ;  /* 0x0000000000017941 */ /* 0x000fea0003800200 */
.L_x_2754:
        /* <DEDUP_REMOVED lines=30> */
.L_x_2758:
[----:B------:R-:W-:Y:S01]  /*3040*/  MOV R21, R12 ;  /* 0x0000000c00157202 */ /* 0x000fe20000000f00 */
[----:B------:R-:W-:Y:S01]  /*3050*/  IMAD.MOV.U32 R26, RZ, RZ, R13 ;  /* 0x000000ffff1a7224 */ /* 0x000fe200078e000d */
[----:B------:R-:W-:Y:S01]  /*3060*/  MOV R4, R18 ;  /* 0x0000001200047202 */ /* 0x000fe20000000f00 */
[----:B------:R-:W-:Y:S01]  /*3070*/  IMAD.MOV.U32 R6, RZ, RZ, R10 ;  /* 0x000000ffff067224 */ /* 0x000fe200078e000a */
[----:B------:R-:W-:-:S07]  /*3080*/  MOV R27, 0x30a0 ;  /* 0x000030a0001b7802 */ /* 0x000fce0000000f00 */
[----:B------:R-:W-:Y:S05]  /*3090*/  CALL.REL.NOINC `($__internal_59_$__cuda_sm20_rem_s64) ;  /* 0x0000004000bc7944 */ /* 0x000fea0003c00000 */
[----:B------:R-:W-:Y:S01]  /*30a0*/  MOV R10, R4 ;  /* 0x00000004000a7202 */ /* 0x000fe20000000f00 */
[----:B------:R-:W-:-:S07]  /*30b0*/  IMAD.MOV.U32 R11, RZ, RZ, R21 ;  /* 0x000000ffff0b7224 */ /* 0x000fce00078e0015 */
.L_x_2759:
[----:B------:R-:W-:Y:S05]  /*30c0*/  BSYNC.RECONVERGENT B1 ;  /* 0x0000000000017941 */ /* 0x000fea0003800200 */
.L_x_2757:
[----:B------:R-:W-:Y:S01]  /*30d0*/  MOV R12, R19 ;  /* 0x00000013000c7202 */ /* 0x000fe20000000f00 */
[----:B------:R-:W-:Y:S02]  /*30e0*/  IMAD R11, R11, R28, RZ ;  /* 0x0000001c0b0b7224 */ /* 0x000fe400078e02ff */
[----:B------:R-:W-:Y:S02]  /*30f0*/  IMAD.MOV.U32 R13, RZ, RZ, R20 ;  /* 0x000000ffff0d7224 */ /* 0x000fe400078e0014 */
[-C--:B------:R-:W-:Y:S02]  /*3100*/  IMAD R11, R29, R10.reuse, R11 ;  /* 0x0000000a1d0b7224 */ /* 0x080fe400078e020b */
[----:B------:R-:W-:-:S04]  /*3110*/  IMAD.WIDE.U32 R12, R28, R10, R12 ;  /* 0x0000000a1c0c7225 */ /* 0x000fc800078e000c */
[----:B------:R-:W-:Y:S01]  /*3120*/  IMAD.MOV.U32 R19, RZ, RZ, R12 ;  /* 0x000000ffff137224 */ /* 0x000fe200078e000c */
[----:B------:R-:W-:-:S07]  /*3130*/  IADD3 R20, PT, PT, R13, R11, RZ ;  /* 0x0000000b0d147210 */ /* 0x000fce0007ffe0ff */
.L_x_2714:
[----:B------:R-:W0:Y:S02]  /*3140*/  LDCU.64 UR4, c[0x0][0x390] ;  /* 0x00007200ff0477ac */ /* 0x000e240008000a00 */
[C---:B0-----:R-:W-:Y:S02]  /*3150*/  LEA R10, P0, R8.reuse, UR4, 0x2 ;  /* 0x00000004080a7c11 */ /* 0x041fe4000f8010ff */
[C---:B------:R-:W-:Y:S02]  /*3160*/  LEA R12, P1, R19.reuse, UR4, 0x2 ;  /* 0x00000004130c7c11 */ /* 0x040fe4000f8210ff */
[----:B------:R-:W-:Y:S02]  /*3170*/  LEA.HI.X R11, R8, UR5, R9, 0x2, P0 ;  /* 0x00000005080b7c11 */ /* 0x000fe400080f1409 */
[----:B------:R-:W-:-:S03]  /*3180*/  LEA.HI.X R13, R19, UR5, R20, 0x2, P1 ;  /* 0x00000005130d7c11 */ /* 0x000fc600088f1414 */
[----:B------:R-:W2:Y:S04]  /*3190*/  LDG.E R10, desc[UR8][R10.64] ;  /* 0x000000080a0a7981 */ /* 0x000ea8000c1e1900 */
[----:B------:R-:W2:Y:S02]  /*31a0*/  LDG.E R12, desc[UR8][R12.64] ;  /* 0x000000080c0c7981 */ /* 0x000ea4000c1e1900 */
[----:B--2---:R-:W-:-:S13]  /*31b0*/  ISETP.GE.AND P0, PT, R12, R10, PT ;  /* 0x0000000a0c00720c */ /* 0x004fda0003f06270 */
[----:B------:R2:W-:Y:S04]  /*31c0*/  @P0 STS [R3], R12 ;  /* 0x0000000c03000388 */ /* 0x0005e80000000800 */
[----:B------:R2:W-:Y:S04]  /*31d0*/  @P0 STS.64 [R5], R16 ;  /* 0x0000001005000388 */ /* 0x0005e80000000a00 */
[----:B------:R2:W-:Y:S01]  /*31e0*/  @!P0 STS [R3], R10 ;  /* 0x0000000a03008388 */ /* 0x0005e20000000800 */
[----:B------:R-:W-:Y:S05]  /*31f0*/  BRA `(.L_x_2760) ;  /* 0x0000003400b87947 */ /* 0x000fea0003800000 */
.L_x_2713:
        /* <DEDUP_REMOVED lines=20> */
.L_x_2787:
        /* <DEDUP_REMOVED lines=33> */
.L_x_2764:
[----:B------:R-:W-:Y:S01]  /*3550*/  MOV R24, R4 ;  /* 0x0000000400187202 */ /* 0x000fe20000000f00 */
[----:B------:R-:W-:Y:S01]  /*3560*/  IMAD.MOV.U32 R25, RZ, RZ, R6 ;  /* 0x000000ffff197224 */ /* 0x000fe200078e0006 */
[----:B------:R-:W-:Y:S01]  /*3570*/  MOV R15, R32 ;  /* 0x00000020000f7202 */ /* 0x000fe20000000f00 */
[----:B------:R-:W-:Y:S01]  /*3580*/  IMAD.MOV.U32 R14, RZ, RZ, R33 ;  /* 0x000000ffff0e7224 */ /* 0x000fe200078e0021 */
[----:B------:R-:W-:-:S07]  /*3590*/  MOV R13, 0x35b0 ;  /* 0x000035b0000d7802 */ /* 0x000fce0000000f00 */
[----:B-1----:R-:W-:Y:S05]  /*35a0*/  CALL.REL.NOINC `($__internal_58_$__cuda_sm20_div_s64) ;  /* 0x0000003800287944 */ /* 0x002fea0003c00000 */
        /* <DEDUP_REMOVED lines=11> */
.L_x_2765:
[----:B------:R-:W-:Y:S05]  /*3660*/  BSYNC.RECONVERGENT B1 ;  /* 0x0000000000017941 */ /* 0x000fea0003800200 */
.L_x_2763:
        /* <DEDUP_REMOVED lines=38> */
.L_x_2767:
        /* <DEDUP_REMOVED lines=17> */
.L_x_2768:
[----:B------:R-:W-:Y:S05]  /*39e0*/  BSYNC.RECONVERGENT B1 ;  /* 0x0000000000017941 */ /* 0x000fea0003800200 */
.L_x_2766:
        /* <DEDUP_REMOVED lines=38> */
.L_x_2770:
        /* <DEDUP_REMOVED lines=17> */
.L_x_2771:
[----:B------:R-:W-:Y:S05]  /*3d60*/  BSYNC.RECONVERGENT B1 ;  /* 0x0000000000017941 */ /* 0x000fea0003800200 */
.L_x_2769:
        /* <DEDUP_REMOVED lines=38> */
.L_x_2773:
        /* <DEDUP_REMOVED lines=17> */
.L_x_2774:
[----:B------:R-:W-:Y:S05]  /*40e0*/  BSYNC.RECONVERGENT B1 ;  /* 0x0000000000017941 */ /* 0x000fea0003800200 */
.L_x_2772:
        /* <DEDUP_REMOVED lines=38> */
.L_x_2776:
        /* <DEDUP_REMOVED lines=17> */
.L_x_2777:
[----:B------:R-:W-:Y:S05]  /*4460*/  BSYNC.RECONVERGENT B1 ;  /* 0x0000000000017941 */ /* 0x000fea0003800200 */
.L_x_2775:
        /* <DEDUP_REMOVED lines=38> */
.L_x_2779:
        /* <DEDUP_REMOVED lines=17> */
.L_x_2780:
[----:B------:R-:W-:Y:S05]  /*47e0*/  BSYNC.RECONVERGENT B1 ;  /* 0x0000000000017941 */ /* 0x000fea0003800200 */
.L_x_2778:
        /* <DEDUP_REMOVED lines=38> */
.L_x_2782:
        /* <DEDUP_REMOVED lines=17> */
.L_x_2783:
[----:B------:R-:W-:Y:S05]  /*4b60*/  BSYNC.RECONVERGENT B1 ;  /* 0x0000000000017941 */ /* 0x000fea0003800200 */
.L_x_2781:
        /* <DEDUP_REMOVED lines=36> */
.L_x_2785:
        /* <DEDUP_REMOVED lines=17> */
.L_x_2786:
[----:B------:R-:W-:Y:S05]  /*4ec0*/  BSYNC.RECONVERGENT B1 ;  /* 0x0000000000017941 */ /* 0x000fea0003800200 */
.L_x_2784:
        /* <DEDUP_REMOVED lines=12> */
.L_x_2762:
        /* <DEDUP_REMOVED lines=36> */
.L_x_2790:
        /* <DEDUP_REMOVED lines=17> */
.L_x_2791:
[----:B------:R-:W-:Y:S05]  /*52e0*/  BSYNC.RECONVERGENT B1 ;  /* 0x0000000000017941 */ /* 0x000fea0003800200 */
.L_x_2789:
        /* <DEDUP_REMOVED lines=40> */
.L_x_2793:
[----:B------:R-:W-:Y:S01]  /*5570*/  MOV R24, R20 ;  /* 0x0000001400187202 */ /* 0x000fe20000000f00 */
[----:B------:R-:W-:Y:S01]  /*5580*/  IMAD.MOV.U32 R25, RZ, RZ, R21 ;  /* 0x000000ffff197224 */ /* 0x000fe200078e0015 */
[----:B------:R-:W-:Y:S02]  /*5590*/  MOV R15, R18 ;  /* 0x00000012000f7202 */ /* 0x000fe40000000f00 */
[----:B------:R-:W-:Y:S02]  /*55a0*/  MOV R14, R19 ;  /* 0x00000013000e7202 */ /* 0x000fe40000000f00 */
[----:B------:R-:W-:-:S07]  /*55b0*/  MOV R13, 0x55d0 ;  /* 0x000055d0000d7802 */ /* 0x000fce0000000f00 */
[----:B------:R-:W-:Y:S05]  /*55c0*/  CALL.REL.NOINC `($__internal_58_$__cuda_sm20_div_s64) ;  /* 0x0000001800207944 */ /* 0x000fea0003c00000 */
        /* <DEDUP_REMOVED lines=11> */
.L_x_2794:
[----:B------:R-:W-:Y:S05]  /*5680*/  BSYNC.RECONVERGENT B1 ;  /* 0x0000000000017941 */ /* 0x000fea0003800200 */
.L_x_2792:
        /* <DEDUP_REMOVED lines=40> */
.L_x_2796:
        /* <DEDUP_REMOVED lines=17> */
.L_x_2797:
[----:B------:R-:W-:Y:S05]  /*5a20*/  BSYNC.RECONVERGENT B1 ;  /* 0x0000000000017941 */ /* 0x000fea0003800200 */
.L_x_2795:
        /* <DEDUP_REMOVED lines=39> */
.L_x_2799:
        /* <DEDUP_REMOVED lines=17> */
.L_x_2800:
[----:B------:R-:W-:Y:S05]  /*5db0*/  BSYNC.RECONVERGENT B1 ;  /* 0x0000000000017941 */ /* 0x000fea0003800200 */
.L_x_2798:
        /* <DEDUP_REMOVED lines=9> */
.L_x_2788:
        /* <DEDUP_REMOVED lines=34> */
.L_x_2803:
        /* <DEDUP_REMOVED lines=17> */
.L_x_2804:
[----:B------:R-:W-:Y:S05]  /*6180*/  BSYNC.RECONVERGENT B1 ;  /* 0x0000000000017941 */ /* 0x000fea0003800200 */
.L_x_2802:
        /* <DEDUP_REMOVED lines=39> */
.L_x_2806:
        /* <DEDUP_REMOVED lines=17> */
.L_x_2807:
[----:B------:R-:W-:Y:S05]  /*6510*/  BSYNC.RECONVERGENT B1 ;  /* 0x0000000000017941 */ /* 0x000fea0003800200 */
.L_x_2805:
        /* <DEDUP_REMOVED lines=9> */
.L_x_2801:
        /* <DEDUP_REMOVED lines=31> */
.L_x_2809:
[----:B------:R-:W-:Y:S02]  /*67a0*/  MOV R21, R14 ;  /* 0x0000000e00157202 */ /* 0x000fe40000000f00 */
[----:B------:R-:W-:Y:S02]  /*67b0*/  MOV R26, R15 ;  /* 0x0000000f001a7202 */ /* 0x000fe40000000f00 */
[----:B------:R-:W-:-:S07]  /*67c0*/  MOV R27, 0x67e0 ;  /* 0x000067e0001b7802 */ /* 0x000fce0000000f00 */
[----:B------:R-:W-:Y:S05]  /*67d0*/  CALL.REL.NOINC `($__internal_59_$__cuda_sm20_rem_s64) ;  /* 0x0000000800ec7944 */ /* 0x000fea0003c00000 */
[----:B------:R-:W-:Y:S01]  /*67e0*/  IMAD.MOV.U32 R14, RZ, RZ, R4 ;  /* 0x000000ffff0e7224 */ /* 0x000fe200078e0004 */
[----:B------:R-:W-:-:S07]  /*67f0*/  MOV R15, R21 ;  /* 0x00000015000f7202 */ /* 0x000fce0000000f00 */
.L_x_2810:
[----:B------:R-:W-:Y:S05]  /*6800*/  BSYNC.RECONVERGENT B1 ;  /* 0x0000000000017941 */ /* 0x000fea0003800200 */
.L_x_2808:
        /* <DEDUP_REMOVED lines=8> */
.L_x_2761:
[----:B------:R-:W0:Y:S02]  /*6890*/  LDCU.64 UR4, c[0x0][0x390] ;  /* 0x00007200ff0477ac */ /* 0x000e240008000a00 */
[----:B0-----:R-:W-:-:S04]  /*68a0*/  LEA R8, P0, R10, UR4, 0x2 ;  /* 0x000000040a087c11 */ /* 0x001fc8000f8010ff */
[----:B------:R-:W-:-:S05]  /*68b0*/  LEA.HI.X R9, R10, UR5, R9, 0x2, P0 ;  /* 0x000000050a097c11 */ /* 0x000fca00080f1409 */
[----:B------:R-:W2:Y:S04]  /*68c0*/  LDG.E R8, desc[UR8][R8.64] ;  /* 0x0000000808087981 */ /* 0x000ea8000c1e1900 */
[----:B--2---:R1:W-:Y:S02]  /*68d0*/  STS [R3], R8 ;  /* 0x0000000803007388 */ /* 0x0043e40000000800 */
.L_x_2760:
[----:B------:R-:W-:Y:S05]  /*68e0*/  BSYNC.RECONVERGENT B0 ;  /* 0x0000000000007941 */ /* 0x000fea0003800200 */
.L_x_2712:
[----:B------:R-:W-:Y:S01]  /*68f0*/  BAR.SYNC.DEFER_BLOCKING 0x0 ;  /* 0x0000000000007b1d */ /* 0x000fe20000010000 */
[----:B------:R-:W-:Y:S02]  /*6900*/  ISETP.GE.U32.AND P0, PT, R7, 0x42, PT ;  /* 0x000000420700780c */ /* 0x000fe40003f06070 */
[----:B------:R-:W-:-:S11]  /*6910*/  ISETP.GT.U32.AND P1, PT, R2, 0x1f, PT ;  /* 0x0000001f0200780c */ /* 0x000fd60003f24070 */
[----:B------:R-:W-:Y:S05]  /*6920*/  @!P0 BRA `(.L_x_2811) ;  /* 0x0000000000348947 */ /* 0x000fea0003800000 */
.L_x_2812:
[----:B--2---:R-:W-:Y:S01]  /*6930*/  SHF.R.U32.HI R10, RZ, 0x1, R7 ;  /* 0x00000001ff0a7819 */ /* 0x004fe20000011607 */
[----:B------:R-:W-:Y:S03]  /*6940*/  LDS R4, [R3] ;  /* 0x0000000003047984 */ /* 0x000fe60000000800 */
[----:B------:R-:W-:-:S06]  /*6950*/  LEA R6, R10, R3, 0x2 ;  /* 0x000000030a067211 */ /* 0x000fcc00078e10ff */
[----:B------:R-:W2:Y:S02]  /*6960*/  LDS R6, [R6] ;  /* 0x0000000006067984 */ /* 0x000ea40000000800 */
[----:B--2---:R-:W-:-:S13]  /*6970*/  ISETP.GE.AND P0, PT, R6, R4, PT ;  /* 0x000000040600720c */ /* 0x004fda0003f06270 */
[----:B01----:R-:W-:Y:S01]  /*6980*/  @P0 LEA R8, R10, R5, 0x3 ;  /* 0x000000050a080211 */ /* 0x003fe200078e18ff */
[----:B------:R-:W-:Y:S05]  /*6990*/  @P0 STS [R3], R6 ;  /* 0x0000000603000388 */ /* 0x000fea0000000800 */
[----:B------:R-:W0:Y:S04]  /*69a0*/  @P0 LDS.64 R8, [R8] ;  /* 0x0000000008080984 */ /* 0x000e280000000a00 */
[----:B0-----:R3:W-:Y:S01]  /*69b0*/  @P0 STS.64 [R5], R8 ;  /* 0x0000000805000388 */ /* 0x0017e20000000a00 */
[----:B------:R-:W-:Y:S01]  /*69c0*/  BAR.SYNC.DEFER_BLOCKING 0x0 ;  /* 0x0000000000007b1d */ /* 0x000fe20000010000 */
[----:B------:R-:W-:Y:S01]  /*69d0*/  ISETP.GT.U32.AND P0, PT, R7, 0x83, PT ;  /* 0x000000830700780c */ /* 0x000fe20003f04070 */
[----:B------:R-:W-:-:S12]  /*69e0*/  IMAD.MOV.U32 R7, RZ, RZ, R10 ;  /* 0x000000ffff077224 */ /* 0x000fd800078e000a */
[----:B---3--:R-:W-:Y:S05]  /*69f0*/  @P0 BRA `(.L_x_2812) ;  /* 0xfffffffc00cc0947 */ /* 0x008fea000383ffff */
.L_x_2811:
[----:B------:R-:W-:Y:S05]  /*6a00*/  @P1 EXIT ;  /* 0x000000000000194d */ /* 0x000fea0003800000 */
[----:B------:R-:W-:Y:S01]  /*6a10*/  LDS R4, [R3] ;  /* 0x0000000003047984 */ /* 0x000fe20000000800 */
[----:B------:R-:W-:-:S03]  /*6a20*/  ISETP.NE.AND P1, PT, R2, RZ, PT ;  /* 0x000000ff0200720c */ /* 0x000fc60003f25270 */
[----:B------:R-:W3:Y:S04]  /*6a30*/  LDS R7, [R3+0x80] ;  /* 0x0000800003077984 */ /* 0x000ee80000000800 */
[----:B0-----:R-:W0:Y:S01]  /*6a40*/  LDS R9, [R3+0x80] ;  /* 0x0000800003097984 */ /* 0x001e220000000800 */
[----:B---3--:R-:W-:-:S04]  /*6a50*/  VIMNMX R4, PT, PT, R4, R7, !PT ;  /* 0x0000000704047248 */ /* 0x008fc80007fe0100 */
[----:B0-----:R-:W-:-:S13]  /*6a60*/  ISETP.NE.AND P0, PT, R4, R9, PT ;  /* 0x000000090400720c */ /* 0x001fda0003f05270 */
[----:B------:R-:W0:Y:S04]  /*6a70*/  @!P0 LDS.64 R6, [R5+0x100] ;  /* 0x0001000005068984 */ /* 0x000e280000000a00 */
[----:B0-----:R-:W-:Y:S04]  /*6a80*/  @!P0 STS.64 [R5], R6 ;  /* 0x0000000605008388 */ /* 0x001fe80000000a00 */
[----:B------:R-:W0:Y:S04]  /*6a90*/  @!P0 LDS R4, [R3+0x80] ;  /* 0x0000800003048984 */ /* 0x000e280000000800 */
[----:B0-----:R-:W-:Y:S04]  /*6aa0*/  @!P0 STS [R3], R4 ;  /* 0x0000000403008388 */ /* 0x001fe80000000800 */
[----:B-1----:R-:W-:Y:S04]  /*6ab0*/  LDS R8, [R3] ;  /* 0x0000000003087984 */ /* 0x002fe80000000800 */
[----:B------:R-:W0:Y:S04]  /*6ac0*/  LDS R9, [R3+0x40] ;  /* 0x0000400003097984 */ /* 0x000e280000000800 */
[----:B------:R-:W1:Y:S01]  /*6ad0*/  LDS R11, [R3+0x40] ;  /* 0x00004000030b7984 */ /* 0x000e620000000800 */
[----:B0-----:R-:W-:-:S04]  /*6ae0*/  VIMNMX R8, PT, PT, R8, R9, !PT ;  /* 0x0000000908087248 */ /* 0x001fc80007fe0100 */
[----:B-1----:R-:W-:-:S13]  /*6af0*/  ISETP.NE.AND P0, PT, R8, R11, PT ;  /* 0x0000000b0800720c */ /* 0x002fda0003f05270 */
[----:B------:R-:W0:Y:S04]  /*6b00*/  @!P0 LDS.64 R8, [R5+0x80] ;  /* 0x0000800005088984 */ /* 0x000e280000000a00 */
[----:B0-----:R-:W-:Y:S04]  /*6b10*/  @!P0 STS.64 [R5], R8 ;  /* 0x0000000805008388 */ /* 0x001fe80000000a00 */
[----:B--2---:R-:W0:Y:S04]  /*6b20*/  @!P0 LDS R10, [R3+0x40] ;  /* 0x00004000030a8984 */ /* 0x004e280000000800 */
        /* <DEDUP_REMOVED lines=50> */
        .weak           $__internal_58_$__cuda_sm20_div_s64
        .type           $__internal_58_$__cuda_sm20_div_s64,@function
        .size           $__internal_58_$__cuda_sm20_div_s64,($__internal_59_$__cuda_sm20_rem_s64 - $__internal_58_$__cuda_sm20_div_s64)
$__internal_58_$__cuda_sm20_div_s64:
        /* <DEDUP_REMOVED lines=83> */
[----:B------:R-:W-:Y:S06]  /*7380*/  RET.REL.NODEC R14 `(uncontiguous_reduce_i32) ;  /* 0xffffff8c0e1c7950 */ /* 0x000fec0003c3ffff */
        .weak           $__internal_59_$__cuda_sm20_rem_s64
        .type           $__internal_59_$__cuda_sm20_rem_s64,@function
        .size           $__internal_59_$__cuda_sm20_rem_s64,(.L_x_3738 - $__internal_59_$__cuda_sm20_rem_s64)
$__internal_59_$__cuda_sm20_rem_s64:
        /* <DEDUP_REMOVED lines=77> */
[----:B------:R-:W-:Y:S06]  /*7860*/  RET.REL.NODEC R14 `(uncontiguous_reduce_i32) ;  /* 0xffffff840ee47950 */ /* 0x000fec0003c3ffff */
.L_x_2813:
        /* <DEDUP_REMOVED lines=9> */
.L_x_3738:


//--------------------- .text.contiguous_reduce2_i32 --------------------------
	.section	.text.contiguous_reduce2_i32,"ax",@progbits
	.align	128
        .global         contiguous_reduce2_i32
        .type           contiguous_reduce2_i32,@function
        .size           contiguous_reduce2_i32,(.L_x_3825 - contiguous_reduce2_i32)
        .other          contiguous_reduce2_i32,@"STO_CUDA_ENTRY STV_DEFAULT"
contiguous_reduce2_i32:
.text.contiguous_reduce2_i32:
        /* <DEDUP_REMOVED lines=32> */
[----:B--2---:R-:W-:-:S13]  /*0200*/  ISETP.GE.AND P0, PT, R12, R7, PT ;  /* 0x000000070c00720c */ /* 0x004fda0003f06270 */
        /* <DEDUP_REMOVED lines=12> */
.L_x_2815:
        /* <DEDUP_REMOVED lines=12> */
.L_x_2816:
[----:B------:R-:W-:Y:S05]  /*0390*/  BSYNC.RECONVERGENT B0 ;  /* 0x0000000000007941 */ /* 0x000fea0003800200 */
.L_x_2814:
[----:B------:R-:W-:Y:S01]  /*03a0*/  BAR.SYNC.DEFER_BLOCKING 0x0 ;  /* 0x0000000000007b1d */ /* 0x000fe20000010000 */
[----:B------:R-:W-:-:S13]  /*03b0*/  ISETP.GE.U32.AND P0, PT, R5, 0x42, PT ;  /* 0x000000420500780c */ /* 0x000fda0003f06070 */
[----:B------:R-:W-:Y:S05]  /*03c0*/  @!P0 BRA `(.L_x_2817) ;  /* 0x0000000000448947 */ /* 0x000fea0003800000 */
.L_x_2820:
        /* <DEDUP_REMOVED lines=13> */
.L_x_2819:
[----:B------:R-:W-:Y:S05]  /*04a0*/  BSYNC.RECONVERGENT B0 ;  /* 0x0000000000007941 */ /* 0x000fea0003800200 */
.L_x_2818:
[----:B------:R-:W-:Y:S01]  /*04b0*/  BAR.SYNC.DEFER_BLOCKING 0x0 ;  /* 0x0000000000007b1d */ /* 0x000fe20000010000 */
[----:B------:R-:W-:-:S13]  /*04c0*/  ISETP.GT.U32.AND P0, PT, R9, 0x83, PT ;  /* 0x000000830900780c */ /* 0x000fda0003f04070 */
[----:B------:R-:W-:Y:S05]  /*04d0*/  @P0 BRA `(.L_x_2820) ;  /* 0xfffffffc00bc0947 */ /* 0x000fea000383ffff */
.L_x_2817:
[----:B------:R-:W-:-:S13]  /*04e0*/  ISETP.GT.U32.AND P0, PT, R2, 0x1f, PT ;  /* 0x0000001f0200780c */ /* 0x000fda0003f04070 */
[----:B------:R-:W-:Y:S05]  /*04f0*/  @P0 EXIT ;  /* 0x000000000000094d */ /* 0x000fea0003800000 */
[----:B------:R-:W-:Y:S01]  /*0500*/  LDS R5, [R4] ;  /* 0x0000000004057984 */ /* 0x000fe20000000800 */
[----:B------:R-:W-:-:S03]  /*0510*/  ISETP.NE.AND P1, PT, R2, RZ, PT ;  /* 0x000000ff0200720c */ /* 0x000fc60003f25270 */
[----:B0-----:R-:W0:Y:S04]  /*0520*/  LDS R6, [R4+0x80] ;  /* 0x0000800004067984 */ /* 0x001e280000000800 */
[----:B-1----:R-:W1:Y:S01]  /*0530*/  LDS R8, [R4+0x80] ;  /* 0x0000800004087984 */ /* 0x002e620000000800 */
        /* <DEDUP_REMOVED lines=64> */
.L_x_2821:
        /* <DEDUP_REMOVED lines=12> */
.L_x_3825:


//--------------------- .text.contiguous_reduce_i32 --------------------------
	.section	.text.contiguous_reduce_i32,"ax",@progbits
	.align	128
        .global         contiguous_reduce_i32
        .type           contiguous_reduce_i32,@function
        .size           contiguous_reduce_i32,(.L_x_3826 - contiguous_reduce_i32)
        .other          contiguous_reduce_i32,@"STO_CUDA_ENTRY STV_DEFAULT"
contiguous_reduce_i32:
.text.contiguous_reduce_i32:
        /* <DEDUP_REMOVED lines=32> */
[----:B--2---:R-:W-:-:S13]  /*0200*/  ISETP.GE.AND P0, PT, R12, R11, PT ;  /* 0x0000000b0c00720c */ /* 0x004fda0003f06270 */
[----:B------:R1:W-:Y:S04]  /*0210*/  @P0 STS [R4], R12 ;  /* 0x0000000c04000388 */ /* 0x0003e80000000800 */
[----:B------:R1:W-:Y:S04]  /*0220*/  @P0 STS.64 [R3], R8 ;  /* 0x0000000803000388 */ /* 0x0003e80000000a00 */
[----:B------:R1:W-:Y:S01]  /*0230*/  @!P0 STS [R4], R11 ;  /* 0x0000000b04008388 */ /* 0x0003e20000000800 */
[----:B------:R-:W-:Y:S05]  /*0240*/  BRA `(.L_x_2824) ;  /* 0x0000000000207947 */ /* 0x000fea0003800000 */
.L_x_2823:
        /* <DEDUP_REMOVED lines=8> */
.L_x_2824:
[----:B------:R-:W-:Y:S05]  /*02d0*/  BSYNC.RECONVERGENT B0 ;  /* 0x0000000000007941 */ /* 0x000fea0003800200 */
.L_x_2822:
[----:B------:R-:W-:Y:S01]  /*02e0*/  BAR.SYNC.DEFER_BLOCKING 0x0 ;  /* 0x0000000000007b1d */ /* 0x000fe20000010000 */
[----:B------:R-:W-:-:S13]  /*02f0*/  ISETP.GE.U32.AND P0, PT, R5, 0x42, PT ;  /* 0x000000420500780c */ /* 0x000fda0003f06070 */
[----:B------:R-:W-:Y:S05]  /*0300*/  @!P0 BRA `(.L_x_2825) ;  /* 0x0000000000448947 */ /* 0x000fea0003800000 */
.L_x_2828:
        /* <DEDUP_REMOVED lines=13> */
.L_x_2827:
[----:B------:R-:W-:Y:S05]  /*03e0*/  BSYNC.RECONVERGENT B0 ;  /* 0x0000000000007941 */ /* 0x000fea0003800200 */
.L_x_2826:
[----:B------:R-:W-:Y:S01]  /*03f0*/  BAR.SYNC.DEFER_BLOCKING 0x0 ;  /* 0x0000000000007b1d */ /* 0x000fe20000010000 */
[----:B------:R-:W-:-:S13]  /*0400*/  ISETP.GT.U32.AND P0, PT, R9, 0x83, PT ;  /* 0x000000830900780c */ /* 0x000fda0003f04070 */
[----:B------:R-:W-:Y:S05]  /*0410*/  @P0 BRA `(.L_x_2828) ;  /* 0xfffffffc00bc0947 */ /* 0x000fea000383ffff */
.L_x_2825:
        /* <DEDUP_REMOVED lines=70> */
.L_x_2829:
        /* <DEDUP_REMOVED lines=16> */
.L_x_3826:


//--------------------- .text.contiguous_reduce44_i16 --------------------------
	.section	.text.contiguous_reduce44_i16,"ax",@progbits
	.align	128
        .global         contiguous_reduce44_i16
        .type           contiguous_reduce44_i16,@function
        .size           contiguous_reduce44_i16,(.L_x_3827 - contiguous_reduce44_i16)
        .other          contiguous_reduce44_i16,@"STO_CUDA_ENTRY STV_DEFAULT"
contiguous_reduce44_i16:
.text.contiguous_reduce44_i16:
[----:B------:R-:W-:Y:S01]  /*0000*/  LDC R1, c[0x0][0x37c] ;  /* 0x0000df00ff017b82 */ /* 0x000fe20000000800 */
[----:B------:R-:W0:Y:S01]  /*0010*/  S2R R12, SR_TID.Y ;  /* 0x00000000000c7919 */ /* 0x000e220000002200 */
[----:B------:R-:W1:Y:S06]  /*0020*/  LDCU UR14, c[0x0][0x360] ;  /* 0x00006c00ff0e77ac */ /* 0x000e6c0008000800 */
[----:B------:R-:W2:Y:S01]  /*0030*/  S2UR UR5, SR_CgaCtaId ;  /* 0x00000000000579c3 */ /* 0x000ea20000008800 */
[----:B------:R-:W-:Y:S01]  /*0040*/  IMAD.MOV.U32 R6, RZ, RZ, 0x8000 ;  /* 0x00008000ff067424 */ /* 0x000fe200078e00ff */
        /* <DEDUP_REMOVED lines=65> */
.L_x_2834:
[C-C-:B------:R-:W-:Y:S01]  /*0460*/  IMAD R15, R7.reuse, 0x2, R14.reuse ;  /* 0x00000002070f7824 */ /* 0x140fe200078e020e */
[----:B0-----:R-:W0:Y:S01]  /*0470*/  LDS.U16 R13, [R4] ;  /* 0x00000000040d7984 */ /* 0x001e220000000400 */
[C-C-:B------:R-:W-:Y:S01]  /*0480*/  IMAD R20, R7.reuse, 0x4, R14.reuse ;  /* 0x0000000407147824 */ /* 0x140fe200078e020e */
[----:B------:R-:W-:Y:S01]  /*0490*/  UIADD3 UR5, UPT, UPT, UR5, 0x10, URZ ;  /* 0x0000001005057890 */ /* 0x000fe2000fffe0ff */
[----:B------:R-:W-:Y:S02]  /*04a0*/  IMAD R21, R7, 0x6, R14 ;  /* 0x0000000607157824 */ /* 0x000fe400078e020e */
[----:B------:R-:W1:Y:S01]  /*04b0*/  LDS.U16 R15, [R15] ;  /* 0x000000000f0f7984 */ /* 0x000e620000000400 */
[----:B------:R-:W-:Y:S01]  /*04c0*/  UISETP.GE.AND UP1, UPT, UR5, -0xc, UPT ;  /* 0xfffffff40500788c */ /* 0x000fe2000bf26270 */
[----:B------:R-:W-:Y:S01]  /*04d0*/  VIADD R12, R12, 0x10 ;  /* 0x000000100c0c7836 */ /* 0x000fe20000000000 */
[----:B0-----:R-:W-:Y:S02]  /*04e0*/  PRMT R16, R13, 0x9910, RZ ;  /* 0x000099100d107816 */ /* 0x001fe400000000ff */
[----:B-1----:R-:W-:-:S04]  /*04f0*/  PRMT R17, R15, 0x9910, RZ ;  /* 0x000099100f117816 */ /* 0x002fc800000000ff */
[----:B------:R-:W-:-:S13]  /*0500*/  ISETP.GE.AND P0, PT, R17, R16, PT ;  /* 0x000000101100720c */ /* 0x000fda0003f06270 */
[----:B------:R-:W-:Y:S04]  /*0510*/  @P0 STS.U16 [R4], R15 ;  /* 0x0000000f04000388 */ /* 0x000fe80000000400 */
[----:B------:R-:W0:Y:S04]  /*0520*/  @P0 LDS.64 R16, [R9+UR4] ;  /* 0x0000000409100984 */ /* 0x000e280008000a00 */
[----:B0-----:R-:W-:Y:S04]  /*0530*/  @P0 STS.64 [R6+UR8], R16 ;  /* 0x0000001006000988 */ /* 0x001fe80008000a08 */
[----:B------:R-:W0:Y:S04]  /*0540*/  @P0 LDS.U16 R18, [R4] ;  /* 0x0000000004120984 */ /* 0x000e280000000400 */
[----:B------:R-:W1:Y:S01]  /*0550*/  LDS.U16 R23, [R20] ;  /* 0x0000000014177984 */ /* 0x000e620000000400 */
[----:B0-----:R-:W-:-:S04]  /*0560*/  @P0 PRMT R13, R18, 0x7610, R13 ;  /* 0x00007610120d0816 */ /* 0x001fc8000000000d */
[----:B------:R-:W-:Y:S02]  /*0570*/  PRMT R19, R13, 0x9910, RZ ;  /* 0x000099100d137816 */ /* 0x000fe400000000ff */
[----:B-1----:R-:W-:-:S03]  /*0580*/  PRMT R18, R23, 0x9910, RZ ;  /* 0x0000991017127816 */ /* 0x002fc600000000ff */
[----:B------:R-:W-:-:S05]  /*0590*/  IMAD.MOV.U32 R15, RZ, RZ, R19 ;  /* 0x000000ffff0f7224 */ /* 0x000fca00078e0013 */
[----:B------:R-:W-:-:S13]  /*05a0*/  ISETP.GE.AND P0, PT, R18, R15, PT ;  /* 0x0000000f1200720c */ /* 0x000fda0003f06270 */
[----:B------:R-:W-:Y:S04]  /*05b0*/  @P0 STS.U16 [R4], R23 ;  /* 0x0000001704000388 */ /* 0x000fe80000000400 */
[----:B------:R-:W0:Y:S04]  /*05c0*/  @P0 LDS.64 R18, [R10+UR4] ;  /* 0x000000040a120984 */ /* 0x000e280008000a00 */
[----:B0-----:R0:W-:Y:S04]  /*05d0*/  @P0 STS.64 [R6+UR8], R18 ;  /* 0x0000001206000988 */ /* 0x0011e80008000a08 */
[----:B------:R-:W1:Y:S04]  /*05e0*/  @P0 LDS.U16 R15, [R4] ;  /* 0x00000000040f0984 */ /* 0x000e680000000400 */
[----:B------:R-:W2:Y:S01]  /*05f0*/  LDS.U16 R21, [R21] ;  /* 0x0000000015157984 */ /* 0x000ea20000000400 */
[----:B0-----:R-:W-:Y:S01]  /*0600*/  IMAD R18, R7, 0x8, R14 ;  /* 0x0000000807127824 */ /* 0x001fe200078e020e */
[----:B-1----:R-:W-:-:S02]  /*0610*/  @P0 PRMT R13, R15, 0x7610, R13 ;  /* 0x000076100f0d0816 */ /* 0x002fc4000000000d */
[----:B--2---:R-:W-:Y:S02]  /*0620*/  PRMT R15, R21, 0x9910, RZ ;  /* 0x00009910150f7816 */ /* 0x004fe400000000ff */
[----:B------:R-:W-:-:S04]  /*0630*/  PRMT R16, R13, 0x9910, RZ ;  /* 0x000099100d107816 */ /* 0x000fc800000000ff */
        /* <DEDUP_REMOVED lines=11> */
[----:B------:R0:W-:Y:S04]  /*06f0*/  @P0 STS.U16 [R4], R19 ;  /* 0x0000001304000388 */ /* 0x0001e80000000400 */
[----:B------:R-:W1:Y:S01]  /*0700*/  @P0 LDS.64 R20, [R8+UR4] ;  /* 0x0000000408140984 */ /* 0x000e620008000a00 */
[----:B------:R-:W-:Y:S01]  /*0710*/  ULEA UR4, UR14, UR4, 0x5 ;  /* 0x000000040e047291 */ /* 0x000fe2000f8e28ff */
[C-C-:B0-----:R-:W-:Y:S02]  /*0720*/  IMAD R19, R7.reuse, 0x4, R18.reuse ;  /* 0x0000000407137824 */ /* 0x141fe400078e0212 */
[----:B-1----:R0:W-:Y:S04]  /*0730*/  @P0 STS.64 [R6+UR8], R20 ;  /* 0x0000001406000988 */ /* 0x0021e80008000a08 */
[----:B------:R-:W1:Y:S04]  /*0740*/  LDS.U16 R23, [R16] ;  /* 0x0000000010177984 */ /* 0x000e680000000400 */
[----:B------:R-:W2:Y:S01]  /*0750*/  LDS.U16 R13, [R4] ;  /* 0x00000000040d7984 */ /* 0x000ea20000000400 */
[----:B0-----:R-:W-:-:S02]  /*0760*/  IMAD R20, R7, 0x6, R18 ;  /* 0x0000000607147824 */ /* 0x001fc400078e0212 */
[----:B------:R-:W-:Y:S01]  /*0770*/  IMAD R18, R7, 0x8, R18 ;  /* 0x0000000807127824 */ /* 0x000fe200078e0212 */
[----:B-1----:R-:W-:Y:S02]  /*0780*/  PRMT R15, R23, 0x9910, RZ ;  /* 0x00009910170f7816 */ /* 0x002fe400000000ff */
[----:B--2---:R-:W-:-:S04]  /*0790*/  PRMT R14, R13, 0x9910, RZ ;  /* 0x000099100d0e7816 */ /* 0x004fc800000000ff */
[----:B------:R-:W-:-:S13]  /*07a0*/  ISETP.GE.AND P0, PT, R15, R14, PT ;  /* 0x0000000e0f00720c */ /* 0x000fda0003f06270 */
[----:B------:R-:W-:Y:S04]  /*07b0*/  @P0 STS.U16 [R4], R23 ;  /* 0x0000001704000388 */ /* 0x000fe80000000400 */
[----:B------:R-:W0:Y:S04]  /*07c0*/  @P0 LDS.64 R14, [R9+UR4] ;  /* 0x00000004090e0984 */ /* 0x000e280008000a00 */
[----:B0-----:R-:W-:Y:S04]  /*07d0*/  @P0 STS.64 [R6+UR8], R14 ;  /* 0x0000000e06000988 */ /* 0x001fe80008000a08 */
[----:B------:R-:W0:Y:S04]  /*07e0*/  @P0 LDS.U16 R16, [R4] ;  /* 0x0000000004100984 */ /* 0x000e280000000400 */
[----:B------:R-:W1:Y:S01]  /*07f0*/  LDS.U16 R19, [R19] ;  /* 0x0000000013137984 */ /* 0x000e620000000400 */
[----:B0-----:R-:W-:-:S02]  /*0800*/  @P0 PRMT R13, R16, 0x7610, R13 ;  /* 0x00007610100d0816 */ /* 0x001fc4000000000d */
[----:B-1----:R-:W-:Y:S02]  /*0810*/  PRMT R17, R19, 0x9910, RZ ;  /* 0x0000991013117816 */ /* 0x002fe400000000ff */
[----:B------:R-:W-:-:S04]  /*0820*/  PRMT R16, R13, 0x9910, RZ ;  /* 0x000099100d107816 */ /* 0x000fc800000000ff */
[----:B------:R-:W-:-:S13]  /*0830*/  ISETP.GE.AND P0, PT, R17, R16, PT ;  /* 0x000000101100720c */ /* 0x000fda0003f06270 */
[----:B------:R0:W-:Y:S04]  /*0840*/  @P0 STS.U16 [R4], R19 ;  /* 0x0000001304000388 */ /* 0x0001e80000000400 */
[----:B------:R-:W1:Y:S01]  /*0850*/  @P0 LDS.64 R16, [R10+UR4] ;  /* 0x000000040a100984 */ /* 0x000e620008000a00 */
[----:B0-----:R-:W-:-:S03]  /*0860*/  IMAD R19, R7, 0x2, R18 ;  /* 0x0000000207137824 */ /* 0x001fc600078e0212 */
[----:B-1----:R-:W-:Y:S04]  /*0870*/  @P0 STS.64 [R6+UR8], R16 ;  /* 0x0000001006000988 */ /* 0x002fe80008000a08 */
[----:B------:R-:W0:Y:S04]  /*0880*/  @P0 LDS.U16 R14, [R4] ;  /* 0x00000000040e0984 */ /* 0x000e280000000400 */
[----:B------:R1:W2:Y:S02]  /*0890*/  LDS.U16 R21, [R20] ;  /* 0x0000000014157984 */ /* 0x0002a40000000400 */
[----:B-1----:R-:W-:Y:S01]  /*08a0*/  IMAD R20, R7, 0x4, R18 ;  /* 0x0000000407147824 */ /* 0x002fe200078e0212 */
[----:B0-----:R-:W-:-:S02]  /*08b0*/  @P0 PRMT R13, R14, 0x7610, R13 ;  /* 0x000076100e0d0816 */ /* 0x001fc4000000000d */
[----:B--2---:R-:W-:Y:S02]  /*08c0*/  PRMT R14, R21, 0x9910, RZ ;  /* 0x00009910150e7816 */ /* 0x004fe400000000ff */
[----:B------:R-:W-:-:S04]  /*08d0*/  PRMT R15, R13, 0x9910, RZ ;  /* 0x000099100d0f7816 */ /* 0x000fc800000000ff */
        /* <DEDUP_REMOVED lines=10> */
[----:B------:R-:W-:Y:S04]  /*0980*/  @P0 STS.U16 [R4], R23 ;  /* 0x0000001704000388 */ /* 0x000fe80000000400 */
[----:B------:R-:W0:Y:S01]  /*0990*/  @P0 LDS.64 R16, [R8+UR4] ;  /* 0x0000000408100984 */ /* 0x000e220008000a00 */
[----:B------:R-:W-:-:S03]  /*09a0*/  ULEA UR4, UR14, UR4, 0x5 ;  /* 0x000000040e047291 */ /* 0x000fc6000f8e28ff */
[----:B0-----:R-:W-:Y:S04]  /*09b0*/  @P0 STS.64 [R6+UR8], R16 ;  /* 0x0000001006000988 */ /* 0x001fe80008000a08 */
[----:B------:R-:W0:Y:S04]  /*09c0*/  LDS.U16 R19, [R19] ;  /* 0x0000000013137984 */ /* 0x000e280000000400 */
[----:B------:R-:W1:Y:S01]  /*09d0*/  LDS.U16 R13, [R4] ;  /* 0x00000000040d7984 */ /* 0x000e620000000400 */
[----:B0-----:R-:W-:Y:S02]  /*09e0*/  PRMT R15, R19, 0x9910, RZ ;  /* 0x00009910130f7816 */ /* 0x001fe400000000ff */
[----:B-1----:R-:W-:-:S04]  /*09f0*/  PRMT R14, R13, 0x9910, RZ ;  /* 0x000099100d0e7816 */ /* 0x002fc800000000ff */
[----:B------:R-:W-:-:S13]  /*0a00*/  ISETP.GE.AND P0, PT, R15, R14, PT ;  /* 0x0000000e0f00720c */ /* 0x000fda0003f06270 */
[----:B------:R0:W-:Y:S04]  /*0a10*/  @P0 STS.U16 [R4], R19 ;  /* 0x0000001304000388 */ /* 0x0001e80000000400 */
[----:B------:R-:W1:Y:S01]  /*0a20*/  @P0 LDS.64 R14, [R9+UR4] ;  /* 0x00000004090e0984 */ /* 0x000e620008000a00 */
[C-C-:B0-----:R-:W-:Y:S02]  /*0a30*/  IMAD R19, R7.reuse, 0x6, R18.reuse ;  /* 0x0000000607137824 */ /* 0x141fe400078e0212 */
[----:B------:R-:W-:Y:S01]  /*0a40*/  IMAD R18, R7, 0x8, R18 ;  /* 0x0000000807127824 */ /* 0x000fe200078e0212 */
[----:B-1----:R-:W-:Y:S04]  /*0a50*/  @P0 STS.64 [R6+UR8], R14 ;  /* 0x0000000e06000988 */ /* 0x002fe80008000a08 */
[----:B------:R-:W0:Y:S04]  /*0a60*/  @P0 LDS.U16 R16, [R4] ;  /* 0x0000000004100984 */ /* 0x000e280000000400 */
[----:B------:R-:W1:Y:S01]  /*0a70*/  LDS.U16 R21, [R20] ;  /* 0x0000000014157984 */ /* 0x000e620000000400 */
[----:B0-----:R-:W-:-:S02]  /*0a80*/  @P0 PRMT R13, R16, 0x7610, R13 ;  /* 0x00007610100d0816 */ /* 0x001fc4000000000d */
[----:B-1----:R-:W-:Y:S02]  /*0a90*/  PRMT R17, R21, 0x9910, RZ ;  /* 0x0000991015117816 */ /* 0x002fe400000000ff */
        /* <DEDUP_REMOVED lines=16> */
[----:B------:R-:W1:Y:S01]  /*0ba0*/  LDS.U16 R21, [R18] ;  /* 0x0000000012157984 */ /* 0x000e620000000400 */
[----:B0-----:R-:W-:Y:S02]  /*0bb0*/  @P0 PRMT R13, R16, 0x7610, R13 ;  /* 0x00007610100d0816 */ /* 0x001fe4000000000d */
[----:B-1----:R-:W-:-:S02]  /*0bc0*/  PRMT R16, R21, 0x9910, RZ ;  /* 0x0000991015107816 */ /* 0x002fc400000000ff */
[----:B------:R-:W-:-:S04]  /*0bd0*/  PRMT R13, R13, 0x9910, RZ ;  /* 0x000099100d0d7816 */ /* 0x000fc800000000ff */
[----:B------:R-:W-:-:S13]  /*0be0*/  ISETP.GE.AND P0, PT, R16, R13, PT ;  /* 0x0000000d1000720c */ /* 0x000fda0003f06270 */
[----:B------:R-:W-:Y:S04]  /*0bf0*/  @P0 STS.U16 [R4], R21 ;  /* 0x0000001504000388 */ /* 0x000fe80000000400 */
[----:B------:R-:W0:Y:S01]  /*0c00*/  @P0 LDS.64 R16, [R8+UR4] ;  /* 0x0000000408100984 */ /* 0x000e220008000a00 */
[----:B------:R-:W-:-:S03]  /*0c10*/  ULEA UR4, UR14, UR4, 0x5 ;  /* 0x000000040e047291 */ /* 0x000fc6000f8e28ff */
[----:B0-----:R0:W-:Y:S04]  /*0c20*/  @P0 STS.64 [R6+UR8], R16 ;  /* 0x0000001006000988 */ /* 0x0011e80008000a08 */
[----:B------:R-:W1:Y:S04]  /*0c30*/  LDS.U16 R23, [R19] ;  /* 0x0000000013177984 */ /* 0x000e680000000400 */
[----:B------:R-:W2:Y:S01]  /*0c40*/  LDS.U16 R13, [R4] ;  /* 0x00000000040d7984 */ /* 0x000ea20000000400 */
[----:B0-----:R-:W-:Y:S01]  /*0c50*/  IMAD R17, R7, 0x4, R18 ;  /* 0x0000000407117824 */ /* 0x001fe200078e0212 */
[----:B-1----:R-:W-:-:S02]  /*0c60*/  PRMT R15, R23, 0x9910, RZ ;  /* 0x00009910170f7816 */ /* 0x002fc400000000ff */
        /* <DEDUP_REMOVED lines=10> */
[----:B------:R-:W-:Y:S01]  /*0d10*/  ISETP.GE.AND P0, PT, R19, R16, PT ;  /* 0x000000101300720c */ /* 0x000fe20003f06270 */
[----:B------:R-:W-:-:S12]  /*0d20*/  IMAD R19, R7, 0x6, R18 ;  /* 0x0000000607137824 */ /* 0x000fd800078e0212 */
        /* <DEDUP_REMOVED lines=22> */
[----:B0-----:R0:W-:Y:S01]  /*0e90*/  @P0 STS.64 [R6+UR8], R18 ;  /* 0x0000001206000988 */ /* 0x0011e20008000a08 */
[----:B------:R-:W-:Y:S08]  /*0ea0*/  BRA.U !UP1, `(.L_x_2834) ;  /* 0xfffffff5096c7547 */ /* 0x000ff0000b83ffff */
.L_x_2833:
[----:B------:R-:W-:-:S04]  /*0eb0*/  UIADD3 UR7, UPT, UPT, -UR5, URZ, URZ ;  /* 0x000000ff05077290 */ /* 0x000fc8000fffe1ff */
[----:B------:R-:W-:-:S09]  /*0ec0*/  UISETP.GT.AND UP1, UPT, UR7, 0x4, UPT ;  /* 0x000000040700788c */ /* 0x000fd2000bf24270 */
[----:B------:R-:W-:Y:S05]  /*0ed0*/  BRA.U !UP1, `(.L_x_2835) ;  /* 0x0000000509587547 */ /* 0x000fea000b800000 */
[C-C-:B------:R-:W-:Y:S01]  /*0ee0*/  IMAD R15, R7.reuse, 0x2, R14.reuse ;  /* 0x00000002070f7824 */ /* 0x140fe200078e020e */
[----:B------:R-:W1:Y:S01]  /*0ef0*/  LDS.U16 R13, [R4] ;  /* 0x00000000040d7984 */ /* 0x000e620000000400 */
[C-C-:B------:R-:W-:Y:S01]  /*0f00*/  IMAD R20, R7.reuse, 0x4, R14.reuse ;  /* 0x0000000407147824 */ /* 0x140fe200078e020e */
[----:B------:R-:W-:Y:S01]  /*0f10*/  UIADD3 UR5, UPT, UPT, UR5, 0x4, URZ ;  /* 0x0000000405057890 */ /* 0x000fe2000fffe0ff */
[C-C-:B------:R-:W-:Y:S01]  /*0f20*/  IMAD R21, R7.reuse, 0x6, R14.reuse ;  /* 0x0000000607157824 */ /* 0x140fe200078e020e */
[----:B------:R-:W-:Y:S01]  /*0f30*/  UPLOP3.LUT UP0, UPT, UPT, UPT, UPT, 0x40, 0x4 ;  /* 0x000000000004789c */ /* 0x000fe20003f0e870 */
[----:B------:R-:W2:Y:S01]  /*0f40*/  LDS.U16 R15, [R15] ;  /* 0x000000000f0f7984 */ /* 0x000ea20000000400 */
[----:B------:R-:W-:Y:S01]  /*0f50*/  IMAD R14, R7, 0x8, R14 ;  /* 0x00000008070e7824 */ /* 0x000fe200078e020e */
[----:B------:R-:W-:Y:S01]  /*0f60*/  UIADD3 UR5, UPT, UPT, UR5, 0x4, URZ ;  /* 0x0000000405057890 */ /* 0x000fe2000fffe0ff */
[----:B------:R-:W-:-:S04]  /*0f70*/  VIADD R12, R12, 0x4 ;  /* 0x000000040c0c7836 */ /* 0x000fc80000000000 */
[----:B------:R-:W-:Y:S01]  /*0f80*/  VIADD R12, R12, 0x4 ;  /* 0x000000040c0c7836 */ /* 0x000fe20000000000 */
[----:B-1----:R-:W-:Y:S02]  /*0f90*/  PRMT R16, R13, 0x9910, RZ ;  /* 0x000099100d107816 */ /* 0x002fe400000000ff */
[----:B--2---:R-:W-:-:S04]  /*0fa0*/  PRMT R17, R15, 0x9910, RZ ;  /* 0x000099100f117816 */ /* 0x004fc800000000ff */
[----:B------:R-:W-:-:S13]  /*0fb0*/  ISETP.GE.AND P0, PT, R17, R16, PT ;  /* 0x000000101100720c */ /* 0x000fda0003f06270 */
[----:B------:R-:W-:Y:S04]  /*0fc0*/  @P0 STS.U16 [R4], R15 ;  /* 0x0000000f04000388 */ /* 0x000fe80000000400 */
[----:B------:R-:W1:Y:S04]  /*0fd0*/  @P0 LDS.64 R16, [R9+UR4] ;  /* 0x0000000409100984 */ /* 0x000e680008000a00 */
[----:B-1----:R-:W-:Y:S04]  /*0fe0*/  @P0 STS.64 [R6+UR8], R16 ;  /* 0x0000001006000988 */ /* 0x002fe80008000a08 */
[----:B0-----:R-:W0:Y:S04]  /*0ff0*/  @P0 LDS.U16 R18, [R4] ;  /* 0x0000000004120984 */ /* 0x001e280000000400 */
[----:B------:R1:W2:Y:S02]  /*1000*/  LDS.U16 R23, [R20] ;  /* 0x0000000014177984 */ /* 0x0002a40000000400 */
[----:B-1----:R-:W-:Y:S01]  /*1010*/  IMAD R20, R7, 0x4, R14 ;  /* 0x0000000407147824 */ /* 0x002fe200078e020e */
[----:B0-----:R-:W-:-:S04]  /*1020*/  @P0 PRMT R13, R18, 0x7610, R13 ;  /* 0x00007610120d0816 */ /* 0x001fc8000000000d */
[----:B------:R-:W-:Y:S02]  /*1030*/  PRMT R19, R13, 0x9910, RZ ;  /* 0x000099100d137816 */ /* 0x000fe400000000ff */
[----:B--2---:R-:W-:-:S03]  /*1040*/  PRMT R18, R23, 0x9910, RZ ;  /* 0x0000991017127816 */ /* 0x004fc600000000ff */
[----:B------:R-:W-:-:S05]  /*1050*/  IMAD.MOV.U32 R15, RZ, RZ, R19 ;  /* 0x000000ffff0f7224 */ /* 0x000fca00078e0013 */
        /* <DEDUP_REMOVED lines=15> */
[----:B0-----:R-:W-:Y:S01]  /*1150*/  @P0 PRMT R13, R15, 0x7610, R13 ;  /* 0x000076100f0d0816 */ /* 0x001fe2000000000d */
[----:B------:R-:W-:Y:S01]  /*1160*/  IMAD R15, R7, 0x2, R14 ;  /* 0x00000002070f7824 */ /* 0x000fe200078e020e */
[----:B-1----:R-:W-:-:S02]  /*1170*/  PRMT R18, R23, 0x9910, RZ ;  /* 0x0000991017127816 */ /* 0x002fc400000000ff */
        /* <DEDUP_REMOVED lines=43> */
[----:B0-----:R1:W-:Y:S09]  /*1430*/  @P0 STS.64 [R6+UR8], R18 ;  /* 0x0000001206000988 */ /* 0x0013f20008000a08 */
.L_x_2835:
[----:B------:R-:W-:-:S09]  /*1440*/  UISETP.NE.OR UP0, UPT, UR5, URZ, UP0 ;  /* 0x000000ff0500728c */ /* 0x000fd20008705670 */
[----:B------:R-:W-:Y:S05]  /*1450*/  BRA.U !UP0, `(.L_x_2836) ;  /* 0x0000000108b47547 */ /* 0x000fea000b800000 */
.L_x_2832:
[C-C-:B------:R-:W-:Y:S01]  /*1460*/  IMAD R15, R7.reuse, 0x2, R14.reuse ;  /* 0x00000002070f7824 */ /* 0x140fe200078e020e */
[----:B--2---:R-:W2:Y:S01]  /*1470*/  LDS.U16 R13, [R4] ;  /* 0x00000000040d7984 */ /* 0x004ea20000000400 */
[----:B01----:R-:W-:Y:S01]  /*1480*/  IMAD R19, R7, 0x4, R14 ;  /* 0x0000000407137824 */ /* 0x003fe200078e020e */
[----:B------:R-:W-:Y:S01]  /*1490*/  UIADD3 UR5, UPT, UPT, UR5, 0x4, URZ ;  /* 0x0000000405057890 */ /* 0x000fe2000fffe0ff */
[----:B------:R-:W-:Y:S02]  /*14a0*/  VIADD R12, R12, 0x4 ;  /* 0x000000040c0c7836 */ /* 0x000fe40000000000 */
[----:B------:R-:W0:Y:S01]  /*14b0*/  LDS.U16 R15, [R15] ;  /* 0x000000000f0f7984 */ /* 0x000e220000000400 */
[----:B------:R-:W-:Y:S01]  /*14c0*/  UISETP.NE.AND UP0, UPT, UR5, URZ, UPT ;  /* 0x000000ff0500728c */ /* 0x000fe2000bf05270 */
[----:B--2---:R-:W-:Y:S02]  /*14d0*/  PRMT R16, R13, 0x9910, RZ ;  /* 0x000099100d107816 */ /* 0x004fe400000000ff */
[----:B0-----:R-:W-:-:S04]  /*14e0*/  PRMT R17, R15, 0x9910, RZ ;  /* 0x000099100f117816 */ /* 0x001fc800000000ff */
        /* <DEDUP_REMOVED lines=9> */
[----:B------:R-:W-:Y:S02]  /*1580*/  IMAD.MOV.U32 R15, RZ, RZ, R20 ;  /* 0x000000ffff0f7224 */ /* 0x000fe400078e0014 */
[C-C-:B------:R-:W-:Y:S02]  /*1590*/  IMAD R20, R7.reuse, 0x6, R14.reuse ;  /* 0x0000000607147824 */ /* 0x140fe400078e020e */
[----:B------:R-:W-:Y:S01]  /*15a0*/  IMAD R14, R7, 0x8, R14 ;  /* 0x00000008070e7824 */ /* 0x000fe200078e020e */
        /* <DEDUP_REMOVED lines=23> */
[----:B------:R-:W-:Y:S08]  /*1720*/  BRA.U UP0, `(.L_x_2832) ;  /* 0xfffffffd004c7547 */ /* 0x000ff0000b83ffff */
.L_x_2836:
[----:B------:R-:W-:-:S07]  /*1730*/  VIADD R7, R12, 0x1 ;  /* 0x000000010c077836 */ /* 0x000fce0000000000 */
.L_x_2831:
        /* <DEDUP_REMOVED lines=12> */
.L_x_2837:
[----:B---3--:R-:W3:Y:S01]  /*1800*/  LDS.U16 R8, [R4] ;  /* 0x0000000004087984 */ /* 0x008ee20000000400 */
[----:B------:R-:W4:Y:S01]  /*1810*/  LDC R10, c[0x0][0x360] ;  /* 0x0000d800ff0a7b82 */ /* 0x000f220000000800 */
[----:B------:R-:W-:Y:S02]  /*1820*/  UIADD3 UR6, UPT, UPT, UR6, 0x1, URZ ;  /* 0x0000000106067890 */ /* 0x000fe4000fffe0ff */
[----:B------:R4:W5:Y:S02]  /*1830*/  LDS.U16 R11, [R7] ;  /* 0x00000000070b7984 */ /* 0x0009640000000400 */
[----:B------:R-:W-:Y:S01]  /*1840*/  UISETP.NE.AND UP0, UPT, UR6, URZ, UPT ;  /* 0x000000ff0600728c */ /* 0x000fe2000bf05270 */
[----:B----4-:R-:W-:Y:S01]  /*1850*/  IMAD R7, R10, 0x2, R7 ;  /* 0x000000020a077824 */ /* 0x010fe200078e0207 */
[----:B---3--:R-:W-:Y:S02]  /*1860*/  PRMT R8, R8, 0x9910, RZ ;  /* 0x0000991008087816 */ /* 0x008fe400000000ff */
[----:B-----5:R-:W-:-:S04]  /*1870*/  PRMT R9, R11, 0x9910, RZ ;  /* 0x000099100b097816 */ /* 0x020fc800000000ff */
[----:B------:R-:W-:-:S13]  /*1880*/  ISETP.GE.AND P0, PT, R9, R8, PT ;  /* 0x000000080900720c */ /* 0x000fda0003f06270 */
[----:B------:R-:W-:Y:S04]  /*1890*/  @P0 STS.U16 [R4], R11 ;  /* 0x0000000b04000388 */ /* 0x000fe80000000400 */
[----:B------:R3:W4:Y:S02]  /*18a0*/  @P0 LDS.64 R8, [R0] ;  /* 0x0000000000080984 */ /* 0x0007240000000a00 */
[----:B---3--:R-:W-:Y:S02]  /*18b0*/  IMAD R0, R10, 0x8, R0 ;  /* 0x000000080a007824 */ /* 0x008fe400078e0200 */
[----:B----4-:R3:W-:Y:S01]  /*18c0*/  @P0 STS.64 [R6+UR8], R8 ;  /* 0x0000000806000988 */ /* 0x0107e20008000a08 */
[----:B------:R-:W-:Y:S05]  /*18d0*/  BRA.U UP0, `(.L_x_2837) ;  /* 0xfffffffd00c87547 */ /* 0x000fea000b83ffff */
.L_x_2830:
        /* <DEDUP_REMOVED lines=14> */
.L_x_2838:
        /* <DEDUP_REMOVED lines=12> */
.L_x_3827:


//--------------------- .text.contiguous_reduce4_i16 --------------------------
	.section	.text.contiguous_reduce4_i16,"ax",@progbits
	.align	128
        .global         contiguous_reduce4_i16
        .type           contiguous_reduce4_i16,@function
        .size           contiguous_reduce4_i16,(.L_x_3740 - contiguous_reduce4_i16)
        .other          contiguous_reduce4_i16,@"STO_CUDA_ENTRY STV_DEFAULT"
contiguous_reduce4_i16:
.text.contiguous_reduce4_i16:
        /* <DEDUP_REMOVED lines=48> */
.L_x_2857:
        /* <DEDUP_REMOVED lines=18> */
[----:B------:R-:W-:Y:S02]  /*0420*/  @P0 IMAD.IADD R3, R3, 0x1, -R32 ;  /* 0x0000000103030824 */ /* 0x000fe400078e0a20 */
        /* <DEDUP_REMOVED lines=8> */
.L_x_2841:
[----:B------:R-:W-:Y:S01]  /*04b0*/  MOV R14, R30 ;  /* 0x0000001e000e7202 */ /* 0x000fe20000000f00 */
[----:B------:R-:W-:Y:S01]  /*04c0*/  IMAD.MOV.U32 R0, RZ, RZ, R32 ;  /* 0x000000ffff007224 */ /* 0x000fe200078e0020 */
[----:B------:R-:W-:Y:S01]  /*04d0*/  MOV R8, 0x500 ;  /* 0x0000050000087802 */ /* 0x000fe20000000f00 */
[----:B------:R-:W-:-:S07]  /*04e0*/  IMAD.MOV.U32 R3, RZ, RZ, R33 ;  /* 0x000000ffff037224 */ /* 0x000fce00078e0021 */
[----:B-1----:R-:W-:Y:S05]  /*04f0*/  CALL.REL.NOINC `($__internal_60_$__cuda_sm20_div_s64) ;  /* 0x0000004400187944 */ /* 0x002fea0003c00000 */
[----:B------:R-:W-:Y:S01]  /*0500*/  IADD3 R11, P0, PT, RZ, -R12, RZ ;  /* 0x8000000cff0b7210 */ /* 0x000fe20007f1e0ff */
[----:B------:R-:W-:Y:S02]  /*0510*/  IMAD.MOV.U32 R31, RZ, RZ, RZ ;  /* 0x000000ffff1f7224 */ /* 0x000fe400078e00ff */
[----:B------:R-:W-:Y:S01]  /*0520*/  IMAD.MOV.U32 R14, RZ, RZ, R12 ;  /* 0x000000ffff0e7224 */ /* 0x000fe200078e000c */
[----:B------:R-:W-:Y:S01]  /*0530*/  IADD3.X R3, PT, PT, RZ, ~R0, RZ, P0, !PT ;  /* 0x80000000ff037210 */ /* 0x000fe200007fe4ff */
[----:B------:R-:W-:-:S04]  /*0540*/  IMAD.WIDE.U32 R8, R32, R11, R30 ;  /* 0x0000000b20087225 */ /* 0x000fc800078e001e */
[----:B------:R-:W-:-:S04]  /*0550*/  IMAD R3, R3, R32, RZ ;  /* 0x0000002003037224 */ /* 0x000fc800078e02ff */
[----:B------:R-:W-:Y:S01]  /*0560*/  IMAD R3, R33, R11, R3 ;  /* 0x0000000b21037224 */ /* 0x000fe200078e0203 */
[----:B------:R-:W-:-:S03]  /*0570*/  MOV R33, R8 ;  /* 0x0000000800217202 */ /* 0x000fc60000000f00 */
[----:B------:R-:W-:-:S07]  /*0580*/  IMAD.IADD R3, R9, 0x1, R3 ;  /* 0x0000000109037824 */ /* 0x000fce00078e0203 */
.L_x_2842:
        /* <DEDUP_REMOVED lines=13> */
[----:B------:R-:W-:Y:S02]  /*0660*/  ISETP.NE.U32.AND P2, PT, R30, RZ, PT ;  /* 0x000000ff1e00720c */ /* 0x000fe40003f45070 */
[----:B------:R-:W-:-:S04]  /*0670*/  MOV R11, RZ ;  /* 0x000000ff000b7202 */ /* 0x000fc80000000f00 */
        /* <DEDUP_REMOVED lines=18> */
.L_x_2843:
[----:B------:R-:W-:Y:S01]  /*07a0*/  IMAD.MOV.U32 R0, RZ, RZ, R30 ;  /* 0x000000ffff007224 */ /* 0x000fe200078e001e */
[----:B------:R-:W-:Y:S01]  /*07b0*/  MOV R8, 0x7e0 ;  /* 0x000007e000087802 */ /* 0x000fe20000000f00 */
[----:B------:R-:W-:-:S07]  /*07c0*/  IMAD.MOV.U32 R3, RZ, RZ, R31 ;  /* 0x000000ffff037224 */ /* 0x000fce00078e001f */
[----:B------:R-:W-:Y:S05]  /*07d0*/  CALL.REL.NOINC `($__internal_60_$__cuda_sm20_div_s64) ;  /* 0x0000004000607944 */ /* 0x000fea0003c00000 */
[-C--:B------:R-:W-:Y:S01]  /*07e0*/  IADD3 R11, P0, PT, RZ, -R12.reuse, RZ ;  /* 0x8000000cff0b7210 */ /* 0x080fe20007f1e0ff */
[----:B------:R-:W-:Y:S01]  /*07f0*/  IMAD.MOV.U32 R8, RZ, RZ, R14 ;  /* 0x000000ffff087224 */ /* 0x000fe200078e000e */
[----:B------:R-:W-:Y:S01]  /*0800*/  MOV R26, R12 ;  /* 0x0000000c001a7202 */ /* 0x000fe20000000f00 */
[----:B------:R-:W-:Y:S01]  /*0810*/  IMAD.MOV.U32 R9, RZ, RZ, RZ ;  /* 0x000000ffff097224 */ /* 0x000fe200078e00ff */
[----:B------:R-:W-:Y:S01]  /*0820*/  IADD3.X R3, PT, PT, RZ, ~R0, RZ, P0, !PT ;  /* 0x80000000ff037210 */ /* 0x000fe200007fe4ff */
[----:B------:R-:W-:-:S04]  /*0830*/  IMAD.WIDE.U32 R8, R30, R11, R8 ;  /* 0x0000000b1e087225 */ /* 0x000fc800078e0008 */
[----:B------:R-:W-:-:S04]  /*0840*/  IMAD R3, R3, R30, RZ ;  /* 0x0000001e03037224 */ /* 0x000fc800078e02ff */
[----:B------:R-:W-:Y:S02]  /*0850*/  IMAD R11, R31, R11, R3 ;  /* 0x0000000b1f0b7224 */ /* 0x000fe400078e0203 */
[----:B------:R-:W-:Y:S02]  /*0860*/  IMAD.MOV.U32 R3, RZ, RZ, R8 ;  /* 0x000000ffff037224 */ /* 0x000fe400078e0008 */
[----:B------:R-:W-:-:S07]  /*0870*/  IMAD.IADD R11, R9, 0x1, R11 ;  /* 0x00000001090b7824 */ /* 0x000fce00078e020b */
.L_x_2844:
        /* <DEDUP_REMOVED lines=34> */
.L_x_2845:
[----:B------:R-:W-:Y:S01]  /*0aa0*/  MOV R14, R26 ;  /* 0x0000001a000e7202 */ /* 0x000fe20000000f00 */
[----:B------:R-:W-:Y:S01]  /*0ab0*/  IMAD.MOV.U32 R0, RZ, RZ, R30 ;  /* 0x000000ffff007224 */ /* 0x000fe200078e001e */
[----:B------:R-:W-:Y:S01]  /*0ac0*/  MOV R8, 0xaf0 ;  /* 0x00000af000087802 */ /* 0x000fe20000000f00 */
[----:B------:R-:W-:-:S07]  /*0ad0*/  IMAD.MOV.U32 R3, RZ, RZ, R31 ;  /* 0x000000ffff037224 */ /* 0x000fce00078e001f */
[----:B------:R-:W-:Y:S05]  /*0ae0*/  CALL.REL.NOINC `($__internal_60_$__cuda_sm20_div_s64) ;  /* 0x0000003c009c7944 */ /* 0x000fea0003c00000 */
        /* <DEDUP_REMOVED lines=9> */
.L_x_2846:
        /* <DEDUP_REMOVED lines=34> */
.L_x_2847:
[----:B------:R-:W-:Y:S01]  /*0da0*/  IMAD.MOV.U32 R0, RZ, RZ, R30 ;  /* 0x000000ffff007224 */ /* 0x000fe200078e001e */
[----:B------:R-:W-:Y:S02]  /*0db0*/  MOV R3, R31 ;  /* 0x0000001f00037202 */ /* 0x000fe40000000f00 */
[----:B------:R-:W-:-:S07]  /*0dc0*/  MOV R8, 0xde0 ;  /* 0x00000de000087802 */ /* 0x000fce0000000f00 */
[----:B------:R-:W-:Y:S05]  /*0dd0*/  CALL.REL.NOINC `($__internal_60_$__cuda_sm20_div_s64) ;  /* 0x0000003800e07944 */ /* 0x000fea0003c00000 */
        /* <DEDUP_REMOVED lines=10> */
.L_x_2848:
[C---:B------:R-:W-:Y:S02]  /*0e80*/  VIADD R25, R2.reuse, 0xffffffff ;  /* 0xffffffff02197836 */ /* 0x040fe40000000000 */
        /* <DEDUP_REMOVED lines=13> */
[----:B------:R-:W-:-:S06]  /*0f60*/  ISETP.NE.U32.AND P2, PT, R30, RZ, PT ;  /* 0x000000ff1e00720c */ /* 0x000fcc0003f45070 */
        /* <DEDUP_REMOVED lines=12> */
[----:B------:R-:W-:Y:S01]  /*1030*/  ISETP.GE.U32.AND P1, PT, R3, R30, PT ;  /* 0x0000001e0300720c */ /* 0x000fe20003f26070 */
[----:B------:R-:W-:-:S12]  /*1040*/  HFMA2 R3, -RZ, RZ, 0, 0 ;  /* 0x00000000ff037431 */ /* 0x000fd800000001ff */
[----:B------:R-:W-:Y:S01]  /*1050*/  @P1 VIADD R14, R14, 0x1 ;  /* 0x000000010e0e1836 */ /* 0x000fe20000000000 */
[----:B------:R-:W-:-:S05]  /*1060*/  @!P2 LOP3.LUT R14, RZ, R30, RZ, 0x33, !PT ;  /* 0x0000001eff0ea212 */ /* 0x000fca00078e33ff */
[----:B------:R-:W-:-:S04]  /*1070*/  IMAD.MOV R11, RZ, RZ, -R14 ;  /* 0x000000ffff0b7224 */ /* 0x000fc800078e0a0e */
[----:B------:R-:W-:Y:S01]  /*1080*/  IMAD R11, R30, R11, R26 ;  /* 0x0000000b1e0b7224 */ /* 0x000fe200078e021a */
[----:B------:R-:W-:Y:S06]  /*1090*/  BRA `(.L_x_2850) ;  /* 0x00000000003c7947 */ /* 0x000fec0003800000 */
.L_x_2849:
[----:B------:R-:W-:Y:S01]  /*10a0*/  IMAD.MOV.U32 R14, RZ, RZ, R26 ;  /* 0x000000ffff0e7224 */ /* 0x000fe200078e001a */
[----:B------:R-:W-:Y:S01]  /*10b0*/  MOV R3, R31 ;  /* 0x0000001f00037202 */ /* 0x000fe20000000f00 */
[----:B------:R-:W-:Y:S01]  /*10c0*/  IMAD.MOV.U32 R0, RZ, RZ, R30 ;  /* 0x000000ffff007224 */ /* 0x000fe200078e001e */
        /* <DEDUP_REMOVED lines=12> */
.L_x_2850:
        /* <DEDUP_REMOVED lines=34> */
.L_x_2851:
[----:B------:R-:W-:Y:S01]  /*13b0*/  IMAD.MOV.U32 R0, RZ, RZ, R30 ;  /* 0x000000ffff007224 */ /* 0x000fe200078e001e */
[----:B------:R-:W-:Y:S01]  /*13c0*/  MOV R8, 0x13f0 ;  /* 0x000013f000087802 */ /* 0x000fe20000000f00 */
[----:B------:R-:W-:-:S07]  /*13d0*/  IMAD.MOV.U32 R3, RZ, RZ, R31 ;  /* 0x000000ffff037224 */ /* 0x000fce00078e001f */
[----:B------:R-:W-:Y:S05]  /*13e0*/  CALL.REL.NOINC `($__internal_60_$__cuda_sm20_div_s64) ;  /* 0x00000034005c7944 */ /* 0x000fea0003c00000 */
[----:B------:R-:W-:Y:S01]  /*13f0*/  IADD3 R11, P0, PT, RZ, -R12, RZ ;  /* 0x8000000cff0b7210 */ /* 0x000fe20007f1e0ff */
[----:B------:R-:W-:Y:S01]  /*1400*/  IMAD.MOV.U32 R8, RZ, RZ, R14 ;  /* 0x000000ffff087224 */ /* 0x000fe200078e000e */
[----:B------:R-:W-:Y:S01]  /*1410*/  MOV R9, RZ ;  /* 0x000000ff00097202 */ /* 0x000fe20000000f00 */
[----:B------:R-:W-:Y:S01]  /*1420*/  IMAD.MOV.U32 R26, RZ, RZ, R12 ;  /* 0x000000ffff1a7224 */ /* 0x000fe200078e000c */
[----:B------:R-:W-:Y:S01]  /*1430*/  IADD3.X R3, PT, PT, RZ, ~R0, RZ, P0, !PT ;  /* 0x80000000ff037210 */ /* 0x000fe200007fe4ff */
[----:B------:R-:W-:-:S04]  /*1440*/  IMAD.WIDE.U32 R8, R30, R11, R8 ;  /* 0x0000000b1e087225 */ /* 0x000fc800078e0008 */
[----:B------:R-:W-:-:S04]  /*1450*/  IMAD R3, R3, R30, RZ ;  /* 0x0000001e03037224 */ /* 0x000fc800078e02ff */
[----:B------:R-:W-:Y:S01]  /*1460*/  IMAD R3, R31, R11, R3 ;  /* 0x0000000b1f037224 */ /* 0x000fe200078e0203 */
[----:B------:R-:W-:-:S03]  /*1470*/  MOV R11, R8 ;  /* 0x00000008000b7202 */ /* 0x000fc60000000f00 */
[----:B------:R-:W-:-:S07]  /*1480*/  IMAD.IADD R3, R9, 0x1, R3 ;  /* 0x0000000109037824 */ /* 0x000fce00078e0203 */
.L_x_2852:
        /* <DEDUP_REMOVED lines=34> */
.L_x_2853:
[----:B------:R-:W-:Y:S01]  /*16b0*/  MOV R14, R26 ;  /* 0x0000001a000e7202 */ /* 0x000fe20000000f00 */
[----:B------:R-:W-:Y:S01]  /*16c0*/  IMAD.MOV.U32 R0, RZ, RZ, R30 ;  /* 0x000000ffff007224 */ /* 0x000fe200078e001e */
[----:B------:R-:W-:Y:S02]  /*16d0*/  MOV R3, R31 ;  /* 0x0000001f00037202 */ /* 0x000fe40000000f00 */
[----:B------:R-:W-:-:S07]  /*16e0*/  MOV R8, 0x1700 ;  /* 0x0000170000087802 */ /* 0x000fce0000000f00 */
[----:B------:R-:W-:Y:S05]  /*16f0*/  CALL.REL.NOINC `($__internal_60_$__cuda_sm20_div_s64) ;  /* 0x0000003000987944 */ /* 0x000fea0003c00000 */
        /* <DEDUP_REMOVED lines=10> */
.L_x_2854:
        /* <DEDUP_REMOVED lines=35> */
.L_x_2855:
[----:B------:R-:W-:Y:S01]  /*19d0*/  MOV R0, R26 ;  /* 0x0000001a00007202 */ /* 0x000fe20000000f00 */
[----:B------:R-:W-:Y:S01]  /*19e0*/  IMAD.MOV.U32 R3, RZ, RZ, R27 ;  /* 0x000000ffff037224 */ /* 0x000fe200078e001b */
[----:B------:R-:W-:-:S07]  /*19f0*/  MOV R8, 0x1a10 ;  /* 0x00001a1000087802 */ /* 0x000fce0000000f00 */
[----:B------:R-:W-:Y:S05]  /*1a00*/  CALL.REL.NOINC `($__internal_60_$__cuda_sm20_div_s64) ;  /* 0x0000002c00d47944 */ /* 0x000fea0003c00000 */
        /* <DEDUP_REMOVED lines=9> */
.L_x_2856:
        /* <DEDUP_REMOVED lines=13> */
.L_x_2840:
        /* <DEDUP_REMOVED lines=32> */
.L_x_2859:
[----:B------:R-:W-:Y:S01]  /*1d70*/  IMAD.MOV.U32 R14, RZ, RZ, R30 ;  /* 0x000000ffff0e7224 */ /* 0x000fe200078e001e */
[----:B------:R-:W-:Y:S01]  /*1d80*/  MOV R0, R18 ;  /* 0x0000001200007202 */ /* 0x000fe20000000f00 */
[----:B------:R-:W-:Y:S01]  /*1d90*/  IMAD.MOV.U32 R3, RZ, RZ, R19 ;  /* 0x000000ffff037224 */ /* 0x000fe200078e0013 */
[----:B------:R-:W-:-:S07]  /*1da0*/  MOV R8, 0x1dc0 ;  /* 0x00001dc000087802 */ /* 0x000fce0000000f00 */
[----:B------:R-:W-:Y:S05]  /*1db0*/  CALL.REL.NOINC `($__internal_60_$__cuda_sm20_div_s64) ;  /* 0x0000002800e87944 */ /* 0x000fea0003c00000 */
        /* <DEDUP_REMOVED lines=9> */
.L_x_2860:
        /* <DEDUP_REMOVED lines=35> */
.L_x_2861:
        /* <DEDUP_REMOVED lines=13> */
.L_x_2862:
        /* <DEDUP_REMOVED lines=36> */
.L_x_2863:
[----:B------:R-:W-:Y:S01]  /*2390*/  IMAD.MOV.U32 R14, RZ, RZ, R20 ;  /* 0x000000ffff0e7224 */ /* 0x000fe200078e0014 */
[----:B------:R-:W-:Y:S01]  /*23a0*/  MOV R0, R18 ;  /* 0x0000001200007202 */ /* 0x000fe20000000f00 */
[----:B------:R-:W-:Y:S01]  /*23b0*/  IMAD.MOV.U32 R3, RZ, RZ, R19 ;  /* 0x000000ffff037224 */ /* 0x000fe200078e0013 */
[----:B------:R-:W-:-:S07]  /*23c0*/  MOV R8, 0x23e0 ;  /* 0x000023e000087802 */ /* 0x000fce0000000f00 */
[----:B------:R-:W-:Y:S05]  /*23d0*/  CALL.REL.NOINC `($__internal_60_$__cuda_sm20_div_s64) ;  /* 0x0000002400607944 */ /* 0x000fea0003c00000 */
        /* <DEDUP_REMOVED lines=10> */
.L_x_2864:
        /* <DEDUP_REMOVED lines=37> */
.L_x_2865:
[----:B------:R-:W-:Y:S01]  /*26d0*/  IMAD.MOV.U32 R0, RZ, RZ, R18 ;  /* 0x000000ffff007224 */ /* 0x000fe200078e0012 */
[----:B------:R-:W-:Y:S02]  /*26e0*/  MOV R3, R19 ;  /* 0x0000001300037202 */ /* 0x000fe40000000f00 */
[----:B------:R-:W-:-:S07]  /*26f0*/  MOV R8, 0x2710 ;  /* 0x0000271000087802 */ /* 0x000fce0000000f00 */
[----:B------:R-:W-:Y:S05]  /*2700*/  CALL.REL.NOINC `($__internal_60_$__cuda_sm20_div_s64) ;  /* 0x0000002000947944 */ /* 0x000fea0003c00000 */
        /* <DEDUP_REMOVED lines=8> */
.L_x_2866:
        /* <DEDUP_REMOVED lines=10> */
.L_x_2858:
        /* <DEDUP_REMOVED lines=32> */
.L_x_2868:
[----:B------:R-:W-:Y:S01]  /*2a30*/  MOV R14, R30 ;  /* 0x0000001e000e7202 */ /* 0x000fe20000000f00 */
[----:B------:R-:W-:Y:S01]  /*2a40*/  IMAD.MOV.U32 R0, RZ, RZ, R18 ;  /* 0x000000ffff007224 */ /* 0x000fe200078e0012 */
[----:B------:R-:W-:Y:S02]  /*2a50*/  MOV R3, R19 ;  /* 0x0000001300037202 */ /* 0x000fe40000000f00 */
[----:B------:R-:W-:-:S07]  /*2a60*/  MOV R8, 0x2a80 ;  /* 0x00002a8000087802 */ /* 0x000fce0000000f00 */
[----:B------:R-:W-:Y:S05]  /*2a70*/  CALL.REL.NOINC `($__internal_60_$__cuda_sm20_div_s64) ;  /* 0x0000001c00b87944 */ /* 0x000fea0003c00000 */
        /* <DEDUP_REMOVED lines=9> */
.L_x_2869:
        /* <DEDUP_REMOVED lines=36> */
.L_x_2870:
[----:B------:R-:W-:Y:S01]  /*2d50*/  MOV R0, R18 ;  /* 0x0000001200007202 */ /* 0x000fe20000000f00 */
[----:B------:R-:W-:Y:S01]  /*2d60*/  IMAD.MOV.U32 R3, RZ, RZ, R19 ;  /* 0x000000ffff037224 */ /* 0x000fe200078e0013 */
[----:B------:R-:W-:-:S07]  /*2d70*/  MOV R8, 0x2d90 ;  /* 0x00002d9000087802 */ /* 0x000fce0000000f00 */
[----:B------:R-:W-:Y:S05]  /*2d80*/  CALL.REL.NOINC `($__internal_60_$__cuda_sm20_div_s64) ;  /* 0x0000001800f47944 */ /* 0x000fea0003c00000 */
        /* <DEDUP_REMOVED lines=8> */
.L_x_2871:
        /* <DEDUP_REMOVED lines=10> */
.L_x_2867:
        /* <DEDUP_REMOVED lines=29> */
.L_x_2872:
[----:B------:R-:W-:-:S07]  /*3080*/  MOV R0, 0x30a0 ;  /* 0x000030a000007802 */ /* 0x000fce0000000f00 */
[----:B------:R-:W-:Y:S05]  /*3090*/  CALL.REL.NOINC `($__internal_61_$__cuda_sm20_rem_s64) ;  /* 0x0000001c007c7944 */ /* 0x000fea0003c00000 */
[----:B------:R-:W-:Y:S01]  /*30a0*/  MOV R8, R3 ;  /* 0x0000000300087202 */ /* 0x000fe20000000f00 */
[----:B------:R-:W-:-:S07]  /*30b0*/  IMAD.MOV.U32 R9, RZ, RZ, R10 ;  /* 0x000000ffff097224 */ /* 0x000fce00078e000a */
.L_x_2873:
[----:B------:R-:W0:Y:S02]  /*30c0*/  LDC.64 R10, c[0x0][0x3a0] ;  /* 0x0000e800ff0a7b82 */ /* 0x000e240000000a00 */
[----:B0-----:R-:W-:-:S06]  /*30d0*/  IMAD.WIDE.U32 R2, R2, 0x8, R10 ;  /* 0x0000000802027825 */ /* 0x001fcc00078e000a */
[----:B------:R-:W2:Y:S02]  /*30e0*/  LDG.E.64 R2, desc[UR10][R2.64] ;  /* 0x0000000a02027981 */ /* 0x000ea4000c1e1b00 */
[-C--:B--2---:R-:W-:Y:S02]  /*30f0*/  IMAD R11, R3, R8.reuse, RZ ;  /* 0x00000008030b7224 */ /* 0x084fe400078e02ff */
[----:B------:R-:W-:-:S04]  /*3100*/  IMAD.WIDE.U32 R26, R2, R8, R26 ;  /* 0x00000008021a7225 */ /* 0x000fc800078e001a */
[----:B------:R-:W-:-:S05]  /*3110*/  IMAD R11, R2, R9, R11 ;  /* 0x00000009020b7224 */ /* 0x000fca00078e020b */
[----:B------:R-:W-:-:S07]  /*3120*/  IADD3 R27, PT, PT, R27, R11, RZ ;  /* 0x0000000b1b1b7210 */ /* 0x000fce0007ffe0ff */
.L_x_2839:
        /* <DEDUP_REMOVED lines=40> */
.L_x_2878:
[C-C-:B------:R-:W-:Y:S01]  /*33b0*/  IMAD R14, R4.reuse, 0x2, R11.reuse ;  /* 0x00000002040e7824 */ /* 0x140fe200078e020b */
[----:B0-----:R-:W0:Y:S01]  /*33c0*/  LDS.U16 R18, [R2] ;  /* 0x0000000002127984 */ /* 0x001e220000000400 */
[C---:B------:R-:W-:Y:S01]  /*33d0*/  LEA R19, R4.reuse, R11, 0x2 ;  /* 0x0000000b04137211 */ /* 0x040fe200078e10ff */
[C-C-:B------:R-:W-:Y:S01]  /*33e0*/  IMAD R20, R4.reuse, 0x6, R11.reuse ;  /* 0x0000000604147824 */ /* 0x140fe200078e020b */
[----:B------:R-:W-:Y:S01]  /*33f0*/  UIADD3 UR4, UPT, UPT, UR4, 0x10, URZ ;  /* 0x0000001004047890 */ /* 0x000fe2000fffe0ff */
[----:B------:R-:W1:Y:S01]  /*3400*/  LDS.U16 R21, [R14] ;  /* 0x000000000e157984 */ /* 0x000e620000000400 */
[----:B------:R-:W-:Y:S02]  /*3410*/  IMAD R11, R4, 0x8, R11 ;  /* 0x00000008040b7824 */ /* 0x000fe400078e020b */
[----:B------:R-:W-:Y:S01]  /*3420*/  UISETP.GE.AND UP1, UPT, UR4, -0xc, UPT ;  /* 0xfffffff40400788c */ /* 0x000fe2000bf26270 */
[----:B------:R-:W-:Y:S01]  /*3430*/  VIADD R10, R10, 0x10 ;  /* 0x000000100a0a7836 */ /* 0x000fe20000000000 */
[----:B0-----:R-:W-:-:S02]  /*3440*/  PRMT R12, R18, 0x9910, RZ ;  /* 0x00009910120c7816 */ /* 0x001fc400000000ff */
[----:B-1----:R-:W-:-:S04]  /*3450*/  PRMT R13, R21, 0x9910, RZ ;  /* 0x00009910150d7816 */ /* 0x002fc800000000ff */
        /* <DEDUP_REMOVED lines=12> */
[----:B0-----:R-:W-:-:S03]  /*3520*/  LEA R19, R4, R11, 0x1 ;  /* 0x0000000b04137211 */ /* 0x001fc600078e08ff */
        /* <DEDUP_REMOVED lines=24> */
[----:B-1----:R-:W-:-:S02]  /*36b0*/  PRMT R14, R18, 0x9910, RZ ;  /* 0x00009910120e7816 */ /* 0x002fc400000000ff */
[----:B------:R-:W-:Y:S01]  /*36c0*/  PRMT R19, R18, 0x7610, R19 ;  /* 0x0000761012137816 */ /* 0x000fe20000000013 */
[C---:B------:R-:W-:Y:S01]  /*36d0*/  IMAD R18, R4.reuse, 0x6, R11 ;  /* 0x0000000604127824 */ /* 0x040fe200078e020b */
[----:B------:R-:W-:Y:S02]  /*36e0*/  ISETP.GE.AND P0, PT, R15, R14, PT ;  /* 0x0000000e0f00720c */ /* 0x000fe40003f06270 */
[----:B------:R-:W-:-:S11]  /*36f0*/  LEA R11, R4, R11, 0x3 ;  /* 0x0000000b040b7211 */ /* 0x000fd600078e18ff */
[----:B------:R-:W-:Y:S04]  /*3700*/  @P0 STS.U16 [R2], R21 ;  /* 0x0000001502000388 */ /* 0x000fe80000000400 */
[----:B------:R-:W0:Y:S04]  /*3710*/  @P0 LDS.64 R14, [R7+UR6] ;  /* 0x00000006070e0984 */ /* 0x000e280008000a00 */
[----:B0-----:R-:W-:Y:S04]  /*3720*/  @P0 STS.64 [R5+UR5], R14 ;  /* 0x0000000e05000988 */ /* 0x001fe80008000a05 */
[----:B------:R-:W0:Y:S04]  /*3730*/  @P0 LDS.U16 R12, [R2] ;  /* 0x00000000020c0984 */ /* 0x000e280000000400 */
[----:B------:R1:W2:Y:S02]  /*3740*/  LDS.U16 R23, [R20] ;  /* 0x0000000014177984 */ /* 0x0002a40000000400 */
[----:B-1----:R-:W-:-:S02]  /*3750*/  LEA R20, R4, R11, 0x2 ;  /* 0x0000000b04147211 */ /* 0x002fc400078e10ff */
[----:B0-----:R-:W-:Y:S02]  /*3760*/  @P0 PRMT R19, R12, 0x7610, R19 ;  /* 0x000076100c130816 */ /* 0x001fe40000000013 */
        /* <DEDUP_REMOVED lines=19> */
[----:B------:R-:W-:Y:S01]  /*38a0*/  PRMT R12, R19, 0x9910, RZ ;  /* 0x00009910130c7816 */ /* 0x000fe200000000ff */
[----:B------:R-:W-:-:S03]  /*38b0*/  IMAD R19, R4, 0x2, R11 ;  /* 0x0000000204137824 */ /* 0x000fc600078e020b */
        /* <DEDUP_REMOVED lines=10> */
[C-C-:B------:R-:W-:Y:S01]  /*3960*/  IMAD R18, R4.reuse, 0x6, R11.reuse ;  /* 0x0000000604127824 */ /* 0x140fe200078e020b */
[----:B------:R-:W-:Y:S01]  /*3970*/  ISETP.GE.AND P0, PT, R15, R14, PT ;  /* 0x0000000e0f00720c */ /* 0x000fe20003f06270 */
[----:B------:R-:W-:-:S12]  /*3980*/  IMAD R11, R4, 0x8, R11 ;  /* 0x00000008040b7824 */ /* 0x000fd800078e020b */
[----:B------:R-:W-:Y:S04]  /*3990*/  @P0 STS.U16 [R2], R21 ;  /* 0x0000001502000388 */ /* 0x000fe80000000400 */
[----:B------:R-:W0:Y:S04]  /*39a0*/  @P0 LDS.64 R14, [R7+UR6] ;  /* 0x00000006070e0984 */ /* 0x000e280008000a00 */
[----:B0-----:R-:W-:Y:S04]  /*39b0*/  @P0 STS.64 [R5+UR5], R14 ;  /* 0x0000000e05000988 */ /* 0x001fe80008000a05 */
        /* <DEDUP_REMOVED lines=23> */
[----:B------:R-:W-:Y:S02]  /*3b30*/  PRMT R12, R19, 0x9910, RZ ;  /* 0x00009910130c7816 */ /* 0x000fe400000000ff */
[----:B------:R-:W-:Y:S02]  /*3b40*/  LEA R19, R4, R11, 0x1 ;  /* 0x0000000b04137211 */ /* 0x000fe400078e08ff */
        /* <DEDUP_REMOVED lines=45> */
.L_x_2877:
[----:B------:R-:W-:-:S04]  /*3e20*/  UIADD3 UR8, UPT, UPT, -UR4, URZ, URZ ;  /* 0x000000ff04087290 */ /* 0x000fc8000fffe1ff */
[----:B------:R-:W-:-:S09]  /*3e30*/  UISETP.GT.AND UP1, UPT, UR8, 0x4, UPT ;  /* 0x000000040800788c */ /* 0x000fd2000bf24270 */
[----:B------:R-:W-:Y:S05]  /*3e40*/  BRA.U !UP1, `(.L_x_2879) ;  /* 0x00000005095c7547 */ /* 0x000fea000b800000 */
[C---:B------:R-:W-:Y:S01]  /*3e50*/  LEA R15, R4.reuse, R11, 0x1 ;  /* 0x0000000b040f7211 */ /* 0x040fe200078e08ff */
[----:B------:R-:W0:Y:S01]  /*3e60*/  LDS.U16 R14, [R2] ;  /* 0x00000000020e7984 */ /* 0x000e220000000400 */
[----:B------:R-:W-:Y:S01]  /*3e70*/  IMAD R19, R4, 0x4, R11 ;  /* 0x0000000404137824 */ /* 0x000fe200078e020b */
[----:B------:R-:W-:Y:S01]  /*3e80*/  IADD3 R10, PT, PT, R10, 0x4, RZ ;  /* 0x000000040a0a7810 */ /* 0x000fe20007ffe0ff */
[----:B------:R-:W-:Y:S01]  /*3e90*/  UIADD3 UR4, UPT, UPT, UR4, 0x4, URZ ;  /* 0x0000000404047890 */ /* 0x000fe2000fffe0ff */
[----:B------:R-:W1:Y:S01]  /*3ea0*/  LDS.U16 R21, [R15] ;  /* 0x000000000f157984 */ /* 0x000e620000000400 */
[----:B------:R-:W-:Y:S02]  /*3eb0*/  UPLOP3.LUT UP0, UPT, UPT, UPT, UPT, 0x40, 0x4 ;  /* 0x000000000004789c */ /* 0x000fe40003f0e870 */
[----:B------:R-:W-:Y:S01]  /*3ec0*/  VIADD R10, R10, 0x4 ;  /* 0x000000040a0a7836 */ /* 0x000fe20000000000 */
[----:B------:R-:W-:Y:S01]  /*3ed0*/  UIADD3 UR4, UPT, UPT, UR4, 0x4, URZ ;  /* 0x0000000404047890 */ /* 0x000fe2000fffe0ff */
[----:B0-----:R-:W-:-:S02]  /*3ee0*/  PRMT R12, R14, 0x9910, RZ ;  /* 0x000099100e0c7816 */ /* 0x001fc400000000ff */
[----:B------:R-:W-:Y:S02]  /*3ef0*/  PRMT R20, R14, 0x7610, R20 ;  /* 0x000076100e147816 */ /* 0x000fe40000000014 */
[----:B-1----:R-:W-:-:S04]  /*3f00*/  PRMT R13, R21, 0x9910, RZ ;  /* 0x00009910150d7816 */ /* 0x002fc800000000ff */
[----:B------:R-:W-:-:S13]  /*3f10*/  ISETP.GE.AND P0, PT, R13, R12, PT ;  /* 0x0000000c0d00720c */ /* 0x000fda0003f06270 */
        /* <DEDUP_REMOVED lines=74> */
.L_x_2879:
[----:B------:R-:W-:-:S09]  /*43c0*/  UISETP.NE.OR UP0, UPT, UR4, URZ, UP0 ;  /* 0x000000ff0400728c */ /* 0x000fd20008705670 */
[----:B------:R-:W-:Y:S05]  /*43d0*/  BRA.U !UP0, `(.L_x_2880) ;  /* 0x0000000108b47547 */ /* 0x000fea000b800000 */
.L_x_2876:
[C---:B------:R-:W-:Y:S01]  /*43e0*/  LEA R15, R4.reuse, R11, 0x1 ;  /* 0x0000000b040f7211 */ /* 0x040fe200078e08ff */
[----:B------:R-:W0:Y:S01]  /*43f0*/  LDS.U16 R14, [R2] ;  /* 0x00000000020e7984 */ /* 0x000e220000000400 */
[----:B------:R-:W-:Y:S01]  /*4400*/  IMAD R19, R4, 0x4, R11 ;  /* 0x0000000404137824 */ /* 0x000fe200078e020b */
[----:B------:R-:W-:Y:S01]  /*4410*/  UIADD3 UR4, UPT, UPT, UR4, 0x4, URZ ;  /* 0x0000000404047890 */ /* 0x000fe2000fffe0ff */
[----:B------:R-:W-:Y:S01]  /*4420*/  VIADD R10, R10, 0x4 ;  /* 0x000000040a0a7836 */ /* 0x000fe20000000000 */
[----:B--2---:R-:W2:Y:S02]  /*4430*/  LDS.U16 R21, [R15] ;  /* 0x000000000f157984 */ /* 0x004ea40000000400 */
[----:B------:R-:W-:Y:S01]  /*4440*/  UISETP.NE.AND UP0, UPT, UR4, URZ, UPT ;  /* 0x000000ff0400728c */ /* 0x000fe2000bf05270 */
[C---:B01----:R-:W-:Y:S02]  /*4450*/  PRMT R12, R14.reuse, 0x9910, RZ ;  /* 0x000099100e0c7816 */ /* 0x043fe400000000ff */
[----:B------:R-:W-:-:S02]  /*4460*/  PRMT R20, R14, 0x7610, R20 ;  /* 0x000076100e147816 */ /* 0x000fc40000000014 */
[----:B--2---:R-:W-:-:S04]  /*4470*/  PRMT R13, R21, 0x9910, RZ ;  /* 0x00009910150d7816 */ /* 0x004fc800000000ff */
        /* <DEDUP_REMOVED lines=35> */
.L_x_2880:
[----:B------:R-:W-:-:S07]  /*46b0*/  IADD3 R10, PT, PT, R10, 0x1, RZ ;  /* 0x000000010a0a7810 */ /* 0x000fce0007ffe0ff */
.L_x_2875:
        /* <DEDUP_REMOVED lines=13> */
.L_x_2881:
[----:B------:R-:W0:Y:S01]  /*4790*/  LDS.U16 R0, [R2] ;  /* 0x0000000002007984 */ /* 0x000e220000000400 */
[----:B------:R-:W-:-:S03]  /*47a0*/  UIADD3 UR7, UPT, UPT, UR7, 0x1, URZ ;  /* 0x0000000107077890 */ /* 0x000fc6000fffe0ff */
[----:B---3--:R-:W3:Y:S01]  /*47b0*/  LDS.U16 R11, [R3] ;  /* 0x00000000030b7984 */ /* 0x008ee20000000400 */
[----:B------:R-:W-:Y:S01]  /*47c0*/  UISETP.NE.AND UP0, UPT, UR7, URZ, UPT ;  /* 0x000000ff0700728c */ /* 0x000fe2000bf05270 */
[----:B0-----:R-:W-:Y:S02]  /*47d0*/  PRMT R0, R0, 0x9910, RZ ;  /* 0x0000991000007816 */ /* 0x001fe400000000ff */
[----:B---3--:R-:W-:-:S04]  /*47e0*/  PRMT R7, R11, 0x9910, RZ ;  /* 0x000099100b077816 */ /* 0x008fc800000000ff */
[----:B------:R-:W-:Y:S02]  /*47f0*/  ISETP.GE.AND P0, PT, R7, R0, PT ;  /* 0x000000000700720c */ /* 0x000fe40003f06270 */
[----:B------:R-:W0:Y:S11]  /*4800*/  LDC R0, c[0x0][0x360] ;  /* 0x0000d800ff007b82 */ /* 0x000e360000000800 */
[----:B------:R-:W-:Y:S04]  /*4810*/  @P0 STS.U16 [R2], R11 ;  /* 0x0000000b02000388 */ /* 0x000fe80000000400 */
[----:B------:R3:W4:Y:S01]  /*4820*/  @P0 LDS.64 R8, [R4] ;  /* 0x0000000004080984 */ /* 0x0007220000000a00 */
[C---:B0-----:R-:W-:Y:S01]  /*4830*/  IMAD R3, R0.reuse, 0x2, R3 ;  /* 0x0000000200037824 */ /* 0x041fe200078e0203 */
[----:B---3--:R-:W-:-:S02]  /*4840*/  LEA R4, R0, R4, 0x3 ;  /* 0x0000000400047211 */ /* 0x008fc400078e18ff */
[----:B----4-:R3:W-:Y:S01]  /*4850*/  @P0 STS.64 [R5+UR5], R8 ;  /* 0x0000000805000988 */ /* 0x0107e20008000a05 */
[----:B------:R-:W-:Y:S05]  /*4860*/  BRA.U UP0, `(.L_x_2881) ;  /* 0xfffffffd00c87547 */ /* 0x000fea000b83ffff */
.L_x_2874:
        /* <DEDUP_REMOVED lines=15> */
        .weak           $__internal_60_$__cuda_sm20_div_s64
        .type           $__internal_60_$__cuda_sm20_div_s64,@function
        .size           $__internal_60_$__cuda_sm20_div_s64,($__internal_61_$__cuda_sm20_rem_s64 - $__internal_60_$__cuda_sm20_div_s64)
$__internal_60_$__cuda_sm20_div_s64:
        /* <DEDUP_REMOVED lines=82> */
[----:B------:R-:W-:Y:S06]  /*4e80*/  RET.REL.NODEC R8 `(contiguous_reduce4_i16) ;  /* 0xffffffb0085c7950 */ /* 0x000fec0003c3ffff */
        .weak           $__internal_61_$__cuda_sm20_rem_s64
        .type           $__internal_61_$__cuda_sm20_rem_s64,@function
        .size           $__internal_61_$__cuda_sm20_rem_s64,(.L_x_3740 - $__internal_61_$__cuda_sm20_rem_s64)
$__internal_61_$__cuda_sm20_rem_s64:
        /* <DEDUP_REMOVED lines=66> */
[----:B------:R-:W-:Y:S06]  /*52b0*/  RET.REL.NODEC R8 `(contiguous_reduce4_i16) ;  /* 0xffffffac08507950 */ /* 0x000fec0003c3ffff */
.L_x_2882:
        /* <DEDUP_REMOVED lines=12> */
.L_x_3740:


//--------------------- .text.contiguous_reduce33_i16 --------------------------
	.section	.text.contiguous_reduce33_i16,"ax",@progbits
	.align	128
        .global         contiguous_reduce33_i16
        .type           contiguous_reduce33_i16,@function
        .size           contiguous_reduce33_i16,(.L_x_3829 - contiguous_reduce33_i16)
        .other          contiguous_reduce33_i16,@"STO_CUDA_ENTRY STV_DEFAULT"
contiguous_reduce33_i16:
.text.contiguous_reduce33_i16:
[----:B------:R-:W-:Y:S01]  /*0000*/  LDC R1, c[0x0][0x37c] ;  /* 0x0000df00ff017b82 */ /* 0x000fe20000000800 */
[----:B------:R-:W0:Y:S07]  /*0010*/  S2R R2, SR_CTAID.X ;  /* 0x0000000000027919 */ /* 0x000e2e0000002500 */
[----:B------:R-:W1:Y:S01]  /*0020*/  S2UR UR6, SR_CgaCtaId ;  /* 0x00000000000679c3 */ /* 0x000e620000008800 */
[----:B------:R-:W2:Y:S01]  /*0030*/  LDCU UR5, c[0x0][0x360] ;  /* 0x00006c00ff0577ac */ /* 0x000ea20008000800 */
[----:B------:R-:W-:Y:S01]  /*0040*/  IMAD.MOV.U32 R9, RZ, RZ, 0x8000 ;  /* 0x00008000ff097424 */ /* 0x000fe200078e00ff */
[----:B------:R-:W3:Y:S01]  /*0050*/  S2R R0, SR_TID.X ;  /* 0x0000000000007919 */ /* 0x000ee20000002100 */
[----:B------:R-:W-:Y:S01]  /*0060*/  IMAD.MOV.U32 R10, RZ, RZ, 0x0 ;  /* 0x00000000ff0a7424 */ /* 0x000fe200078e00ff */
        /* <DEDUP_REMOVED lines=12> */
[----:B------:R0:W-:Y:S03]  /*0130*/  STS.U16 [R4], R9 ;  /* 0x0000000904007388 */ /* 0x0001e60000000400 */
        /* <DEDUP_REMOVED lines=19> */
[----:B------:R-:W3:Y:S01]  /*0270*/  LDG.E.U16 R13, desc[UR8][R12.64] ;  /* 0x000000080c0d7981 */ /* 0x000ee2000c1e1500 */
[----:B--2---:R-:W-:-:S02]  /*0280*/  PRMT R7, R11, 0x9910, RZ ;  /* 0x000099100b077816 */ /* 0x004fc400000000ff */
[----:B---3--:R-:W-:-:S04]  /*0290*/  PRMT R14, R13, 0x9910, RZ ;  /* 0x000099100d0e7816 */ /* 0x008fc800000000ff */
[----:B------:R-:W-:-:S13]  /*02a0*/  ISETP.GE.AND P0, PT, R14, R7, PT ;  /* 0x000000070e00720c */ /* 0x000fda0003f06270 */
        /* <DEDUP_REMOVED lines=11> */
.L_x_2884:
        /* <DEDUP_REMOVED lines=16> */
.L_x_2885:
[----:B------:R-:W-:Y:S05]  /*0460*/  BSYNC.RECONVERGENT B0 ;  /* 0x0000000000007941 */ /* 0x000fea0003800200 */
.L_x_2883:
[----:B------:R-:W-:Y:S01]  /*0470*/  BAR.SYNC.DEFER_BLOCKING 0x0 ;  /* 0x0000000000007b1d */ /* 0x000fe20000010000 */
[----:B------:R-:W-:-:S09]  /*0480*/  UISETP.GE.U32.AND UP0, UPT, UR5, 0x42, UPT ;  /* 0x000000420500788c */ /* 0x000fd2000bf06070 */
[----:B------:R-:W-:Y:S05]  /*0490*/  BRA.U !UP0, `(.L_x_2886) ;  /* 0x0000000108507547 */ /* 0x000fea000b800000 */
.L_x_2889:
[----:B------:R-:W-:Y:S01]  /*04a0*/  UMOV UR4, UR5 ;  /* 0x0000000500047c82 */ /* 0x000fe20008000000 */
[----:B------:R-:W-:Y:S01]  /*04b0*/  USHF.R.U32.HI UR5, URZ, 0x1, UR5 ;  /* 0x00000001ff057899 */ /* 0x000fe20008011605 */
[----:B------:R-:W-:Y:S05]  /*04c0*/  BSSY.RECONVERGENT B0, `(.L_x_2887) ;  /* 0x000000e000007945 */ /* 0x000fea0003800200 */
[----:B------:R-:W-:-:S13]  /*04d0*/  ISETP.GE.U32.AND P0, PT, R0, UR5, PT ;  /* 0x0000000500007c0c */ /* 0x000fda000bf06070 */
[----:B--2---:R-:W-:Y:S05]  /*04e0*/  @P0 BRA `(.L_x_2888) ;  /* 0x00000000002c0947 */ /* 0x004fea0003800000 */
[----:B------:R-:W-:Y:S01]  /*04f0*/  ULOP3.LUT UR7, UR4, 0x7fe, URZ, 0xc0, !UPT ;  /* 0x000007fe04077892 */ /* 0x000fe2000f8ec0ff */
[----:B-1----:R-:W1:Y:S08]  /*0500*/  LDS.U16 R6, [R4] ;  /* 0x0000000004067984 */ /* 0x002e700000000400 */
[----:B0-----:R-:W0:Y:S01]  /*0510*/  LDS.U16 R9, [R4+UR7] ;  /* 0x0000000704097984 */ /* 0x001e220008000400 */
[----:B-1----:R-:W-:-:S02]  /*0520*/  PRMT R6, R6, 0x9910, RZ ;  /* 0x0000991006067816 */ /* 0x002fc400000000ff */
[----:B0-----:R-:W-:-:S04]  /*0530*/  PRMT R7, R9, 0x9910, RZ ;  /* 0x0000991009077816 */ /* 0x001fc800000000ff */
[----:B------:R-:W-:Y:S01]  /*0540*/  ISETP.GE.AND P0, PT, R7, R6, PT ;  /* 0x000000060700720c */ /* 0x000fe20003f06270 */
[----:B------:R-:W-:-:S12]  /*0550*/  IMAD.U32 R6, RZ, RZ, UR5 ;  /* 0x00000005ff067e24 */ /* 0x000fd8000f8e00ff */
[----:B------:R-:W-:Y:S01]  /*0560*/  @P0 IMAD R6, R6, 0x8, R5 ;  /* 0x0000000806060824 */ /* 0x000fe200078e0205 */
[----:B------:R-:W-:Y:S05]  /*0570*/  @P0 STS.U16 [R4], R9 ;  /* 0x0000000904000388 */ /* 0x000fea0000000400 */
[----:B------:R-:W0:Y:S04]  /*0580*/  @P0 LDS.64 R6, [R6] ;  /* 0x0000000006060984 */ /* 0x000e280000000a00 */
[----:B0-----:R2:W-:Y:S02]  /*0590*/  @P0 STS.64 [R5], R6 ;  /* 0x0000000605000388 */ /* 0x0015e40000000a00 */
.L_x_2888:
[----:B------:R-:W-:Y:S05]  /*05a0*/  BSYNC.RECONVERGENT B0 ;  /* 0x0000000000007941 */ /* 0x000fea0003800200 */
.L_x_2887:
[----:B------:R-:W-:Y:S01]  /*05b0*/  BAR.SYNC.DEFER_BLOCKING 0x0 ;  /* 0x0000000000007b1d */ /* 0x000fe20000010000 */
[----:B------:R-:W-:-:S09]  /*05c0*/  UISETP.GT.U32.AND UP0, UPT, UR4, 0x83, UPT ;  /* 0x000000830400788c */ /* 0x000fd2000bf04070 */
[----:B------:R-:W-:Y:S05]  /*05d0*/  BRA.U UP0, `(.L_x_2889) ;  /* 0xfffffffd00b07547 */ /* 0x000fea000b83ffff */
.L_x_2886:
[----:B------:R-:W-:-:S13]  /*05e0*/  ISETP.GT.U32.AND P0, PT, R0, 0x1f, PT ;  /* 0x0000001f0000780c */ /* 0x000fda0003f04070 */
[----:B------:R-:W-:Y:S05]  /*05f0*/  @P0 EXIT ;  /* 0x000000000000094d */ /* 0x000fea0003800000 */
[----:B-12---:R-:W-:Y:S01]  /*0600*/  LDS.U16 R6, [R4] ;  /* 0x0000000004067984 */ /* 0x006fe20000000400 */
[----:B------:R-:W-:-:S03]  /*0610*/  ISETP.NE.AND P1, PT, R0, RZ, PT ;  /* 0x000000ff0000720c */ /* 0x000fc60003f25270 */
[----:B------:R-:W1:Y:S04]  /*0620*/  LDS.U16 R8, [R4+0x40] ;  /* 0x0000400004087984 */ /* 0x000e680000000400 */
[----:B------:R-:W2:Y:S01]  /*0630*/  LDS.U16 R7, [R4+0x40] ;  /* 0x0000400004077984 */ /* 0x000ea20000000400 */
[----:B-1----:R-:W-:Y:S02]  /*0640*/  VIMNMX.S16x2 R6, PT, PT, R6, R8, !PT ;  /* 0x0000000806067248 */ /* 0x002fe40007fe0300 */
        /* <DEDUP_REMOVED lines=12> */
[----:B0-----:R-:W-:-:S02]  /*0710*/  VIMNMX.S16x2 R8, PT, PT, R8, R10, !PT ;  /* 0x0000000a08087248 */ /* 0x001fc40007fe0300 */
        /* <DEDUP_REMOVED lines=81> */
.L_x_2890:
        /* <DEDUP_REMOVED lines=13> */
.L_x_3829:


//--------------------- .text.contiguous_reduce3_i16 --------------------------
	.section	.text.contiguous_reduce3_i16,"ax",@progbits
	.align	128
        .global         contiguous_reduce3_i16
        .type           contiguous_reduce3_i16,@function
        .size           contiguous_reduce3_i16,(.L_x_3742 - contiguous_reduce3_i16)
        .other          contiguous_reduce3_i16,@"STO_CUDA_ENTRY STV_DEFAULT"
contiguous_reduce3_i16:
.text.contiguous_reduce3_i16:
[----:B------:R-:W-:Y:S01]  /*0000*/  LDC R1, c[0x0][0x37c] ;  /* 0x0000df00ff017b82 */ /* 0x000fe20000000800 */
[----:B------:R-:W0:Y:S07]  /*0010*/  S2R R7, SR_CTAID.X ;  /* 0x0000000000077919 */ /* 0x000e2e0000002500 */
[----:B------:R-:W1:Y:S01]  /*0020*/  S2UR UR6, SR_CgaCtaId ;  /* 0x00000000000679c3 */ /* 0x000e620000008800 */
[----:B------:R-:W2:Y:S01]  /*0030*/  LDCU UR5, c[0x0][0x360] ;  /* 0x00006c00ff0577ac */ /* 0x000ea20008000800 */
[----:B------:R-:W-:Y:S01]  /*0040*/  HFMA2 R8, -RZ, RZ, 0, -0.0 ;  /* 0x00008000ff087431 */ /* 0x000fe200000001ff */
[----:B------:R-:W3:Y:S01]  /*0050*/  S2R R0, SR_TID.X ;  /* 0x0000000000007919 */ /* 0x000ee20000002100 */
[----:B------:R-:W-:Y:S01]  /*0060*/  BSSY.RECONVERGENT B0, `(.L_x_2891) ;  /* 0x0000665000007945 */ /* 0x000fe20003800200 */
        /* <DEDUP_REMOVED lines=16> */
[----:B------:R0:W-:Y:S03]  /*0170*/  STS.U16 [R2], R8 ;  /* 0x0000000802007388 */ /* 0x0001e60000000400 */
[----:B------:R-:W-:Y:S01]  /*0180*/  ISETP.GE.U32.AND P0, PT, R26, UR12, PT ;  /* 0x0000000c1a007c0c */ /* 0x000fe2000bf06070 */
[----:B------:R0:W-:Y:S03]  /*0190*/  STS.64 [R3], R6 ;  /* 0x0000000603007388 */ /* 0x0001e60000000a00 */
[----:B------:R-:W-:-:S13]  /*01a0*/  ISETP.GE.U32.AND.EX P0, PT, RZ, UR13, PT, P0 ;  /* 0x0000000dff007c0c */ /* 0x000fda000bf06100 */
[----:B0-----:R-:W-:Y:S05]  /*01b0*/  @P0 BRA `(.L_x_2892) ;  /* 0x0000002c00a40947 */ /* 0x001fea0003800000 */
[----:B------:R-:W0:Y:S01]  /*01c0*/  S2R R9, SR_CTAID.Y ;  /* 0x0000000000097919 */ /* 0x000e220000002600 */
[----:B------:R-:W-:Y:S01]  /*01d0*/  UISETP.GE.AND UP0, UPT, UR6, URZ, UPT ;  /* 0x000000ff0600728c */ /* 0x000fe2000bf06270 */
[----:B------:R-:W-:Y:S02]  /*01e0*/  MOV R27, RZ ;  /* 0x000000ff001b7202 */ /* 0x000fe40000000f00 */
[----:B------:R-:W-:Y:S02]  /*01f0*/  CS2R R16, SRZ ;  /* 0x0000000000107805 */ /* 0x000fe4000001ff00 */
[----:B------:R-:W-:Y:S01]  /*0200*/  CS2R R4, SRZ ;  /* 0x0000000000047805 */ /* 0x000fe2000001ff00 */
[----:B0-----:R-:W-:-:S04]  /*0210*/  IMAD.WIDE.U32 R18, R9, UR12, R6 ;  /* 0x0000000c09127c25 */ /* 0x001fc8000f8e0006 */
[----:B------:R-:W-:-:S04]  /*0220*/  IMAD.WIDE.U32 R38, R9, UR12, R26 ;  /* 0x0000000c09267c25 */ /* 0x000fc8000f8e001a */
[----:B------:R-:W-:Y:S01]  /*0230*/  IMAD R9, R9, UR13, RZ ;  /* 0x0000000d09097c24 */ /* 0x000fe2000f8e02ff */
[----:B------:R-:W-:Y:S06]  /*0240*/  BRA.U !UP0, `(.L_x_2893) ;  /* 0x0000002d08447547 */ /* 0x000fec000b800000 */
[----:B------:R-:W-:Y:S01]  /*0250*/  IMAD.U32 R6, RZ, RZ, UR6 ;  /* 0x00000006ff067e24 */ /* 0x000fe2000f8e00ff */
[----:B------:R-:W-:Y:S01]  /*0260*/  IADD3 R19, PT, PT, R19, R9, RZ ;  /* 0x0000000913137210 */ /* 0x000fe20007ffe0ff */
[----:B------:R-:W-:Y:S01]  /*0270*/  IMAD.IADD R39, R9, 0x1, R39 ;  /* 0x0000000109277824 */ /* 0x000fe200078e0227 */
[----:B------:R-:W-:Y:S02]  /*0280*/  CS2R R4, SRZ ;  /* 0x0000000000047805 */ /* 0x000fe4000001ff00 */
        /* <DEDUP_REMOVED lines=9> */
[----:B------:R-:W-:Y:S02]  /*0320*/  MOV R6, UR7 ;  /* 0x0000000700067c02 */ /* 0x000fe40008000f00 */
[----:B------:R-:W-:-:S07]  /*0330*/  IMAD.U32 R7, RZ, RZ, UR4 ;  /* 0x00000004ff077e24 */ /* 0x000fce000f8e00ff */
.L_x_2919:
        /* <DEDUP_REMOVED lines=15> */
[----:B------:R0:W2:Y:S02]  /*0430*/  F2I.FTZ.U32.TRUNC.NTZ R9, R8 ;  /* 0x0000000800097305 */ /* 0x0000a4000021f000 */
[----:B0-----:R-:W-:Y:S02]  /*0440*/  HFMA2 R8, -RZ, RZ, 0, 0 ;  /* 0x00000000ff087431 */ /* 0x001fe400000001ff */
[----:B--2---:R-:W-:-:S04]  /*0450*/  IMAD R11, R11, R9, RZ ;  /* 0x000000090b0b7224 */ /* 0x004fc800078e02ff */
        /* <DEDUP_REMOVED lines=14> */
.L_x_2896:
[----:B------:R-:W-:Y:S01]  /*0540*/  MOV R12, R18 ;  /* 0x00000012000c7202 */ /* 0x000fe20000000f00 */
[----:B------:R-:W-:Y:S01]  /*0550*/  IMAD.MOV.U32 R11, RZ, RZ, R19 ;  /* 0x000000ffff0b7224 */ /* 0x000fe200078e0013 */
[----:B------:R-:W-:Y:S01]  /*0560*/  MOV R10, R30 ;  /* 0x0000001e000a7202 */ /* 0x000fe20000000f00 */
[----:B------:R-:W-:Y:S01]  /*0570*/  IMAD.MOV.U32 R9, RZ, RZ, R31 ;  /* 0x000000ffff097224 */ /* 0x000fe200078e001f */
[----:B------:R-:W-:-:S07]  /*0580*/  MOV R8, 0x5a0 ;  /* 0x000005a000087802 */ /* 0x000fce0000000f00 */
[----:B-1----:R-:W-:Y:S05]  /*0590*/  CALL.REL.NOINC `($__internal_62_$__cuda_sm20_div_s64) ;  /* 0x0000006800487944 */ /* 0x002fea0003c00000 */
[-C--:B------:R-:W-:Y:S02]  /*05a0*/  IADD3 R21, P0, PT, RZ, -R12.reuse, RZ ;  /* 0x8000000cff157210 */ /* 0x080fe40007f1e0ff */
[----:B------:R-:W-:Y:S02]  /*05b0*/  MOV R20, R12 ;  /* 0x0000000c00147202 */ /* 0x000fe40000000f00 */
[----:B------:R-:W-:Y:S01]  /*05c0*/  IADD3.X R15, PT, PT, RZ, ~R9, RZ, P0, !PT ;  /* 0x80000009ff0f7210 */ /* 0x000fe200007fe4ff */
[----:B------:R-:W-:-:S04]  /*05d0*/  IMAD.WIDE.U32 R10, R30, R21, R18 ;  /* 0x000000151e0a7225 */ /* 0x000fc800078e0012 */
[----:B------:R-:W-:-:S04]  /*05e0*/  IMAD R15, R15, R30, RZ ;  /* 0x0000001e0f0f7224 */ /* 0x000fc800078e02ff */
[----:B------:R-:W-:Y:S02]  /*05f0*/  IMAD R15, R31, R21, R15 ;  /* 0x000000151f0f7224 */ /* 0x000fe400078e020f */
[----:B------:R-:W-:Y:S02]  /*0600*/  IMAD.MOV.U32 R21, RZ, RZ, R9 ;  /* 0x000000ffff157224 */ /* 0x000fe400078e0009 */
[----:B------:R-:W-:-:S07]  /*0610*/  IMAD.IADD R11, R11, 0x1, R15 ;  /* 0x000000010b0b7824 */ /* 0x000fce00078e020f */
.L_x_2897:
[----:B------:R-:W-:Y:S05]  /*0620*/  BSYNC.RECONVERGENT B1 ;  /* 0x0000000000017941 */ /* 0x000fea0003800200 */
.L_x_2895:
[----:B-1----:R-:W-:-:S06]  /*0630*/  IMAD.WIDE.U32 R18, R13, 0x8, R22 ;  /* 0x000000080d127825 */ /* 0x002fcc00078e0016 */
        /* <DEDUP_REMOVED lines=33> */
.L_x_2899:
[----:B------:R-:W-:Y:S01]  /*0850*/  MOV R12, R38 ;  /* 0x00000026000c7202 */ /* 0x000fe20000000f00 */
[----:B------:R-:W-:Y:S01]  /*0860*/  IMAD.MOV.U32 R11, RZ, RZ, R39 ;  /* 0x000000ffff0b7224 */ /* 0x000fe200078e0027 */
[----:B------:R-:W-:Y:S01]  /*0870*/  MOV R10, R30 ;  /* 0x0000001e000a7202 */ /* 0x000fe20000000f00 */
[----:B------:R-:W-:Y:S01]  /*0880*/  IMAD.MOV.U32 R9, RZ, RZ, R31 ;  /* 0x000000ffff097224 */ /* 0x000fe200078e001f */
[----:B------:R-:W-:-:S07]  /*0890*/  MOV R8, 0x8b0 ;  /* 0x000008b000087802 */ /* 0x000fce0000000f00 */
[----:B------:R-:W-:Y:S05]  /*08a0*/  CALL.REL.NOINC `($__internal_62_$__cuda_sm20_div_s64) ;  /* 0x0000006400847944 */ /* 0x000fea0003c00000 */
[----:B------:R-:W-:-:S04]  /*08b0*/  IADD3 R15, P0, PT, RZ, -R12, RZ ;  /* 0x8000000cff0f7210 */ /* 0x000fc80007f1e0ff */
[----:B------:R-:W-:-:S05]  /*08c0*/  IADD3.X R11, PT, PT, RZ, ~R9, RZ, P0, !PT ;  /* 0x80000009ff0b7210 */ /* 0x000fca00007fe4ff */
[----:B------:R-:W-:Y:S02]  /*08d0*/  IMAD R8, R11, R30, RZ ;  /* 0x0000001e0b087224 */ /* 0x000fe400078e02ff */
[----:B------:R-:W-:Y:S01]  /*08e0*/  IMAD.WIDE.U32 R10, R30, R15, R38 ;  /* 0x0000000f1e0a7225 */ /* 0x000fe200078e0026 */
[----:B------:R-:W-:-:S03]  /*08f0*/  MOV R38, R12 ;  /* 0x0000000c00267202 */ /* 0x000fc60000000f00 */
[----:B------:R-:W-:Y:S02]  /*0900*/  IMAD R15, R31, R15, R8 ;  /* 0x0000000f1f0f7224 */ /* 0x000fe400078e0208 */
[----:B------:R-:W-:Y:S02]  /*0910*/  IMAD.MOV.U32 R39, RZ, RZ, R9 ;  /* 0x000000ffff277224 */ /* 0x000fe400078e0009 */
[----:B------:R-:W-:-:S07]  /*0920*/  IMAD.IADD R11, R15, 0x1, R11 ;  /* 0x000000010f0b7824 */ /* 0x000fce00078e020b */
.L_x_2900:
[----:B------:R-:W-:Y:S05]  /*0930*/  BSYNC.RECONVERGENT B1 ;  /* 0x0000000000017941 */ /* 0x000fea0003800200 */
.L_x_2898:
[----:B------:R-:W-:-:S06]  /*0940*/  IMAD.WIDE.U32 R30, R6, 0x8, R24 ;  /* 0x00000008061e7825 */ /* 0x000fcc00078e0018 */
        /* <DEDUP_REMOVED lines=33> */
.L_x_2902:
[----:B------:R-:W-:Y:S01]  /*0b60*/  MOV R12, R20 ;  /* 0x00000014000c7202 */ /* 0x000fe20000000f00 */
[----:B------:R-:W-:Y:S01]  /*0b70*/  IMAD.MOV.U32 R11, RZ, RZ, R21 ;  /* 0x000000ffff0b7224 */ /* 0x000fe200078e0015 */
[----:B------:R-:W-:Y:S01]  /*0b80*/  MOV R10, R30 ;  /* 0x0000001e000a7202 */ /* 0x000fe20000000f00 */
[----:B------:R-:W-:Y:S01]  /*0b90*/  IMAD.MOV.U32 R9, RZ, RZ, R31 ;  /* 0x000000ffff097224 */ /* 0x000fe200078e001f */
[----:B------:R-:W-:-:S07]  /*0ba0*/  MOV R8, 0xbc0 ;  /* 0x00000bc000087802 */ /* 0x000fce0000000f00 */
[----:B------:R-:W-:Y:S05]  /*0bb0*/  CALL.REL.NOINC `($__internal_62_$__cuda_sm20_div_s64) ;  /* 0x0000006000c07944 */ /* 0x000fea0003c00000 */
        /* <DEDUP_REMOVED lines=10> */
.L_x_2903:
[----:B------:R-:W-:Y:S05]  /*0c60*/  BSYNC.RECONVERGENT B1 ;  /* 0x0000000000017941 */ /* 0x000fea0003800200 */
.L_x_2901:
[----:B------:R-:W-:-:S06]  /*0c70*/  IMAD.WIDE.U32 R18, R6, 0x8, R22 ;  /* 0x0000000806127825 */ /* 0x000fcc00078e0016 */
        /* <DEDUP_REMOVED lines=34> */
.L_x_2905:
[----:B------:R-:W-:Y:S01]  /*0ea0*/  IMAD.MOV.U32 R12, RZ, RZ, R38 ;  /* 0x000000ffff0c7224 */ /* 0x000fe200078e0026 */
[----:B------:R-:W-:Y:S01]  /*0eb0*/  MOV R11, R39 ;  /* 0x00000027000b7202 */ /* 0x000fe20000000f00 */
[----:B------:R-:W-:Y:S01]  /*0ec0*/  IMAD.MOV.U32 R10, RZ, RZ, R30 ;  /* 0x000000ffff0a7224 */ /* 0x000fe200078e001e */
[----:B------:R-:W-:Y:S02]  /*0ed0*/  MOV R9, R31 ;  /* 0x0000001f00097202 */ /* 0x000fe40000000f00 */
[----:B------:R-:W-:-:S07]  /*0ee0*/  MOV R8, 0xf00 ;  /* 0x00000f0000087802 */ /* 0x000fce0000000f00 */
[----:B------:R-:W-:Y:S05]  /*0ef0*/  CALL.REL.NOINC `($__internal_62_$__cuda_sm20_div_s64) ;  /* 0x0000005c00f07944 */ /* 0x000fea0003c00000 */
        /* <DEDUP_REMOVED lines=10> */
.L_x_2906:
[----:B------:R-:W-:Y:S05]  /*0fa0*/  BSYNC.RECONVERGENT B1 ;  /* 0x0000000000017941 */ /* 0x000fea0003800200 */
.L_x_2904:
[----:B------:R-:W-:-:S04]  /*0fb0*/  VIADD R17, R6, 0xffffffff ;  /* 0xffffffff06117836 */ /* 0x000fc80000000000 */
        /* <DEDUP_REMOVED lines=34> */
.L_x_2908:
        /* <DEDUP_REMOVED lines=8> */
[----:B------:R-:W-:Y:S02]  /*1260*/  MOV R11, R21 ;  /* 0x00000015000b7202 */ /* 0x000fe40000000f00 */
[----:B------:R-:W-:Y:S02]  /*1270*/  IADD3.X R15, PT, PT, RZ, ~R9, RZ, P0, !PT ;  /* 0x80000009ff0f7210 */ /* 0x000fe400007fe4ff */
[----:B------:R-:W-:Y:S01]  /*1280*/  MOV R18, R12 ;  /* 0x0000000c00127202 */ /* 0x000fe20000000f00 */
[----:B------:R-:W-:-:S04]  /*1290*/  IMAD.WIDE.U32 R10, R30, R19, R10 ;  /* 0x000000131e0a7225 */ /* 0x000fc800078e000a */
[----:B------:R-:W-:-:S04]  /*12a0*/  IMAD R15, R15, R30, RZ ;  /* 0x0000001e0f0f7224 */ /* 0x000fc800078e02ff */
[----:B------:R-:W-:Y:S02]  /*12b0*/  IMAD R15, R31, R19, R15 ;  /* 0x000000131f0f7224 */ /* 0x000fe400078e020f */
[----:B------:R-:W-:Y:S02]  /*12c0*/  IMAD.MOV.U32 R19, RZ, RZ, R9 ;  /* 0x000000ffff137224 */ /* 0x000fe400078e0009 */
[----:B------:R-:W-:-:S07]  /*12d0*/  IMAD.IADD R11, R11, 0x1, R15 ;  /* 0x000000010b0b7824 */ /* 0x000fce00078e020f */
.L_x_2909:
[----:B------:R-:W-:Y:S05]  /*12e0*/  BSYNC.RECONVERGENT B1 ;  /* 0x0000000000017941 */ /* 0x000fea0003800200 */
.L_x_2907:
        /* <DEDUP_REMOVED lines=35> */
.L_x_2911:
[----:B------:R-:W-:Y:S01]  /*1520*/  IMAD.MOV.U32 R12, RZ, RZ, R38 ;  /* 0x000000ffff0c7224 */ /* 0x000fe200078e0026 */
[----:B------:R-:W-:Y:S01]  /*1530*/  MOV R11, R39 ;  /* 0x00000027000b7202 */ /* 0x000fe20000000f00 */
[----:B------:R-:W-:Y:S01]  /*1540*/  IMAD.MOV.U32 R10, RZ, RZ, R30 ;  /* 0x000000ffff0a7224 */ /* 0x000fe200078e001e */
[----:B------:R-:W-:Y:S02]  /*1550*/  MOV R9, R31 ;  /* 0x0000001f00097202 */ /* 0x000fe40000000f00 */
[----:B------:R-:W-:-:S07]  /*1560*/  MOV R8, 0x1580 ;  /* 0x0000158000087802 */ /* 0x000fce0000000f00 */
[----:B------:R-:W-:Y:S05]  /*1570*/  CALL.REL.NOINC `($__internal_62_$__cuda_sm20_div_s64) ;  /* 0x0000005800507944 */ /* 0x000fea0003c00000 */
[----:B------:R-:W-:Y:S02]  /*1580*/  IADD3 R15, P0, PT, RZ, -R12, RZ ;  /* 0x8000000cff0f7210 */ /* 0x000fe40007f1e0ff */
[----:B------:R-:W-:-:S03]  /*1590*/  MOV R10, R38 ;  /* 0x00000026000a7202 */ /* 0x000fc60000000f00 */
[----:B------:R-:W-:-:S04]  /*15a0*/  IMAD.X R11, RZ, RZ, ~R9, P0 ;  /* 0x000000ffff0b7224 */ /* 0x000fc800000e0e09 */
[----:B------:R-:W-:Y:S02]  /*15b0*/  IMAD R4, R11, R30, RZ ;  /* 0x0000001e0b047224 */ /* 0x000fe400078e02ff */
[----:B------:R-:W-:Y:S02]  /*15c0*/  IMAD.MOV.U32 R11, RZ, RZ, R39 ;  /* 0x000000ffff0b7224 */ /* 0x000fe400078e0027 */
[----:B------:R-:W-:-:S04]  /*15d0*/  IMAD.WIDE.U32 R10, R30, R15, R10 ;  /* 0x0000000f1e0a7225 */ /* 0x000fc800078e000a */
[----:B------:R-:W-:Y:S01]  /*15e0*/  IMAD R15, R31, R15, R4 ;  /* 0x0000000f1f0f7224 */ /* 0x000fe200078e0204 */
[----:B------:R-:W-:Y:S01]  /*15f0*/  MOV R31, R9 ;  /* 0x00000009001f7202 */ /* 0x000fe20000000f00 */
[----:B------:R-:W-:-:S03]  /*1600*/  IMAD.MOV.U32 R30, RZ, RZ, R12 ;  /* 0x000000ffff1e7224 */ /* 0x000fc600078e000c */
[----:B------:R-:W-:-:S07]  /*1610*/  IADD3 R11, PT, PT, R15, R11, RZ ;  /* 0x0000000b0f0b7210 */ /* 0x000fce0007ffe0ff */
.L_x_2912:
[----:B------:R-:W-:Y:S05]  /*1620*/  BSYNC.RECONVERGENT B1 ;  /* 0x0000000000017941 */ /* 0x000fea0003800200 */
.L_x_2910:
        /* <DEDUP_REMOVED lines=36> */
.L_x_2914:
[----:B------:R-:W-:Y:S01]  /*1870*/  IMAD.MOV.U32 R12, RZ, RZ, R18 ;  /* 0x000000ffff0c7224 */ /* 0x000fe200078e0012 */
[----:B------:R-:W-:Y:S01]  /*1880*/  MOV R11, R19 ;  /* 0x00000013000b7202 */ /* 0x000fe20000000f00 */
[----:B------:R-:W-:Y:S01]  /*1890*/  IMAD.MOV.U32 R10, RZ, RZ, R20 ;  /* 0x000000ffff0a7224 */ /* 0x000fe200078e0014 */
[----:B------:R-:W-:Y:S02]  /*18a0*/  MOV R9, R21 ;  /* 0x0000001500097202 */ /* 0x000fe40000000f00 */
[----:B------:R-:W-:-:S07]  /*18b0*/  MOV R8, 0x18d0 ;  /* 0x000018d000087802 */ /* 0x000fce0000000f00 */
[----:B------:R-:W-:Y:S05]  /*18c0*/  CALL.REL.NOINC `($__internal_62_$__cuda_sm20_div_s64) ;  /* 0x00000054007c7944 */ /* 0x000fea0003c00000 */
        /* <DEDUP_REMOVED lines=10> */
.L_x_2915:
[----:B------:R-:W-:Y:S05]  /*1970*/  BSYNC.RECONVERGENT B1 ;  /* 0x0000000000017941 */ /* 0x000fea0003800200 */
.L_x_2913:
[----:B------:R-:W-:-:S04]  /*1980*/  VIADD R43, R6, 0xfffffffe ;  /* 0xfffffffe062b7836 */ /* 0x000fc80000000000 */
        /* <DEDUP_REMOVED lines=34> */
.L_x_2917:
[----:B------:R-:W-:Y:S01]  /*1bb0*/  MOV R12, R30 ;  /* 0x0000001e000c7202 */ /* 0x000fe20000000f00 */
[----:B------:R-:W-:Y:S01]  /*1bc0*/  IMAD.MOV.U32 R11, RZ, RZ, R31 ;  /* 0x000000ffff0b7224 */ /* 0x000fe200078e001f */
[----:B------:R-:W-:Y:S01]  /*1bd0*/  MOV R10, R20 ;  /* 0x00000014000a7202 */ /* 0x000fe20000000f00 */
[----:B------:R-:W-:Y:S01]  /*1be0*/  IMAD.MOV.U32 R9, RZ, RZ, R21 ;  /* 0x000000ffff097224 */ /* 0x000fe200078e0015 */
[----:B------:R-:W-:-:S07]  /*1bf0*/  MOV R8, 0x1c10 ;  /* 0x00001c1000087802 */ /* 0x000fce0000000f00 */
[----:B------:R-:W-:Y:S05]  /*1c00*/  CALL.REL.NOINC `($__internal_62_$__cuda_sm20_div_s64) ;  /* 0x0000005000ac7944 */ /* 0x000fea0003c00000 */
        /* <DEDUP_REMOVED lines=10> */
.L_x_2918:
[----:B------:R-:W-:Y:S05]  /*1cb0*/  BSYNC.RECONVERGENT B1 ;  /* 0x0000000000017941 */ /* 0x000fea0003800200 */
.L_x_2916:
        /* <DEDUP_REMOVED lines=8> */
.L_x_2894:
        /* <DEDUP_REMOVED lines=36> */
.L_x_2922:
[----:B------:R-:W-:Y:S01]  /*1f80*/  IMAD.MOV.U32 R12, RZ, RZ, R18 ;  /* 0x000000ffff0c7224 */ /* 0x000fe200078e0012 */
[----:B------:R-:W-:Y:S01]  /*1f90*/  MOV R11, R19 ;  /* 0x00000013000b7202 */ /* 0x000fe20000000f00 */
[----:B------:R-:W-:Y:S01]  /*1fa0*/  IMAD.MOV.U32 R10, RZ, RZ, R20 ;  /* 0x000000ffff0a7224 */ /* 0x000fe200078e0014 */
[----:B------:R-:W-:Y:S02]  /*1fb0*/  MOV R9, R21 ;  /* 0x0000001500097202 */ /* 0x000fe40000000f00 */
[----:B------:R-:W-:-:S07]  /*1fc0*/  MOV R8, 0x1fe0 ;  /* 0x00001fe000087802 */ /* 0x000fce0000000f00 */
[----:B------:R-:W-:Y:S05]  /*1fd0*/  CALL.REL.NOINC `($__internal_62_$__cuda_sm20_div_s64) ;  /* 0x0000004c00b87944 */ /* 0x000fea0003c00000 */
[----:B------:R-:W-:-:S05]  /*1fe0*/  IADD3 R13, P0, PT, RZ, -R12, RZ ;  /* 0x8000000cff0d7210 */ /* 0x000fca0007f1e0ff */
[----:B------:R-:W-:Y:S02]  /*1ff0*/  IMAD.X R7, RZ, RZ, ~R9, P0 ;  /* 0x000000ffff077224 */ /* 0x000fe400000e0e09 */
[----:B------:R-:W-:Y:S01]  /*2000*/  IMAD.WIDE.U32 R10, R20, R13, R18 ;  /* 0x0000000d140a7225 */ /* 0x000fe200078e0012 */
[----:B------:R-:W-:-:S03]  /*2010*/  MOV R19, R9 ;  /* 0x0000000900137202 */ /* 0x000fc60000000f00 */
[----:B------:R-:W-:Y:S02]  /*2020*/  IMAD R7, R7, R20, RZ ;  /* 0x0000001407077224 */ /* 0x000fe400078e02ff */
[----:B------:R-:W-:Y:S02]  /*2030*/  IMAD.MOV.U32 R18, RZ, RZ, R12 ;  /* 0x000000ffff127224 */ /* 0x000fe400078e000c */
[----:B------:R-:W-:-:S05]  /*2040*/  IMAD R7, R21, R13, R7 ;  /* 0x0000000d15077224 */ /* 0x000fca00078e0207 */
[----:B------:R-:W-:-:S07]  /*2050*/  IADD3 R11, PT, PT, R11, R7, RZ ;  /* 0x000000070b0b7210 */ /* 0x000fce0007ffe0ff */
.L_x_2923:
[----:B------:R-:W-:Y:S05]  /*2060*/  BSYNC.RECONVERGENT B1 ;  /* 0x0000000000017941 */ /* 0x000fea0003800200 */
.L_x_2921:
        /* <DEDUP_REMOVED lines=34> */
.L_x_2925:
        /* <DEDUP_REMOVED lines=9> */
[----:B------:R-:W-:-:S05]  /*2320*/  IADD3.X R11, PT, PT, RZ, ~R9, RZ, P0, !PT ;  /* 0x80000009ff0b7210 */ /* 0x000fca00007fe4ff */
[----:B------:R-:W-:Y:S02]  /*2330*/  IMAD R8, R11, R20, RZ ;  /* 0x000000140b087224 */ /* 0x000fe400078e02ff */
[----:B------:R-:W-:-:S04]  /*2340*/  IMAD.WIDE.U32 R10, R20, R7, R38 ;  /* 0x00000007140a7225 */ /* 0x000fc800078e0026 */
[----:B------:R-:W-:-:S04]  /*2350*/  IMAD R7, R21, R7, R8 ;  /* 0x0000000715077224 */ /* 0x000fc800078e0208 */
[----:B------:R-:W-:-:S07]  /*2360*/  IMAD.IADD R11, R7, 0x1, R11 ;  /* 0x00000001070b7824 */ /* 0x000fce00078e020b */
.L_x_2926:
[----:B------:R-:W-:Y:S05]  /*2370*/  BSYNC.RECONVERGENT B1 ;  /* 0x0000000000017941 */ /* 0x000fea0003800200 */
.L_x_2924:
[----:B------:R-:W0:Y:S01]  /*2380*/  LDC.64 R20, c[0x0][0x398] ;  /* 0x0000e600ff147b82 */ /* 0x000e220000000a00 */
[----:B------:R-:W-:-:S05]  /*2390*/  IADD3 R7, PT, PT, R6, -0x1, RZ ;  /* 0xffffffff06077810 */ /* 0x000fca0007ffe0ff */
        /* <DEDUP_REMOVED lines=34> */
.L_x_2928:
        /* <DEDUP_REMOVED lines=16> */
.L_x_2929:
[----:B------:R-:W-:Y:S05]  /*26c0*/  BSYNC.RECONVERGENT B1 ;  /* 0x0000000000017941 */ /* 0x000fea0003800200 */
.L_x_2927:
        /* <DEDUP_REMOVED lines=35> */
.L_x_2931:
[----:B------:R-:W-:Y:S01]  /*2900*/  IMAD.MOV.U32 R12, RZ, RZ, R22 ;  /* 0x000000ffff0c7224 */ /* 0x000fe200078e0016 */
[----:B------:R-:W-:Y:S01]  /*2910*/  MOV R11, R23 ;  /* 0x00000017000b7202 */ /* 0x000fe20000000f00 */
[----:B------:R-:W-:Y:S01]  /*2920*/  IMAD.MOV.U32 R10, RZ, RZ, R20 ;  /* 0x000000ffff0a7224 */ /* 0x000fe200078e0014 */
[----:B------:R-:W-:Y:S02]  /*2930*/  MOV R9, R21 ;  /* 0x0000001500097202 */ /* 0x000fe40000000f00 */
[----:B------:R-:W-:-:S07]  /*2940*/  MOV R8, 0x2960 ;  /* 0x0000296000087802 */ /* 0x000fce0000000f00 */
[----:B------:R-:W-:Y:S05]  /*2950*/  CALL.REL.NOINC `($__internal_62_$__cuda_sm20_div_s64) ;  /* 0x0000004400587944 */ /* 0x000fea0003c00000 */
        /* <DEDUP_REMOVED lines=10> */
.L_x_2932:
[----:B------:R-:W-:Y:S05]  /*2a00*/  BSYNC.RECONVERGENT B1 ;  /* 0x0000000000017941 */ /* 0x000fea0003800200 */
.L_x_2930:
[----:B------:R-:W-:Y:S01]  /*2a10*/  IMAD R7, R7, R40, RZ ;  /* 0x0000002807077224 */ /* 0x000fe200078e02ff */
[----:B------:R-:W-:Y:S01]  /*2a20*/  IADD3 R6, PT, PT, R6, -0x2, RZ ;  /* 0xfffffffe06067810 */ /* 0x000fe20007ffe0ff */
[----:B------:R-:W-:Y:S02]  /*2a30*/  IMAD.MOV.U32 R24, RZ, RZ, R4 ;  /* 0x000000ffff187224 */ /* 0x000fe400078e0004 */
[-C--:B------:R-:W-:Y:S02]  /*2a40*/  IMAD R7, R41, R10.reuse, R7 ;  /* 0x0000000a29077224 */ /* 0x080fe400078e0207 */
[----:B------:R-:W-:-:S04]  /*2a50*/  IMAD.WIDE.U32 R4, R40, R10, R24 ;  /* 0x0000000a28047225 */ /* 0x000fc800078e0018 */
[----:B------:R-:W-:-:S07]  /*2a60*/  IMAD.IADD R5, R5, 0x1, R7 ;  /* 0x0000000105057824 */ /* 0x000fce00078e0207 */
.L_x_2920:
        /* <DEDUP_REMOVED lines=31> */
.L_x_2934:
[----:B------:R-:W-:Y:S01]  /*2c60*/  IMAD.MOV.U32 R21, RZ, RZ, R19 ;  /* 0x000000ffff157224 */ /* 0x000fe200078e0013 */
[----:B------:R-:W-:Y:S01]  /*2c70*/  MOV R23, R18 ;  /* 0x0000001200177202 */ /* 0x000fe20000000f00 */
[----:B------:R-:W-:Y:S01]  /*2c80*/  IMAD.MOV.U32 R19, RZ, RZ, R11 ;  /* 0x000000ffff137224 */ /* 0x000fe200078e000b */
[----:B------:R-:W-:Y:S02]  /*2c90*/  MOV R20, R10 ;  /* 0x0000000a00147202 */ /* 0x000fe40000000f00 */
[----:B------:R-:W-:-:S07]  /*2ca0*/  MOV R22, 0x2cc0 ;  /* 0x00002cc000167802 */ /* 0x000fce0000000f00 */
[----:B------:R-:W-:Y:S05]  /*2cb0*/  CALL.REL.NOINC `($__internal_63_$__cuda_sm20_rem_s64) ;  /* 0x0000004400d07944 */ /* 0x000fea0003c00000 */
.L_x_2935:
[----:B------:R-:W-:Y:S05]  /*2cc0*/  BSYNC.RECONVERGENT B1 ;  /* 0x0000000000017941 */ /* 0x000fea0003800200 */
.L_x_2933:
        /* <DEDUP_REMOVED lines=30> */
.L_x_2937:
[----:B------:R-:W-:Y:S01]  /*2eb0*/  MOV R20, R10 ;  /* 0x0000000a00147202 */ /* 0x000fe20000000f00 */
[----:B------:R-:W-:Y:S01]  /*2ec0*/  IMAD.MOV.U32 R19, RZ, RZ, R11 ;  /* 0x000000ffff137224 */ /* 0x000fe200078e000b */
[----:B------:R-:W-:Y:S01]  /*2ed0*/  MOV R23, R38 ;  /* 0x0000002600177202 */ /* 0x000fe20000000f00 */
[----:B------:R-:W-:Y:S01]  /*2ee0*/  IMAD.MOV.U32 R21, RZ, RZ, R39 ;  /* 0x000000ffff157224 */ /* 0x000fe200078e0027 */
[----:B------:R-:W-:-:S07]  /*2ef0*/  MOV R22, 0x2f10 ;  /* 0x00002f1000167802 */ /* 0x000fce0000000f00 */
[----:B------:R-:W-:Y:S05]  /*2f00*/  CALL.REL.NOINC `($__internal_63_$__cuda_sm20_rem_s64) ;  /* 0x00000044003c7944 */ /* 0x000fea0003c00000 */
.L_x_2938:
[----:B------:R-:W-:Y:S05]  /*2f10*/  BSYNC.RECONVERGENT B1 ;  /* 0x0000000000017941 */ /* 0x000fea0003800200 */
.L_x_2936:
[----:B------:R-:W-:Y:S02]  /*2f20*/  IMAD R9, R9, R6, RZ ;  /* 0x0000000609097224 */ /* 0x000fe400078e02ff */
[----:B------:R-:W-:-:S04]  /*2f30*/  IMAD.WIDE.U32 R4, R6, R8, R4 ;  /* 0x0000000806047225 */ /* 0x000fc800078e0004 */
[----:B------:R-:W-:-:S05]  /*2f40*/  IMAD R9, R7, R8, R9 ;  /* 0x0000000807097224 */ /* 0x000fca00078e0209 */
[----:B------:R-:W-:-:S07]  /*2f50*/  IADD3 R5, PT, PT, R5, R9, RZ ;  /* 0x0000000905057210 */ /* 0x000fce0007ffe0ff */
.L_x_2893:
[----:B------:R-:W0:Y:S02]  /*2f60*/  LDCU.64 UR14, c[0x0][0x390] ;  /* 0x00007200ff0e77ac */ /* 0x000e240008000a00 */
[----:B0-----:R-:W-:Y:S02]  /*2f70*/  LEA R6, P0, R16, UR14, 0x1 ;  /* 0x0000000e10067c11 */ /* 0x001fe4000f8008ff */
[----:B------:R-:W-:Y:S02]  /*2f80*/  LEA R8, P1, R4, UR14, 0x1 ;  /* 0x0000000e04087c11 */ /* 0x000fe4000f8208ff */
[----:B------:R-:W-:Y:S02]  /*2f90*/  LEA.HI.X R7, R16, UR15, R17, 0x1, P0 ;  /* 0x0000000f10077c11 */ /* 0x000fe400080f0c11 */
[----:B------:R-:W-:-:S04]  /*2fa0*/  LEA.HI.X R9, R4, UR15, R5, 0x1, P1 ;  /* 0x0000000f04097c11 */ /* 0x000fc800088f0c05 */
[----:B------:R-:W2:Y:S04]  /*2fb0*/  LDG.E.U16 R7, desc[UR10][R6.64] ;  /* 0x0000000a06077981 */ /* 0x000ea8000c1e1500 */
[----:B------:R-:W3:Y:S01]  /*2fc0*/  LDG.E.U16 R9, desc[UR10][R8.64] ;  /* 0x0000000a08097981 */ /* 0x000ee2000c1e1500 */
[----:B--2---:R-:W-:Y:S02]  /*2fd0*/  PRMT R4, R7, 0x9910, RZ ;  /* 0x0000991007047816 */ /* 0x004fe400000000ff */
[----:B---3--:R-:W-:-:S04]  /*2fe0*/  PRMT R5, R9, 0x9910, RZ ;  /* 0x0000991009057816 */ /* 0x008fc800000000ff */
[----:B------:R-:W-:-:S13]  /*2ff0*/  ISETP.GE.AND P0, PT, R5, R4, PT ;  /* 0x000000040500720c */ /* 0x000fda0003f06270 */
[----:B------:R-:W-:Y:S01]  /*3000*/  @P0 IMAD.MOV.U32 R27, RZ, RZ, RZ ;  /* 0x000000ffff1b0224 */ /* 0x000fe200078e00ff */
[----:B------:R0:W-:Y:S04]  /*3010*/  @P0 STS.U16 [R2], R9 ;  /* 0x0000000902000388 */ /* 0x0001e80000000400 */
[----:B------:R0:W-:Y:S04]  /*3020*/  @P0 STS.64 [R3], R26 ;  /* 0x0000001a03000388 */ /* 0x0001e80000000a00 */
[----:B------:R0:W-:Y:S01]  /*3030*/  @!P0 STS.U16 [R2], R7 ;  /* 0x0000000702008388 */ /* 0x0001e20000000400 */
[----:B------:R-:W-:Y:S05]  /*3040*/  BRA `(.L_x_2939) ;  /* 0x0000003400987947 */ /* 0x000fea0003800000 */
.L_x_2892:
        /* <DEDUP_REMOVED lines=8> */
[----:B------:R-:W-:-:S04]  /*30d0*/  MOV R18, UR6 ;  /* 0x0000000600127c02 */ /* 0x000fc80008000f00 */
        /* <DEDUP_REMOVED lines=9> */
.L_x_2966:
        /* <DEDUP_REMOVED lines=31> */
.L_x_2943:
[----:B------:R-:W-:Y:S01]  /*3360*/  IMAD.MOV.U32 R12, RZ, RZ, R6 ;  /* 0x000000ffff0c7224 */ /* 0x000fe200078e0006 */
[----:B------:R-:W-:Y:S01]  /*3370*/  MOV R11, R13 ;  /* 0x0000000d000b7202 */ /* 0x000fe20000000f00 */
[----:B------:R-:W-:Y:S01]  /*3380*/  IMAD.MOV.U32 R10, RZ, RZ, R24 ;  /* 0x000000ffff0a7224 */ /* 0x000fe200078e0018 */
[----:B------:R-:W-:Y:S02]  /*3390*/  MOV R9, R25 ;  /* 0x0000001900097202 */ /* 0x000fe40000000f00 */
[----:B------:R-:W-:-:S07]  /*33a0*/  MOV R8, 0x33c0 ;  /* 0x000033c000087802 */ /* 0x000fce0000000f00 */
[----:B-1----:R-:W-:Y:S05]  /*33b0*/  CALL.REL.NOINC `($__internal_62_$__cuda_sm20_div_s64) ;  /* 0x0000003800c07944 */ /* 0x002fea0003c00000 */
        /* <DEDUP_REMOVED lines=11> */
.L_x_2944:
[----:B------:R-:W-:Y:S05]  /*3470*/  BSYNC.RECONVERGENT B1 ;  /* 0x0000000000017941 */ /* 0x000fea0003800200 */
.L_x_2942:
        /* <DEDUP_REMOVED lines=37> */
.L_x_2946:
        /* <DEDUP_REMOVED lines=17> */
.L_x_2947:
[----:B------:R-:W-:Y:S05]  /*37e0*/  BSYNC.RECONVERGENT B1 ;  /* 0x0000000000017941 */ /* 0x000fea0003800200 */
.L_x_2945:
        /* <DEDUP_REMOVED lines=39> */
.L_x_2949:
        /* <DEDUP_REMOVED lines=16> */
.L_x_2950:
[----:B------:R-:W-:Y:S05]  /*3b60*/  BSYNC.RECONVERGENT B1 ;  /* 0x0000000000017941 */ /* 0x000fea0003800200 */
.L_x_2948:
        /* <DEDUP_REMOVED lines=38> */
.L_x_2952:
        /* <DEDUP_REMOVED lines=17> */
.L_x_2953:
[----:B------:R-:W-:Y:S05]  /*3ee0*/  BSYNC.RECONVERGENT B1 ;  /* 0x0000000000017941 */ /* 0x000fea0003800200 */
.L_x_2951:
        /* <DEDUP_REMOVED lines=38> */
.L_x_2955:
[----:B------:R-:W-:Y:S01]  /*4150*/  MOV R12, R26 ;  /* 0x0000001a000c7202 */ /* 0x000fe20000000f00 */
[----:B------:R-:W-:Y:S01]  /*4160*/  IMAD.MOV.U32 R11, RZ, RZ, R27 ;  /* 0x000000ffff0b7224 */ /* 0x000fe200078e001b */
[----:B------:R-:W-:Y:S01]  /*4170*/  MOV R10, R24 ;  /* 0x00000018000a7202 */ /* 0x000fe20000000f00 */
[----:B------:R-:W-:Y:S01]  /*4180*/  IMAD.MOV.U32 R9, RZ, RZ, R25 ;  /* 0x000000ffff097224 */ /* 0x000fe200078e0019 */
[----:B------:R-:W-:-:S07]  /*4190*/  MOV R8, 0x41b0 ;  /* 0x000041b000087802 */ /* 0x000fce0000000f00 */
[----:B------:R-:W-:Y:S05]  /*41a0*/  CALL.REL.NOINC `($__internal_62_$__cuda_sm20_div_s64) ;  /* 0x0000002c00447944 */ /* 0x000fea0003c00000 */
        /* <DEDUP_REMOVED lines=11> */
.L_x_2956:
[----:B------:R-:W-:Y:S05]  /*4260*/  BSYNC.RECONVERGENT B1 ;  /* 0x0000000000017941 */ /* 0x000fea0003800200 */
.L_x_2954:
        /* <DEDUP_REMOVED lines=39> */
.L_x_2958:
        /* <DEDUP_REMOVED lines=16> */
.L_x_2959:
[----:B------:R-:W-:Y:S05]  /*45e0*/  BSYNC.RECONVERGENT B1 ;  /* 0x0000000000017941 */ /* 0x000fea0003800200 */
.L_x_2957:
        /* <DEDUP_REMOVED lines=38> */
.L_x_2961:
        /* <DEDUP_REMOVED lines=17> */
.L_x_2962:
[----:B------:R-:W-:Y:S05]  /*4960*/  BSYNC.RECONVERGENT B1 ;  /* 0x0000000000017941 */ /* 0x000fea0003800200 */
.L_x_2960:
        /* <DEDUP_REMOVED lines=36> */
.L_x_2964:
        /* <DEDUP_REMOVED lines=14> */
[----:B------:R-:W-:-:S05]  /*4c90*/  IMAD R13, R27, R15, R13 ;  /* 0x0000000f1b0d7224 */ /* 0x000fca00078e020d */
[----:B------:R-:W-:Y:S01]  /*4ca0*/  IADD3 R15, PT, PT, R11, R13, RZ ;  /* 0x0000000d0b0f7210 */ /* 0x000fe20007ffe0ff */
[----:B------:R-:W-:-:S07]  /*4cb0*/  IMAD.MOV.U32 R13, RZ, RZ, R9 ;  /* 0x000000ffff0d7224 */ /* 0x000fce00078e0009 */
.L_x_2965:
[----:B------:R-:W-:Y:S05]  /*4cc0*/  BSYNC.RECONVERGENT B1 ;  /* 0x0000000000017941 */ /* 0x000fea0003800200 */
.L_x_2963:
        /* <DEDUP_REMOVED lines=15> */
.L_x_2941:
        /* <DEDUP_REMOVED lines=36> */
.L_x_2969:
        /* <DEDUP_REMOVED lines=10> */
[----:B------:R-:W-:Y:S01]  /*50a0*/  IADD3.X R11, PT, PT, RZ, ~R9, RZ, P0, !PT ;  /* 0x80000009ff0b7210 */ /* 0x000fe200007fe4ff */
[----:B------:R-:W-:-:S04]  /*50b0*/  IMAD.WIDE.U32 R6, R20, R15, R6 ;  /* 0x0000000f14067225 */ /* 0x000fc800078e0006 */
[----:B------:R-:W-:-:S04]  /*50c0*/  IMAD R11, R11, R20, RZ ;  /* 0x000000140b0b7224 */ /* 0x000fc800078e02ff */
[----:B------:R-:W-:Y:S01]  /*50d0*/  IMAD R11, R21, R15, R11 ;  /* 0x0000000f150b7224 */ /* 0x000fe200078e020b */
[----:B------:R-:W-:-:S03]  /*50e0*/  MOV R21, R6 ;  /* 0x0000000600157202 */ /* 0x000fc60000000f00 */
[----:B------:R-:W-:-:S07]  /*50f0*/  IMAD.IADD R11, R7, 0x1, R11 ;  /* 0x00000001070b7824 */ /* 0x000fce00078e020b */
.L_x_2970:
[----:B------:R-:W-:Y:S05]  /*5100*/  BSYNC.RECONVERGENT B1 ;  /* 0x0000000000017941 */ /* 0x000fea0003800200 */
.L_x_2968:
        /* <DEDUP_REMOVED lines=39> */
.L_x_2972:
        /* <DEDUP_REMOVED lines=16> */
.L_x_2973:
[----:B------:R-:W-:Y:S05]  /*5480*/  BSYNC.RECONVERGENT B1 ;  /* 0x0000000000017941 */ /* 0x000fea0003800200 */
.L_x_2971:
        /* <DEDUP_REMOVED lines=40> */
.L_x_2975:
        /* <DEDUP_REMOVED lines=16> */
.L_x_2976:
[----:B------:R-:W-:Y:S05]  /*5810*/  BSYNC.RECONVERGENT B1 ;  /* 0x0000000000017941 */ /* 0x000fea0003800200 */
.L_x_2974:
        /* <DEDUP_REMOVED lines=39> */
.L_x_2978:
        /* <DEDUP_REMOVED lines=16> */
.L_x_2979:
[----:B------:R-:W-:Y:S05]  /*5b90*/  BSYNC.RECONVERGENT B1 ;  /* 0x0000000000017941 */ /* 0x000fea0003800200 */
.L_x_2977:
        /* <DEDUP_REMOVED lines=11> */
.L_x_2967:
        /* <DEDUP_REMOVED lines=34> */
.L_x_2982:
[----:B------:R-:W-:Y:S01]  /*5e70*/  MOV R12, R6 ;  /* 0x00000006000c7202 */ /* 0x000fe20000000f00 */
[----:B------:R-:W-:Y:S01]  /*5e80*/  IMAD.MOV.U32 R11, RZ, RZ, R13 ;  /* 0x000000ffff0b7224 */ /* 0x000fe200078e000d */
[----:B------:R-:W-:Y:S02]  /*5e90*/  MOV R10, R16 ;  /* 0x00000010000a7202 */ /* 0x000fe40000000f00 */
[----:B------:R-:W-:Y:S02]  /*5ea0*/  MOV R9, R17 ;  /* 0x0000001100097202 */ /* 0x000fe40000000f00 */
[----:B------:R-:W-:-:S07]  /*5eb0*/  MOV R8, 0x5ed0 ;  /* 0x00005ed000087802 */ /* 0x000fce0000000f00 */
[----:B------:R-:W-:Y:S05]  /*5ec0*/  CALL.REL.NOINC `($__internal_62_$__cuda_sm20_div_s64) ;  /* 0x0000000c00fc7944 */ /* 0x000fea0003c00000 */
        /* <DEDUP_REMOVED lines=10> */
.L_x_2983:
[----:B------:R-:W-:Y:S05]  /*5f70*/  BSYNC.RECONVERGENT B1 ;  /* 0x0000000000017941 */ /* 0x000fea0003800200 */
.L_x_2981:
        /* <DEDUP_REMOVED lines=38> */
.L_x_2985:
        /* <DEDUP_REMOVED lines=16> */
.L_x_2986:
[----:B------:R-:W-:Y:S05]  /*62e0*/  BSYNC.RECONVERGENT B1 ;  /* 0x0000000000017941 */ /* 0x000fea0003800200 */
.L_x_2984:
        /* <DEDUP_REMOVED lines=11> */
.L_x_2980:
        /* <DEDUP_REMOVED lines=30> */
.L_x_2988:
[----:B------:R-:W-:Y:S01]  /*6580*/  MOV R19, R21 ;  /* 0x0000001500137202 */ /* 0x000fe20000000f00 */
[----:B------:R-:W-:Y:S01]  /*6590*/  IMAD.MOV.U32 R23, RZ, RZ, R6 ;  /* 0x000000ffff177224 */ /* 0x000fe200078e0006 */
[----:B------:R-:W-:Y:S02]  /*65a0*/  MOV R21, R13 ;  /* 0x0000000d00157202 */ /* 0x000fe40000000f00 */
[----:B------:R-:W-:-:S07]  /*65b0*/  MOV R22, 0x65d0 ;  /* 0x000065d000167802 */ /* 0x000fce0000000f00 */
[----:B------:R-:W-:Y:S05]  /*65c0*/  CALL.REL.NOINC `($__internal_63_$__cuda_sm20_rem_s64) ;  /* 0x0000000c008c7944 */ /* 0x000fea0003c00000 */
[----:B------:R-:W-:Y:S01]  /*65d0*/  MOV R6, R8 ;  /* 0x0000000800067202 */ /* 0x000fe20000000f00 */
[----:B------:R-:W-:-:S07]  /*65e0*/  IMAD.MOV.U32 R7, RZ, RZ, R9 ;  /* 0x000000ffff077224 */ /* 0x000fce00078e0009 */
.L_x_2989:
[----:B------:R-:W-:Y:S05]  /*65f0*/  BSYNC.RECONVERGENT B1 ;  /* 0x0000000000017941 */ /* 0x000fea0003800200 */
.L_x_2987:
        /* <DEDUP_REMOVED lines=9> */
.L_x_2940:
[----:B------:R-:W2:Y:S04]  /*6690*/  LDG.E.U16 R5, desc[UR10][R4.64] ;  /* 0x0000000a04057981 */ /* 0x000ea8000c1e1500 */
[----:B--2---:R1:W-:Y:S02]  /*66a0*/  STS.U16 [R2], R5 ;  /* 0x0000000502007388 */ /* 0x0043e40000000400 */
.L_x_2939:
[----:B------:R-:W-:Y:S05]  /*66b0*/  BSYNC.RECONVERGENT B0 ;  /* 0x0000000000007941 */ /* 0x000fea0003800200 */
.L_x_2891:
[----:B------:R-:W-:Y:S01]  /*66c0*/  BAR.SYNC.DEFER_BLOCKING 0x0 ;  /* 0x0000000000007b1d */ /* 0x000fe20000010000 */
[----:B------:R-:W-:-:S09]  /*66d0*/  UISETP.GE.U32.AND UP0, UPT, UR5, 0x42, UPT ;  /* 0x000000420500788c */ /* 0x000fd2000bf06070 */
[----:B------:R-:W-:Y:S05]  /*66e0*/  BRA.U !UP0, `(.L_x_2990) ;  /* 0x0000000108507547 */ /* 0x000fea000b800000 */
.L_x_2993:
[----:B------:R-:W-:Y:S01]  /*66f0*/  UMOV UR4, UR5 ;  /* 0x0000000500047c82 */ /* 0x000fe20008000000 */
[----:B------:R-:W-:Y:S01]  /*6700*/  USHF.R.U32.HI UR5, URZ, 0x1, UR5 ;  /* 0x00000001ff057899 */ /* 0x000fe20008011605 */
[----:B------:R-:W-:Y:S05]  /*6710*/  BSSY.RECONVERGENT B0, `(.L_x_2991) ;  /* 0x000000e000007945 */ /* 0x000fea0003800200 */
[----:B------:R-:W-:-:S13]  /*6720*/  ISETP.GE.U32.AND P0, PT, R0, UR5, PT ;  /* 0x0000000500007c0c */ /* 0x000fda000bf06070 */
[----:B--2---:R-:W-:Y:S05]  /*6730*/  @P0 BRA `(.L_x_2992) ;  /* 0x00000000002c0947 */ /* 0x004fea0003800000 */
[----:B------:R-:W-:Y:S01]  /*6740*/  ULOP3.LUT UR6, UR4, 0x7fe, URZ, 0xc0, !UPT ;  /* 0x000007fe04067892 */ /* 0x000fe2000f8ec0ff */
[----:B------:R-:W2:Y:S08]  /*6750*/  LDS.U16 R4, [R2] ;  /* 0x0000000002047984 */ /* 0x000eb00000000400 */
[----:B0-----:R-:W1:Y:S01]  /*6760*/  LDS.U16 R7, [R2+UR6] ;  /* 0x0000000602077984 */ /* 0x001e620008000400 */
[----:B--2---:R-:W-:-:S02]  /*6770*/  PRMT R4, R4, 0x9910, RZ ;  /* 0x0000991004047816 */ /* 0x004fc400000000ff */
[----:B-1----:R-:W-:-:S04]  /*6780*/  PRMT R5, R7, 0x9910, RZ ;  /* 0x0000991007057816 */ /* 0x002fc800000000ff */
[----:B------:R-:W-:Y:S02]  /*6790*/  ISETP.GE.AND P0, PT, R5, R4, PT ;  /* 0x000000040500720c */ /* 0x000fe40003f06270 */
[----:B------:R-:W-:-:S11]  /*67a0*/  MOV R4, UR5 ;  /* 0x0000000500047c02 */ /* 0x000fd60008000f00 */
[----:B------:R-:W-:Y:S01]  /*67b0*/  @P0 IMAD R4, R4, 0x8, R3 ;  /* 0x0000000804040824 */ /* 0x000fe200078e0203 */
[----:B------:R-:W-:Y:S05]  /*67c0*/  @P0 STS.U16 [R2], R7 ;  /* 0x0000000702000388 */ /* 0x000fea0000000400 */
[----:B------:R-:W0:Y:S04]  /*67d0*/  @P0 LDS.64 R4, [R4] ;  /* 0x0000000004040984 */ /* 0x000e280000000a00 */
[----:B0-----:R2:W-:Y:S02]  /*67e0*/  @P0 STS.64 [R3], R4 ;  /* 0x0000000403000388 */ /* 0x0015e40000000a00 */
.L_x_2992:
[----:B------:R-:W-:Y:S05]  /*67f0*/  BSYNC.RECONVERGENT B0 ;  /* 0x0000000000007941 */ /* 0x000fea0003800200 */
.L_x_2991:
[----:B------:R-:W-:Y:S01]  /*6800*/  BAR.SYNC.DEFER_BLOCKING 0x0 ;  /* 0x0000000000007b1d */ /* 0x000fe20000010000 */
[----:B------:R-:W-:-:S09]  /*6810*/  UISETP.GT.U32.AND UP0, UPT, UR4, 0x83, UPT ;  /* 0x000000830400788c */ /* 0x000fd2000bf04070 */
[----:B------:R-:W-:Y:S05]  /*6820*/  BRA.U UP0, `(.L_x_2993) ;  /* 0xfffffffd00b07547 */ /* 0x000fea000b83ffff */
.L_x_2990:
[----:B------:R-:W-:-:S13]  /*6830*/  ISETP.GT.U32.AND P0, PT, R0, 0x1f, PT ;  /* 0x0000001f0000780c */ /* 0x000fda0003f04070 */
[----:B------:R-:W-:Y:S05]  /*6840*/  @P0 EXIT ;  /* 0x000000000000094d */ /* 0x000fea0003800000 */
[----:B--2---:R-:W-:Y:S01]  /*6850*/  LDS.U16 R4, [R2] ;  /* 0x0000000002047984 */ /* 0x004fe20000000400 */
[----:B------:R-:W-:-:S03]  /*6860*/  ISETP.NE.AND P1, PT, R0, RZ, PT ;  /* 0x000000ff0000720c */ /* 0x000fc60003f25270 */
[----:B------:R-:W2:Y:S04]  /*6870*/  LDS.U16 R6, [R2+0x40] ;  /* 0x0000400002067984 */ /* 0x000ea80000000400 */
[----:B-1----:R-:W1:Y:S01]  /*6880*/  LDS.U16 R5, [R2+0x40] ;  /* 0x0000400002057984 */ /* 0x002e620000000400 */
[----:B--2---:R-:W-:Y:S02]  /*6890*/  VIMNMX.S16x2 R4, PT, PT, R4, R6, !PT ;  /* 0x0000000604047248 */ /* 0x004fe40007fe0300 */
        /* <DEDUP_REMOVED lines=25> */
[----:B0-----:R-:W-:-:S04]  /*6a30*/  VIMNMX.S16x2 R6, PT, PT, R6, R8, !PT ;  /* 0x0000000806067248 */ /* 0x001fc80007fe0300 */
        /* <DEDUP_REMOVED lines=72> */
        .weak           $__internal_62_$__cuda_sm20_div_s64
        .type           $__internal_62_$__cuda_sm20_div_s64,@function
        .size           $__internal_62_$__cuda_sm20_div_s64,($__internal_63_$__cuda_sm20_rem_s64 - $__internal_62_$__cuda_sm20_div_s64)
$__internal_62_$__cuda_sm20_div_s64:
        /* <DEDUP_REMOVED lines=83> */
[----:B------:R-:W-:Y:S06]  /*73f0*/  RET.REL.NODEC R10 `(contiguous_reduce3_i16) ;  /* 0xffffff8c0a007950 */ /* 0x000fec0003c3ffff */
        .weak           $__internal_63_$__cuda_sm20_rem_s64
        .type           $__internal_63_$__cuda_sm20_rem_s64,@function
        .size           $__internal_63_$__cuda_sm20_rem_s64,(.L_x_3742 - $__internal_63_$__cuda_sm20_rem_s64)
$__internal_63_$__cuda_sm20_rem_s64:
        /* <DEDUP_REMOVED lines=76> */
[----:B------:R-:W-:Y:S06]  /*78c0*/  RET.REL.NODEC R22 `(contiguous_reduce3_i16) ;  /* 0xffffff8416cc7950 */ /* 0x000fec0003c3ffff */
.L_x_2994:
        /* <DEDUP_REMOVED lines=11> */
.L_x_3742:


//--------------------- .text.uncontiguous_reduce_i16 --------------------------
	.section	.text.uncontiguous_reduce_i16,"ax",@progbits
	.align	128
        .global         uncontiguous_reduce_i16
        .type           uncontiguous_reduce_i16,@function
        .size           uncontiguous_reduce_i16,(.L_x_3744 - uncontiguous_reduce_i16)
        .other          uncontiguous_reduce_i16,@"STO_CUDA_ENTRY STV_DEFAULT"
uncontiguous_reduce_i16:
.text.uncontiguous_reduce_i16:
[----:B------:R-:W-:Y:S01]  /*0000*/  LDC R1, c[0x0][0x37c] ;  /* 0x0000df00ff017b82 */ /* 0x000fe20000000800 */
[----:B------:R-:W0:Y:S07]  /*0010*/  S2R R6, SR_CTAID.X ;  /* 0x0000000000067919 */ /* 0x000e2e0000002500 */
[----:B------:R-:W1:Y:S01]  /*0020*/  S2UR UR6, SR_CgaCtaId ;  /* 0x00000000000679c3 */ /* 0x000e620000008800 */
[----:B------:R-:W2:Y:S01]  /*0030*/  LDCU UR5, c[0x0][0x360] ;  /* 0x00006c00ff0577ac */ /* 0x000ea20008000800 */
[----:B------:R-:W-:Y:S01]  /*0040*/  HFMA2 R8, -RZ, RZ, 0, -0.0 ;  /* 0x00008000ff087431 */ /* 0x000fe200000001ff */
[----:B------:R-:W3:Y:S01]  /*0050*/  S2R R5, SR_TID.X ;  /* 0x0000000000057919 */ /* 0x000ee20000002100 */
[----:B------:R-:W-:Y:S01]  /*0060*/  IMAD.MOV.U32 R9, RZ, RZ, RZ ;  /* 0x000000ffff097224 */ /* 0x000fe200078e00ff */
[----:B------:R-:W-:Y:S01]  /*0070*/  UMOV UR4, 0x400 ;  /* 0x0000040000047882 */ /* 0x000fe20000000000 */
[----:B------:R-:W4:Y:S01]  /*0080*/  LDCU.64 UR10, c[0x0][0x3b0] ;  /* 0x00007600ff0a77ac */ /* 0x000f220008000a00 */
[----:B------:R-:W-:Y:S01]  /*0090*/  BSSY.RECONVERGENT B0, `(.L_x_2995) ;  /* 0x000068a000007945 */ /* 0x000fe20003800200 */
[----:B------:R-:W5:Y:S01]  /*00a0*/  LDC R10, c[0x0][0x3a8] ;  /* 0x0000ea00ff0a7b82 */ /* 0x000f620000000800 */
[----:B------:R-:W0:Y:S01]  /*00b0*/  LDCU.64 UR8, c[0x0][0x358] ;  /* 0x00006b00ff0877ac */ /* 0x000e220008000a00 */
[----:B-1----:R-:W-:-:S04]  /*00c0*/  ULEA UR4, UR6, UR4, 0x18 ;  /* 0x0000000406047291 */ /* 0x002fc8000f8ec0ff */
[----:B--2---:R-:W-:Y:S02]  /*00d0*/  ULEA UR6, UR5, UR4, 0x1 ;  /* 0x0000000405067291 */ /* 0x004fe4000f8e08ff */
[----:B0-----:R-:W-:Y:S01]  /*00e0*/  IMAD R0, R6, UR5, RZ ;  /* 0x0000000506007c24 */ /* 0x001fe2000f8e02ff */
[----:B-----5:R-:W-:Y:S02]  /*00f0*/  IADD3 R7, PT, PT, R10, -0x1, RZ ;  /* 0xffffffff0a077810 */ /* 0x020fe40007ffe0ff */
[C---:B---3--:R-:W-:Y:S01]  /*0100*/  LEA R4, R5.reuse, UR4, 0x1 ;  /* 0x0000000405047c11 */ /* 0x048fe2000f8e08ff */
[----:B------:R-:W-:Y:S01]  /*0110*/  IMAD R3, R0, 0x2, R5 ;  /* 0x0000000200037824 */ /* 0x000fe200078e0205 */
[----:B------:R-:W-:Y:S01]  /*0120*/  LEA R2, R5, UR6, 0x3 ;  /* 0x0000000605027c11 */ /* 0x000fe2000f8e18ff */
[----:B------:R-:W-:Y:S02]  /*0130*/  IMAD.MOV.U32 R0, RZ, RZ, RZ ;  /* 0x000000ffff007224 */ /* 0x000fe400078e00ff */
[----:B------:R0:W-:Y:S01]  /*0140*/  STS.U16 [R4], R8 ;  /* 0x0000000804007388 */ /* 0x0001e20000000400 */
[----:B------:R-:W-:-:S04]  /*0150*/  IADD3 R14, PT, PT, R3, UR5, RZ ;  /* 0x00000005030e7c10 */ /* 0x000fc8000fffe0ff */
[----:B----4-:R-:W-:-:S04]  /*0160*/  ISETP.GE.U32.AND P0, PT, R14, UR10, PT ;  /* 0x0000000a0e007c0c */ /* 0x010fc8000bf06070 */
[----:B------:R-:W-:Y:S02]  /*0170*/  ISETP.GE.U32.AND.EX P0, PT, RZ, UR11, PT, P0 ;  /* 0x0000000bff007c0c */ /* 0x000fe4000bf06100 */
[----:B0-----:R-:W-:-:S05]  /*0180*/  MOV R8, R3 ;  /* 0x0000000300087202 */ /* 0x001fca0000000f00 */
[----:B------:R0:W-:Y:S06]  /*0190*/  STS.64 [R2], R8 ;  /* 0x0000000802007388 */ /* 0x0001ec0000000a00 */
[----:B------:R-:W-:Y:S05]  /*01a0*/  @P0 BRA `(.L_x_2996) ;  /* 0x00000030000c0947 */ /* 0x000fea0003800000 */
[----:B------:R-:W-:Y:S02]  /*01b0*/  ISETP.GE.AND P0, PT, R7, RZ, PT ;  /* 0x000000ff0700720c */ /* 0x000fe40003f06270 */
[----:B------:R-:W-:Y:S01]  /*01c0*/  CS2R R24, SRZ ;  /* 0x0000000000187805 */ /* 0x000fe2000001ff00 */
[----:B------:R-:W-:Y:S01]  /*01d0*/  IMAD.MOV.U32 R13, RZ, RZ, RZ ;  /* 0x000000ffff0d7224 */ /* 0x000fe200078e00ff */
[----:B------:R-:W-:Y:S01]  /*01e0*/  MOV R18, RZ ;  /* 0x000000ff00127202 */ /* 0x000fe20000000f00 */
[----:B------:R-:W-:-:S08]  /*01f0*/  IMAD.MOV.U32 R15, RZ, RZ, RZ ;  /* 0x000000ffff0f7224 */ /* 0x000fd000078e00ff */
[----:B------:R-:W-:Y:S05]  /*0200*/  @!P0 BRA `(.L_x_2997) ;  /* 0x0000002c00bc8947 */ /* 0x000fea0003800000 */
[----:B0-----:R-:W-:Y:S01]  /*0210*/  MOV R8, R7 ;  /* 0x0000000700087202 */ /* 0x001fe20000000f00 */
[----:B------:R-:W-:Y:S02]  /*0220*/  HFMA2 R18, -RZ, RZ, 0, 0 ;  /* 0x00000000ff127431 */ /* 0x000fe400000001ff */
[----:B------:R-:W-:Y:S01]  /*0230*/  IMAD.MOV.U32 R13, RZ, RZ, RZ ;  /* 0x000000ffff0d7224 */ /* 0x000fe200078e00ff */
[----:B------:R-:W-:Y:S02]  /*0240*/  CS2R R24, SRZ ;  /* 0x0000000000187805 */ /* 0x000fe4000001ff00 */
[----:B------:R-:W-:Y:S01]  /*0250*/  ISETP.GE.U32.AND P0, PT, R8, 0x3, PT ;  /* 0x000000030800780c */ /* 0x000fe20003f06070 */
[----:B------:R-:W-:Y:S01]  /*0260*/  IMAD.MOV.U32 R16, RZ, RZ, R14 ;  /* 0x000000ffff107224 */ /* 0x000fe200078e000e */
[----:B------:R-:W-:-:S11]  /*0270*/  MOV R17, RZ ;  /* 0x000000ff00117202 */ /* 0x000fd60000000f00 */
        /* <DEDUP_REMOVED lines=8> */
.L_x_3023:
        /* <DEDUP_REMOVED lines=33> */
.L_x_3000:
[----:B------:R-:W-:Y:S01]  /*0510*/  IMAD.MOV.U32 R28, RZ, RZ, R3 ;  /* 0x000000ffff1c7224 */ /* 0x000fe200078e0003 */
[----:B------:R-:W-:Y:S01]  /*0520*/  MOV R10, R0 ;  /* 0x00000000000a7202 */ /* 0x000fe20000000f00 */
[----:B------:R-:W-:Y:S01]  /*0530*/  IMAD.MOV.U32 R11, RZ, RZ, R20 ;  /* 0x000000ffff0b7224 */ /* 0x000fe200078e0014 */
[----:B------:R-:W-:Y:S02]  /*0540*/  MOV R12, R21 ;  /* 0x00000015000c7202 */ /* 0x000fe40000000f00 */
[----:B------:R-:W-:-:S07]  /*0550*/  MOV R7, 0x570 ;  /* 0x0000057000077802 */ /* 0x000fce0000000f00 */
[----:B------:R-:W-:Y:S05]  /*0560*/  CALL.REL.NOINC `($__internal_64_$__cuda_sm20_div_s64) ;  /* 0x0000006800b87944 */ /* 0x000fea0003c00000 */
        /* <DEDUP_REMOVED lines=11> */
.L_x_3001:
[----:B------:R-:W-:Y:S05]  /*0620*/  BSYNC.RECONVERGENT B1 ;  /* 0x0000000000017941 */ /* 0x000fea0003800200 */
.L_x_2999:
        /* <DEDUP_REMOVED lines=34> */
.L_x_3003:
        /* <DEDUP_REMOVED lines=8> */
[----:B------:R-:W-:-:S03]  /*08d0*/  MOV R36, R22 ;  /* 0x0000001600247202 */ /* 0x000fc60000000f00 */
[----:B------:R-:W-:-:S04]  /*08e0*/  IMAD.X R11, RZ, RZ, ~R23, P0 ;  /* 0x000000ffff0b7224 */ /* 0x000fc800000e0e17 */
[----:B------:R-:W-:Y:S02]  /*08f0*/  IMAD R0, R11, R20, RZ ;  /* 0x000000140b007224 */ /* 0x000fe400078e02ff */
[----:B------:R-:W-:-:S04]  /*0900*/  IMAD.WIDE.U32 R10, R20, R7, R16 ;  /* 0x00000007140a7225 */ /* 0x000fc800078e0010 */
[----:B------:R-:W-:Y:S01]  /*0910*/  IMAD R21, R21, R7, R0 ;  /* 0x0000000715157224 */ /* 0x000fe200078e0200 */
[----:B------:R-:W-:-:S03]  /*0920*/  MOV R7, R10 ;  /* 0x0000000a00077202 */ /* 0x000fc60000000f00 */
[----:B------:R-:W-:-:S07]  /*0930*/  IMAD.IADD R11, R21, 0x1, R11 ;  /* 0x00000001150b7824 */ /* 0x000fce00078e020b */
.L_x_3004:
[----:B------:R-:W-:Y:S05]  /*0940*/  BSYNC.RECONVERGENT B1 ;  /* 0x0000000000017941 */ /* 0x000fea0003800200 */
.L_x_3002:
        /* <DEDUP_REMOVED lines=37> */
.L_x_3006:
[----:B------:R-:W-:Y:S01]  /*0ba0*/  MOV R28, R32 ;  /* 0x00000020001c7202 */ /* 0x000fe20000000f00 */
[----:B------:R-:W-:Y:S01]  /*0bb0*/  IMAD.MOV.U32 R10, RZ, RZ, R33 ;  /* 0x000000ffff0a7224 */ /* 0x000fe200078e0021 */
[----:B------:R-:W-:Y:S01]  /*0bc0*/  MOV R11, R16 ;  /* 0x00000010000b7202 */ /* 0x000fe20000000f00 */
[----:B------:R-:W-:Y:S01]  /*0bd0*/  IMAD.MOV.U32 R12, RZ, RZ, R17 ;  /* 0x000000ffff0c7224 */ /* 0x000fe200078e0011 */
[----:B------:R-:W-:-:S07]  /*0be0*/  MOV R7, 0xc00 ;  /* 0x00000c0000077802 */ /* 0x000fce0000000f00 */
[----:B------:R-:W-:Y:S05]  /*0bf0*/  CALL.REL.NOINC `($__internal_64_$__cuda_sm20_div_s64) ;  /* 0x0000006400147944 */ /* 0x000fea0003c00000 */
        /* <DEDUP_REMOVED lines=10> */
.L_x_3007:
[----:B------:R-:W-:Y:S05]  /*0ca0*/  BSYNC.RECONVERGENT B1 ;  /* 0x0000000000017941 */ /* 0x000fea0003800200 */
.L_x_3005:
        /* <DEDUP_REMOVED lines=35> */
.L_x_3009:
[----:B------:R-:W-:Y:S01]  /*0ee0*/  MOV R28, R36 ;  /* 0x00000024001c7202 */ /* 0x000fe20000000f00 */
[----:B------:R-:W-:Y:S01]  /*0ef0*/  IMAD.MOV.U32 R10, RZ, RZ, R37 ;  /* 0x000000ffff0a7224 */ /* 0x000fe200078e0025 */
[----:B------:R-:W-:Y:S01]  /*0f00*/  MOV R11, R16 ;  /* 0x00000010000b7202 */ /* 0x000fe20000000f00 */
[----:B------:R-:W-:Y:S01]  /*0f10*/  IMAD.MOV.U32 R12, RZ, RZ, R17 ;  /* 0x000000ffff0c7224 */ /* 0x000fe200078e0011 */
[----:B------:R-:W-:-:S07]  /*0f20*/  MOV R7, 0xf40 ;  /* 0x00000f4000077802 */ /* 0x000fce0000000f00 */
[----:B------:R-:W-:Y:S05]  /*0f30*/  CALL.REL.NOINC `($__internal_64_$__cuda_sm20_div_s64) ;  /* 0x0000006000447944 */ /* 0x000fea0003c00000 */
        /* <DEDUP_REMOVED lines=11> */
.L_x_3010:
[----:B------:R-:W-:Y:S05]  /*0ff0*/  BSYNC.RECONVERGENT B1 ;  /* 0x0000000000017941 */ /* 0x000fea0003800200 */
.L_x_3008:
        /* <DEDUP_REMOVED lines=36> */
.L_x_3012:
        /* <DEDUP_REMOVED lines=16> */
.L_x_3013:
[----:B------:R-:W-:Y:S05]  /*1340*/  BSYNC.RECONVERGENT B1 ;  /* 0x0000000000017941 */ /* 0x000fea0003800200 */
.L_x_3011:
        /* <DEDUP_REMOVED lines=19> */
[----:B0-----:R-:W-:Y:S02]  /*1480*/  VIADD R11, R7, 0xffffffe ;  /* 0x0ffffffe070b7836 */ /* 0x001fe40000000000 */
[----:B------:R-:W-:-:S04]  /*1490*/  IMAD.MOV.U32 R7, RZ, RZ, RZ ;  /* 0x000000ffff077224 */ /* 0x000fc800078e00ff */
        /* <DEDUP_REMOVED lines=16> */
.L_x_3015:
        /* <DEDUP_REMOVED lines=17> */
.L_x_3016:
[----:B------:R-:W-:Y:S05]  /*16b0*/  BSYNC.RECONVERGENT B1 ;  /* 0x0000000000017941 */ /* 0x000fea0003800200 */
.L_x_3014:
        /* <DEDUP_REMOVED lines=36> */
.L_x_3018:
        /* <DEDUP_REMOVED lines=17> */
.L_x_3019:
[----:B------:R-:W-:Y:S05]  /*1a10*/  BSYNC.RECONVERGENT B1 ;  /* 0x0000000000017941 */ /* 0x000fea0003800200 */
.L_x_3017:
        /* <DEDUP_REMOVED lines=37> */
.L_x_3021:
[----:B------:R-:W-:Y:S01]  /*1c70*/  IMAD.MOV.U32 R28, RZ, RZ, R16 ;  /* 0x000000ffff1c7224 */ /* 0x000fe200078e0010 */
[----:B------:R-:W-:Y:S01]  /*1c80*/  MOV R10, R17 ;  /* 0x00000011000a7202 */ /* 0x000fe20000000f00 */
[----:B------:R-:W-:Y:S01]  /*1c90*/  IMAD.MOV.U32 R11, RZ, RZ, R18 ;  /* 0x000000ffff0b7224 */ /* 0x000fe200078e0012 */
[----:B------:R-:W-:Y:S02]  /*1ca0*/  MOV R12, R19 ;  /* 0x00000013000c7202 */ /* 0x000fe40000000f00 */
[----:B------:R-:W-:-:S07]  /*1cb0*/  MOV R7, 0x1cd0 ;  /* 0x00001cd000077802 */ /* 0x000fce0000000f00 */
[----:B------:R-:W-:Y:S05]  /*1cc0*/  CALL.REL.NOINC `($__internal_64_$__cuda_sm20_div_s64) ;  /* 0x0000005000e07944 */ /* 0x000fea0003c00000 */
[----:B------:R-:W-:Y:S02]  /*1cd0*/  IADD3 R7, P0, PT, RZ, -R22, RZ ;  /* 0x80000016ff077210 */ /* 0x000fe40007f1e0ff */
[----:B------:R-:W-:Y:S02]  /*1ce0*/  MOV R10, R16 ;  /* 0x00000010000a7202 */ /* 0x000fe40000000f00 */
[----:B------:R-:W-:Y:S01]  /*1cf0*/  MOV R16, R22 ;  /* 0x0000001600107202 */ /* 0x000fe20000000f00 */
[----:B------:R-:W-:-:S04]  /*1d00*/  IMAD.X R11, RZ, RZ, ~R23, P0 ;  /* 0x000000ffff0b7224 */ /* 0x000fc800000e0e17 */
[----:B------:R-:W-:Y:S02]  /*1d10*/  IMAD R12, R11, R18, RZ ;  /* 0x000000120b0c7224 */ /* 0x000fe400078e02ff */
[----:B------:R-:W-:Y:S02]  /*1d20*/  IMAD.MOV.U32 R11, RZ, RZ, R17 ;  /* 0x000000ffff0b7224 */ /* 0x000fe400078e0011 */
[----:B------:R-:W-:Y:S02]  /*1d30*/  IMAD.MOV.U32 R17, RZ, RZ, R23 ;  /* 0x000000ffff117224 */ /* 0x000fe400078e0017 */
[----:B------:R-:W-:-:S04]  /*1d40*/  IMAD.WIDE.U32 R10, R18, R7, R10 ;  /* 0x00000007120a7225 */ /* 0x000fc800078e000a */
[----:B------:R-:W-:Y:S02]  /*1d50*/  IMAD R7, R19, R7, R12 ;  /* 0x0000000713077224 */ /* 0x000fe400078e020c */
[----:B------:R-:W-:-:S03]  /*1d60*/  IMAD.MOV.U32 R19, RZ, RZ, R10 ;  /* 0x000000ffff137224 */ /* 0x000fc600078e000a */
[----:B------:R-:W-:-:S07]  /*1d70*/  IADD3 R11, PT, PT, R7, R11, RZ ;  /* 0x0000000b070b7210 */ /* 0x000fce0007ffe0ff */
.L_x_3022:
[----:B------:R-:W-:Y:S05]  /*1d80*/  BSYNC.RECONVERGENT B1 ;  /* 0x0000000000017941 */ /* 0x000fea0003800200 */
.L_x_3020:
        /* <DEDUP_REMOVED lines=9> */
.L_x_2998:
        /* <DEDUP_REMOVED lines=35> */
.L_x_3026:
[----:B------:R-:W-:Y:S01]  /*2050*/  IMAD.MOV.U32 R28, RZ, RZ, R3 ;  /* 0x000000ffff1c7224 */ /* 0x000fe200078e0003 */
[----:B------:R-:W-:Y:S01]  /*2060*/  MOV R10, R0 ;  /* 0x00000000000a7202 */ /* 0x000fe20000000f00 */
[----:B------:R-:W-:Y:S01]  /*2070*/  IMAD.MOV.U32 R11, RZ, RZ, R20 ;  /* 0x000000ffff0b7224 */ /* 0x000fe200078e0014 */
[----:B------:R-:W-:Y:S02]  /*2080*/  MOV R12, R21 ;  /* 0x00000015000c7202 */ /* 0x000fe40000000f00 */
[----:B------:R-:W-:-:S07]  /*2090*/  MOV R7, 0x20b0 ;  /* 0x000020b000077802 */ /* 0x000fce0000000f00 */
[----:B------:R-:W-:Y:S05]  /*20a0*/  CALL.REL.NOINC `($__internal_64_$__cuda_sm20_div_s64) ;  /* 0x0000004c00e87944 */ /* 0x000fea0003c00000 */
        /* <DEDUP_REMOVED lines=10> */
.L_x_3027:
[----:B------:R-:W-:Y:S05]  /*2150*/  BSYNC.RECONVERGENT B1 ;  /* 0x0000000000017941 */ /* 0x000fea0003800200 */
.L_x_3025:
        /* <DEDUP_REMOVED lines=35> */
.L_x_3029:
[----:B------:R-:W-:Y:S01]  /*2390*/  IMAD.MOV.U32 R28, RZ, RZ, R16 ;  /* 0x000000ffff1c7224 */ /* 0x000fe200078e0010 */
[----:B------:R-:W-:Y:S01]  /*23a0*/  MOV R10, R17 ;  /* 0x00000011000a7202 */ /* 0x000fe20000000f00 */
[----:B------:R-:W-:Y:S01]  /*23b0*/  IMAD.MOV.U32 R11, RZ, RZ, R20 ;  /* 0x000000ffff0b7224 */ /* 0x000fe200078e0014 */
[----:B------:R-:W-:Y:S02]  /*23c0*/  MOV R12, R21 ;  /* 0x00000015000c7202 */ /* 0x000fe40000000f00 */
[----:B------:R-:W-:-:S07]  /*23d0*/  MOV R7, 0x23f0 ;  /* 0x000023f000077802 */ /* 0x000fce0000000f00 */
[----:B------:R-:W-:Y:S05]  /*23e0*/  CALL.REL.NOINC `($__internal_64_$__cuda_sm20_div_s64) ;  /* 0x0000004c00187944 */ /* 0x000fea0003c00000 */
[----:B------:R-:W-:-:S05]  /*23f0*/  IADD3 R3, P0, PT, RZ, -R22, RZ ;  /* 0x80000016ff037210 */ /* 0x000fca0007f1e0ff */
        /* <DEDUP_REMOVED lines=8> */
.L_x_3030:
[----:B------:R-:W-:Y:S05]  /*2480*/  BSYNC.RECONVERGENT B1 ;  /* 0x0000000000017941 */ /* 0x000fea0003800200 */
.L_x_3028:
        /* <DEDUP_REMOVED lines=37> */
.L_x_3032:
        /* <DEDUP_REMOVED lines=8> */
[----:B------:R-:W-:Y:S01]  /*2760*/  MOV R11, R33 ;  /* 0x00000021000b7202 */ /* 0x000fe20000000f00 */
[----:B------:R-:W-:Y:S01]  /*2770*/  IMAD.MOV.U32 R0, RZ, RZ, R23 ;  /* 0x000000ffff007224 */ /* 0x000fe200078e0017 */
[----:B------:R-:W-:Y:S01]  /*2780*/  IADD3.X R3, PT, PT, RZ, ~R23, RZ, P0, !PT ;  /* 0x80000017ff037210 */ /* 0x000fe200007fe4ff */
[----:B------:R-:W-:-:S04]  /*2790*/  IMAD.WIDE.U32 R10, R16, R7, R10 ;  /* 0x00000007100a7225 */ /* 0x000fc800078e000a */
[----:B------:R-:W-:-:S04]  /*27a0*/  IMAD R3, R3, R16, RZ ;  /* 0x0000001003037224 */ /* 0x000fc800078e02ff */
[----:B------:R-:W-:Y:S02]  /*27b0*/  IMAD R7, R17, R7, R3 ;  /* 0x0000000711077224 */ /* 0x000fe400078e0203 */
[----:B------:R-:W-:-:S03]  /*27c0*/  IMAD.MOV.U32 R3, RZ, RZ, R22 ;  /* 0x000000ffff037224 */ /* 0x000fc600078e0016 */
[----:B------:R-:W-:-:S07]  /*27d0*/  IADD3 R7, PT, PT, R11, R7, RZ ;  /* 0x000000070b077210 */ /* 0x000fce0007ffe0ff */
.L_x_3033:
[----:B------:R-:W-:Y:S05]  /*27e0*/  BSYNC.RECONVERGENT B1 ;  /* 0x0000000000017941 */ /* 0x000fea0003800200 */
.L_x_3031:
        /* <DEDUP_REMOVED lines=36> */
.L_x_3035:
        /* <DEDUP_REMOVED lines=15> */
[----:B------:R-:W-:-:S07]  /*2b20*/  IMAD.IADD R9, R9, 0x1, R11 ;  /* 0x0000000109097824 */ /* 0x000fce00078e020b */
.L_x_3036:
[----:B------:R-:W-:Y:S05]  /*2b30*/  BSYNC.RECONVERGENT B1 ;  /* 0x0000000000017941 */ /* 0x000fea0003800200 */
.L_x_3034:
[----:B------:R-:W-:Y:S01]  /*2b40*/  IMAD.MOV.U32 R34, RZ, RZ, R18 ;  /* 0x000000ffff227224 */ /* 0x000fe200078e0012 */
[----:B------:R-:W-:Y:S01]  /*2b50*/  IADD3 R8, PT, PT, R8, -0x2, RZ ;  /* 0xfffffffe08087810 */ /* 0x000fe20007ffe0ff */
[----:B------:R-:W-:Y:S02]  /*2b60*/  IMAD R9, R9, R32, RZ ;  /* 0x0000002009097224 */ /* 0x000fe400078e02ff */
[----:B------:R-:W-:-:S04]  /*2b70*/  IMAD.WIDE.U32 R34, R32, R10, R34 ;  /* 0x0000000a20227225 */ /* 0x000fc800078e0022 */
[----:B------:R-:W-:Y:S01]  /*2b80*/  IMAD R9, R33, R10, R9 ;  /* 0x0000000a21097224 */ /* 0x000fe200078e0209 */
[----:B------:R-:W-:-:S03]  /*2b90*/  MOV R13, R34 ;  /* 0x00000022000d7202 */ /* 0x000fc60000000f00 */
[----:B------:R-:W-:-:S07]  /*2ba0*/  IMAD.IADD R18, R35, 0x1, R9 ;  /* 0x0000000123127824 */ /* 0x000fce00078e0209 */
.L_x_3024:
        /* <DEDUP_REMOVED lines=31> */
.L_x_3038:
[----:B------:R-:W-:Y:S01]  /*2da0*/  IMAD.MOV.U32 R19, RZ, RZ, R0 ;  /* 0x000000ffff137224 */ /* 0x000fe200078e0000 */
[----:B------:R-:W-:Y:S01]  /*2db0*/  MOV R7, R26 ;  /* 0x0000001a00077202 */ /* 0x000fe20000000f00 */
[----:B------:R-:W-:Y:S01]  /*2dc0*/  IMAD.MOV.U32 R12, RZ, RZ, R27 ;  /* 0x000000ffff0c7224 */ /* 0x000fe200078e001b */
[----:B------:R-:W-:-:S07]  /*2dd0*/  MOV R0, 0x2df0 ;  /* 0x00002df000007802 */ /* 0x000fce0000000f00 */
[----:B------:R-:W-:Y:S05]  /*2de0*/  CALL.REL.NOINC `($__internal_65_$__cuda_sm20_rem_s64) ;  /* 0x0000004400e87944 */ /* 0x000fea0003c00000 */
[----:B------:R-:W-:Y:S01]  /*2df0*/  MOV R10, R3 ;  /* 0x00000003000a7202 */ /* 0x000fe20000000f00 */
[----:B------:R-:W-:-:S07]  /*2e00*/  IMAD.MOV.U32 R11, RZ, RZ, R12 ;  /* 0x000000ffff0b7224 */ /* 0x000fce00078e000c */
.L_x_3039:
[----:B------:R-:W-:Y:S05]  /*2e10*/  BSYNC.RECONVERGENT B1 ;  /* 0x0000000000017941 */ /* 0x000fea0003800200 */
.L_x_3037:
        /* <DEDUP_REMOVED lines=30> */
.L_x_3041:
[----:B------:R-:W-:Y:S01]  /*3000*/  MOV R7, R26 ;  /* 0x0000001a00077202 */ /* 0x000fe20000000f00 */
[----:B------:R-:W-:Y:S01]  /*3010*/  IMAD.MOV.U32 R12, RZ, RZ, R27 ;  /* 0x000000ffff0c7224 */ /* 0x000fe200078e001b */
[----:B------:R-:W-:Y:S01]  /*3020*/  MOV R3, R16 ;  /* 0x0000001000037202 */ /* 0x000fe20000000f00 */
[----:B------:R-:W-:Y:S01]  /*3030*/  IMAD.MOV.U32 R19, RZ, RZ, R17 ;  /* 0x000000ffff137224 */ /* 0x000fe200078e0011 */
[----:B------:R-:W-:-:S07]  /*3040*/  MOV R0, 0x3060 ;  /* 0x0000306000007802 */ /* 0x000fce0000000f00 */
[----:B------:R-:W-:Y:S05]  /*3050*/  CALL.REL.NOINC `($__internal_65_$__cuda_sm20_rem_s64) ;  /* 0x00000044004c7944 */ /* 0x000fea0003c00000 */
[----:B------:R-:W-:Y:S01]  /*3060*/  MOV R10, R3 ;  /* 0x00000003000a7202 */ /* 0x000fe20000000f00 */
[----:B------:R-:W-:-:S07]  /*3070*/  IMAD.MOV.U32 R11, RZ, RZ, R12 ;  /* 0x000000ffff0b7224 */ /* 0x000fce00078e000c */
.L_x_3042:
[----:B------:R-:W-:Y:S05]  /*3080*/  BSYNC.RECONVERGENT B1 ;  /* 0x0000000000017941 */ /* 0x000fea0003800200 */
.L_x_3040:
[----:B------:R-:W-:Y:S01]  /*3090*/  MOV R12, R13 ;  /* 0x0000000d000c7202 */ /* 0x000fe20000000f00 */
[----:B------:R-:W-:Y:S02]  /*30a0*/  IMAD R3, R11, R8, RZ ;  /* 0x000000080b037224 */ /* 0x000fe400078e02ff */
[----:B------:R-:W-:Y:S02]  /*30b0*/  IMAD.MOV.U32 R13, RZ, RZ, R18 ;  /* 0x000000ffff0d7224 */ /* 0x000fe400078e0012 */
[-C--:B------:R-:W-:Y:S02]  /*30c0*/  IMAD R3, R9, R10.reuse, R3 ;  /* 0x0000000a09037224 */ /* 0x080fe400078e0203 */
[----:B------:R-:W-:-:S05]  /*30d0*/  IMAD.WIDE.U32 R12, R8, R10, R12 ;  /* 0x0000000a080c7225 */ /* 0x000fca00078e000c */
[----:B------:R-:W-:Y:S01]  /*30e0*/  IADD3 R18, PT, PT, R13, R3, RZ ;  /* 0x000000030d127210 */ /* 0x000fe20007ffe0ff */
[----:B------:R-:W-:-:S07]  /*30f0*/  IMAD.MOV.U32 R13, RZ, RZ, R12 ;  /* 0x000000ffff0d7224 */ /* 0x000fce00078e000c */
.L_x_2997:
[----:B------:R-:W0:Y:S02]  /*3100*/  LDCU.64 UR12, c[0x0][0x390] ;  /* 0x00007200ff0c77ac */ /* 0x000e240008000a00 */
[C---:B0-----:R-:W-:Y:S02]  /*3110*/  LEA R8, P0, R24.reuse, UR12, 0x1 ;  /* 0x0000000c18087c11 */ /* 0x041fe4000f8008ff */
[C---:B------:R-:W-:Y:S02]  /*3120*/  LEA R10, P1, R13.reuse, UR12, 0x1 ;  /* 0x0000000c0d0a7c11 */ /* 0x040fe4000f8208ff */
[----:B------:R-:W-:Y:S02]  /*3130*/  LEA.HI.X R9, R24, UR13, R25, 0x1, P0 ;  /* 0x0000000d18097c11 */ /* 0x000fe400080f0c19 */
[----:B------:R-:W-:-:S04]  /*3140*/  LEA.HI.X R11, R13, UR13, R18, 0x1, P1 ;  /* 0x0000000d0d0b7c11 */ /* 0x000fc800088f0c12 */
[----:B------:R-:W2:Y:S04]  /*3150*/  LDG.E.U16 R9, desc[UR8][R8.64] ;  /* 0x0000000808097981 */ /* 0x000ea8000c1e1500 */
[----:B------:R-:W3:Y:S01]  /*3160*/  LDG.E.U16 R11, desc[UR8][R10.64] ;  /* 0x000000080a0b7981 */ /* 0x000ee2000c1e1500 */
[----:B--2---:R-:W-:Y:S02]  /*3170*/  PRMT R0, R9, 0x9910, RZ ;  /* 0x0000991009007816 */ /* 0x004fe400000000ff */
[----:B---3--:R-:W-:-:S04]  /*3180*/  PRMT R3, R11, 0x9910, RZ ;  /* 0x000099100b037816 */ /* 0x008fc800000000ff */
[----:B------:R-:W-:-:S13]  /*3190*/  ISETP.GE.AND P0, PT, R3, R0, PT ;  /* 0x000000000300720c */ /* 0x000fda0003f06270 */
[----:B------:R2:W-:Y:S04]  /*31a0*/  @P0 STS.U16 [R4], R11 ;  /* 0x0000000b04000388 */ /* 0x0005e80000000400 */
[----:B------:R2:W-:Y:S04]  /*31b0*/  @P0 STS.64 [R2], R14 ;  /* 0x0000000e02000388 */ /* 0x0005e80000000a00 */
[----:B------:R2:W-:Y:S01]  /*31c0*/  @!P0 STS.U16 [R4], R9 ;  /* 0x0000000904008388 */ /* 0x0005e20000000400 */
[----:B------:R-:W-:Y:S05]  /*31d0*/  BRA `(.L_x_3043) ;  /* 0x0000003400d47947 */ /* 0x000fea0003800000 */
.L_x_2996:
        /* <DEDUP_REMOVED lines=20> */
.L_x_3070:
        /* <DEDUP_REMOVED lines=33> */
.L_x_3047:
[----:B------:R-:W-:Y:S01]  /*3530*/  MOV R28, R3 ;  /* 0x00000003001c7202 */ /* 0x000fe20000000f00 */
[----:B------:R-:W-:Y:S01]  /*3540*/  IMAD.MOV.U32 R10, RZ, RZ, R0 ;  /* 0x000000ffff0a7224 */ /* 0x000fe200078e0000 */
[----:B------:R-:W-:Y:S01]  /*3550*/  MOV R11, R24 ;  /* 0x00000018000b7202 */ /* 0x000fe20000000f00 */
[----:B------:R-:W-:Y:S01]  /*3560*/  IMAD.MOV.U32 R12, RZ, RZ, R25 ;  /* 0x000000ffff0c7224 */ /* 0x000fe200078e0019 */
[----:B------:R-:W-:-:S07]  /*3570*/  MOV R7, 0x3590 ;  /* 0x0000359000077802 */ /* 0x000fce0000000f00 */
[----:B-1----:R-:W-:Y:S05]  /*3580*/  CALL.REL.NOINC `($__internal_64_$__cuda_sm20_div_s64) ;  /* 0x0000003800b07944 */ /* 0x002fea0003c00000 */
        /* <DEDUP_REMOVED lines=11> */
.L_x_3048:
[----:B------:R-:W-:Y:S05]  /*3640*/  BSYNC.RECONVERGENT B1 ;  /* 0x0000000000017941 */ /* 0x000fea0003800200 */
.L_x_3046:
        /* <DEDUP_REMOVED lines=38> */
.L_x_3050:
        /* <DEDUP_REMOVED lines=17> */
.L_x_3051:
[----:B------:R-:W-:Y:S05]  /*39c0*/  BSYNC.RECONVERGENT B1 ;  /* 0x0000000000017941 */ /* 0x000fea0003800200 */
.L_x_3049:
        /* <DEDUP_REMOVED lines=38> */
.L_x_3053:
        /* <DEDUP_REMOVED lines=17> */
.L_x_3054:
[----:B------:R-:W-:Y:S05]  /*3d40*/  BSYNC.RECONVERGENT B1 ;  /* 0x0000000000017941 */ /* 0x000fea0003800200 */
.L_x_3052:
        /* <DEDUP_REMOVED lines=39> */
.L_x_3056:
        /* <DEDUP_REMOVED lines=17> */
.L_x_3057:
[----:B------:R-:W-:Y:S05]  /*40d0*/  BSYNC.RECONVERGENT B1 ;  /* 0x0000000000017941 */ /* 0x000fea0003800200 */
.L_x_3055:
        /* <DEDUP_REMOVED lines=38> */
.L_x_3059:
        /* <DEDUP_REMOVED lines=17> */
.L_x_3060:
[----:B------:R-:W-:Y:S05]  /*4450*/  BSYNC.RECONVERGENT B1 ;  /* 0x0000000000017941 */ /* 0x000fea0003800200 */
.L_x_3058:
        /* <DEDUP_REMOVED lines=38> */
.L_x_3062:
        /* <DEDUP_REMOVED lines=17> */
.L_x_3063:
[----:B------:R-:W-:Y:S05]  /*47d0*/  BSYNC.RECONVERGENT B1 ;  /* 0x0000000000017941 */ /* 0x000fea0003800200 */
.L_x_3061:
        /* <DEDUP_REMOVED lines=38> */
.L_x_3065:
        /* <DEDUP_REMOVED lines=17> */
.L_x_3066:
[----:B------:R-:W-:Y:S05]  /*4b50*/  BSYNC.RECONVERGENT B1 ;  /* 0x0000000000017941 */ /* 0x000fea0003800200 */
.L_x_3064:
        /* <DEDUP_REMOVED lines=36> */
.L_x_3068:
        /* <DEDUP_REMOVED lines=17> */
.L_x_3069:
[----:B------:R-:W-:Y:S05]  /*4eb0*/  BSYNC.RECONVERGENT B1 ;  /* 0x0000000000017941 */ /* 0x000fea0003800200 */
.L_x_3067:
        /* <DEDUP_REMOVED lines=12> */
.L_x_3045:
        /* <DEDUP_REMOVED lines=36> */
.L_x_3073:
        /* <DEDUP_REMOVED lines=17> */
.L_x_3074:
[----:B------:R-:W-:Y:S05]  /*52d0*/  BSYNC.RECONVERGENT B1 ;  /* 0x0000000000017941 */ /* 0x000fea0003800200 */
.L_x_3072:
        /* <DEDUP_REMOVED lines=41> */
.L_x_3076:
        /* <DEDUP_REMOVED lines=17> */
.L_x_3077:
[----:B------:R-:W-:Y:S05]  /*5680*/  BSYNC.RECONVERGENT B1 ;  /* 0x0000000000017941 */ /* 0x000fea0003800200 */
.L_x_3075:
        /* <DEDUP_REMOVED lines=40> */
.L_x_3079:
        /* <DEDUP_REMOVED lines=17> */
.L_x_3080:
[----:B------:R-:W-:Y:S05]  /*5a20*/  BSYNC.RECONVERGENT B1 ;  /* 0x0000000000017941 */ /* 0x000fea0003800200 */
.L_x_3078:
        /* <DEDUP_REMOVED lines=39> */
.L_x_3082:
        /* <DEDUP_REMOVED lines=14> */
[----:B------:R-:W-:Y:S02]  /*5d80*/  IMAD R7, R25, R7, R3 ;  /* 0x0000000719077224 */ /* 0x000fe400078e0203 */
[----:B------:R-:W-:-:S03]  /*5d90*/  IMAD.MOV.U32 R3, RZ, RZ, R22 ;  /* 0x000000ffff037224 */ /* 0x000fc600078e0016 */
[----:B------:R-:W-:-:S07]  /*5da0*/  IADD3 R7, PT, PT, R11, R7, RZ ;  /* 0x000000070b077210 */ /* 0x000fce0007ffe0ff */
.L_x_3083:
[----:B------:R-:W-:Y:S05]  /*5db0*/  BSYNC.RECONVERGENT B1 ;  /* 0x0000000000017941 */ /* 0x000fea0003800200 */
.L_x_3081:
        /* <DEDUP_REMOVED lines=10> */
.L_x_3071:
        /* <DEDUP_REMOVED lines=34> */
.L_x_3086:
        /* <DEDUP_REMOVED lines=17> */
.L_x_3087:
[----:B------:R-:W-:Y:S05]  /*6190*/  BSYNC.RECONVERGENT B1 ;  /* 0x0000000000017941 */ /* 0x000fea0003800200 */
.L_x_3085:
        /* <DEDUP_REMOVED lines=40> */
.L_x_3089:
[----:B------:R-:W-:Y:S01]  /*6420*/  MOV R28, R18 ;  /* 0x00000012001c7202 */ /* 0x000fe20000000f00 */
[----:B------:R-:W-:Y:S01]  /*6430*/  IMAD.MOV.U32 R11, RZ, RZ, R16 ;  /* 0x000000ffff0b7224 */ /* 0x000fe200078e0010 */
[----:B------:R-:W-:Y:S02]  /*6440*/  MOV R10, R19 ;  /* 0x00000013000a7202 */ /* 0x000fe40000000f00 */
[----:B------:R-:W-:Y:S02]  /*6450*/  MOV R12, R17 ;  /* 0x00000011000c7202 */ /* 0x000fe40000000f00 */
        /* <DEDUP_REMOVED lines=13> */
.L_x_3090:
[----:B------:R-:W-:Y:S05]  /*6530*/  BSYNC.RECONVERGENT B1 ;  /* 0x0000000000017941 */ /* 0x000fea0003800200 */
.L_x_3088:
        /* <DEDUP_REMOVED lines=10> */
.L_x_3084:
        /* <DEDUP_REMOVED lines=31> */
.L_x_3092:
[----:B------:R-:W-:Y:S01]  /*67d0*/  MOV R19, R0 ;  /* 0x0000000000137202 */ /* 0x000fe20000000f00 */
[----:B------:R-:W-:Y:S01]  /*67e0*/  IMAD.MOV.U32 R7, RZ, RZ, R10 ;  /* 0x000000ffff077224 */ /* 0x000fe200078e000a */
[----:B------:R-:W-:Y:S02]  /*67f0*/  MOV R12, R11 ;  /* 0x0000000b000c7202 */ /* 0x000fe40000000f00 */
[----:B------:R-:W-:-:S07]  /*6800*/  MOV R0, 0x6820 ;  /* 0x0000682000007802 */ /* 0x000fce0000000f00 */
[----:B------:R-:W-:Y:S05]  /*6810*/  CALL.REL.NOINC `($__internal_65_$__cuda_sm20_rem_s64) ;  /* 0x0000000c005c7944 */ /* 0x000fea0003c00000 */
[----:B------:R-:W-:Y:S01]  /*6820*/  IMAD.MOV.U32 R10, RZ, RZ, R3 ;  /* 0x000000ffff0a7224 */ /* 0x000fe200078e0003 */
[----:B------:R-:W-:-:S07]  /*6830*/  MOV R11, R12 ;  /* 0x0000000c000b7202 */ /* 0x000fce0000000f00 */
.L_x_3093:
[----:B------:R-:W-:Y:S05]  /*6840*/  BSYNC.RECONVERGENT B1 ;  /* 0x0000000000017941 */ /* 0x000fea0003800200 */
.L_x_3091:
        /* <DEDUP_REMOVED lines=9> */
.L_x_3044:
[----:B------:R-:W0:Y:S02]  /*68e0*/  LDCU.64 UR12, c[0x0][0x390] ;  /* 0x00007200ff0c77ac */ /* 0x000e240008000a00 */
[----:B0-----:R-:W-:-:S04]  /*68f0*/  LEA R8, P0, R13, UR12, 0x1 ;  /* 0x0000000c0d087c11 */ /* 0x001fc8000f8008ff */
[----:B------:R-:W-:-:S06]  /*6900*/  LEA.HI.X R9, R13, UR13, R9, 0x1, P0 ;  /* 0x0000000d0d097c11 */ /* 0x000fcc00080f0c09 */
[----:B------:R-:W2:Y:S04]  /*6910*/  LDG.E.U16 R9, desc[UR8][R8.64] ;  /* 0x0000000808097981 */ /* 0x000ea8000c1e1500 */
[----:B--2---:R1:W-:Y:S02]  /*6920*/  STS.U16 [R4], R9 ;  /* 0x0000000904007388 */ /* 0x0043e40000000400 */
.L_x_3043:
[----:B------:R-:W-:Y:S05]  /*6930*/  BSYNC.RECONVERGENT B0 ;  /* 0x0000000000007941 */ /* 0x000fea0003800200 */
.L_x_2995:
[----:B------:R-:W-:Y:S01]  /*6940*/  BAR.SYNC.DEFER_BLOCKING 0x0 ;  /* 0x0000000000007b1d */ /* 0x000fe20000010000 */
[----:B------:R-:W-:Y:S01]  /*6950*/  UISETP.GE.U32.AND UP0, UPT, UR5, 0x42, UPT ;  /* 0x000000420500788c */ /* 0x000fe2000bf06070 */
[----:B------:R-:W-:-:S08]  /*6960*/  ISETP.GT.U32.AND P1, PT, R5, 0x1f, PT ;  /* 0x0000001f0500780c */ /* 0x000fd00003f24070 */
[----:B------:R-:W-:Y:S05]  /*6970*/  BRA.U !UP0, `(.L_x_3094) ;  /* 0x0000000108407547 */ /* 0x000fea000b800000 */
.L_x_3095:
[----:B------:R-:W-:Y:S01]  /*6980*/  ULOP3.LUT UR4, UR5, 0x7fe, URZ, 0xc0, !UPT ;  /* 0x000007fe05047892 */ /* 0x000fe2000f8ec0ff */
[----:B---3--:R-:W3:Y:S01]  /*6990*/  LDS.U16 R0, [R4] ;  /* 0x0000000004007984 */ /* 0x008ee20000000400 */
[----:B------:R-:W-:-:S07]  /*69a0*/  UISETP.GT.U32.AND UP0, UPT, UR5, 0x83, UPT ;  /* 0x000000830500788c */ /* 0x000fce000bf04070 */
[----:B------:R-:W4:Y:S01]  /*69b0*/  LDS.U16 R7, [R4+UR4] ;  /* 0x0000000404077984 */ /* 0x000f220008000400 */
[----:B------:R-:W-:-:S07]  /*69c0*/  USHF.R.U32.HI UR4, URZ, 0x1, UR5 ;  /* 0x00000001ff047899 */ /* 0x000fce0008011605 */
[----:B------:R-:W-:Y:S01]  /*69d0*/  UMOV UR5, UR4 ;  /* 0x0000000400057c82 */ /* 0x000fe20008000000 */
[----:B---3--:R-:W-:Y:S02]  /*69e0*/  PRMT R0, R0, 0x9910, RZ ;  /* 0x0000991000007816 */ /* 0x008fe400000000ff */
[----:B----4-:R-:W-:-:S04]  /*69f0*/  PRMT R3, R7, 0x9910, RZ ;  /* 0x0000991007037816 */ /* 0x010fc800000000ff */
[----:B------:R-:W-:Y:S02]  /*6a00*/  ISETP.GE.AND P0, PT, R3, R0, PT ;  /* 0x000000000300720c */ /* 0x000fe40003f06270 */
[----:B------:R-:W-:-:S11]  /*6a10*/  MOV R3, UR4 ;  /* 0x0000000400037c02 */ /* 0x000fd60008000f00 */
[----:B0-----:R-:W-:Y:S01]  /*6a20*/  @P0 IMAD R8, R3, 0x8, R2 ;  /* 0x0000000803080824 */ /* 0x001fe200078e0202 */
[----:B------:R-:W-:Y:S05]  /*6a30*/  @P0 STS.U16 [R4], R7 ;  /* 0x0000000704000388 */ /* 0x000fea0000000400 */
[----:B-12---:R-:W0:Y:S04]  /*6a40*/  @P0 LDS.64 R8, [R8] ;  /* 0x0000000008080984 */ /* 0x006e280000000a00 */
[----:B0-----:R3:W-:Y:S01]  /*6a50*/  @P0 STS.64 [R2], R8 ;  /* 0x0000000802000388 */ /* 0x0017e20000000a00 */
[----:B------:R-:W-:Y:S06]  /*6a60*/  BAR.SYNC.DEFER_BLOCKING 0x0 ;  /* 0x0000000000007b1d */ /* 0x000fec0000010000 */
[----:B------:R-:W-:Y:S05]  /*6a70*/  BRA.U UP0, `(.L_x_3095) ;  /* 0xfffffffd00c07547 */ /* 0x000fea000b83ffff */
.L_x_3094:
[----:B------:R-:W-:Y:S05]  /*6a80*/  @P1 EXIT ;  /* 0x000000000000194d */ /* 0x000fea0003800000 */
[----:B------:R-:W-:Y:S01]  /*6a90*/  LDS.U16 R0, [R4] ;  /* 0x0000000004007984 */ /* 0x000fe20000000400 */
[----:B------:R-:W-:-:S03]  /*6aa0*/  ISETP.NE.AND P1, PT, R5, RZ, PT ;  /* 0x000000ff0500720c */ /* 0x000fc60003f25270 */
[----:B0--3--:R-:W0:Y:S04]  /*6ab0*/  LDS.U16 R8, [R4+0x40] ;  /* 0x0000400004087984 */ /* 0x009e280000000400 */
[----:B------:R-:W3:Y:S01]  /*6ac0*/  LDS.U16 R3, [R4+0x40] ;  /* 0x0000400004037984 */ /* 0x000ee20000000400 */
[----:B0-----:R-:W-:Y:S02]  /*6ad0*/  VIMNMX.S16x2 R0, PT, PT, R0, R8, !PT ;  /* 0x0000000800007248 */ /* 0x001fe40007fe0300 */
[----:B---3--:R-:W-:Y:S02]  /*6ae0*/  PRMT R3, R3, 0x9910, RZ ;  /* 0x0000991003037816 */ /* 0x008fe400000000ff */
[----:B------:R-:W-:Y:S02]  /*6af0*/  PRMT R7, R0, 0x9910, RZ ;  /* 0x0000991000077816 */ /* 0x000fe400000000ff */
[----:B------:R-:W-:-:S02]  /*6b00*/  MOV R0, R3 ;  /* 0x0000000300007202 */ /* 0x000fc40000000f00 */
[----:B------:R-:W-:-:S04]  /*6b10*/  MOV R3, R7 ;  /* 0x0000000700037202 */ /* 0x000fc80000000f00 */
[----:B------:R-:W-:-:S13]  /*6b20*/  ISETP.NE.AND P0, PT, R3, R0, PT ;  /* 0x000000000300720c */ /* 0x000fda0003f05270 */
[----:B-12---:R-:W0:Y:S04]  /*6b30*/  @!P0 LDS.64 R8, [R2+0x100] ;  /* 0x0001000002088984 */ /* 0x006e280000000a00 */
        /* <DEDUP_REMOVED lines=81> */
        .weak           $__internal_64_$__cuda_sm20_div_s64
        .type           $__internal_64_$__cuda_sm20_div_s64,@function
        .size           $__internal_64_$__cuda_sm20_div_s64,($__internal_65_$__cuda_sm20_rem_s64 - $__internal_64_$__cuda_sm20_div_s64)
$__internal_64_$__cuda_sm20_div_s64:
        /* <DEDUP_REMOVED lines=83> */
[----:B------:R-:W-:Y:S05]  /*7580*/  RET.REL.NODEC R10 `(uncontiguous_reduce_i16) ;  /* 0xffffff880a9c7950 */ /* 0x000fea0003c3ffff */
        .weak           $__internal_65_$__cuda_sm20_rem_s64
        .type           $__internal_65_$__cuda_sm20_rem_s64,@function
        .size           $__internal_65_$__cuda_sm20_rem_s64,(.L_x_3744 - $__internal_65_$__cuda_sm20_rem_s64)
$__internal_65_$__cuda_sm20_rem_s64:
        /* <DEDUP_REMOVED lines=77> */
[----:B------:R-:W-:Y:S06]  /*7a60*/  RET.REL.NODEC R10 `(uncontiguous_reduce_i16) ;  /* 0xffffff840a647950 */ /* 0x000fec0003c3ffff */
.L_x_3096:
        /* <DEDUP_REMOVED lines=9> */
.L_x_3744:


//--------------------- .text.contiguous_reduce2_i16 --------------------------
	.section	.text.contiguous_reduce2_i16,"ax",@progbits
	.align	128
        .global         contiguous_reduce2_i16
        .type           contiguous_reduce2_i16,@function
        .size           contiguous_reduce2_i16,(.L_x_3832 - contiguous_reduce2_i16)
        .other          contiguous_reduce2_i16,@"STO_CUDA_ENTRY STV_DEFAULT"
contiguous_reduce2_i16:
.text.contiguous_reduce2_i16:
        /* <DEDUP_REMOVED lines=21> */
[----:B------:R0:W-:Y:S03]  /*0150*/  STS.U16 [R4], R8 ;  /* 0x0000000804007388 */ /* 0x0001e60000000400 */
        /* <DEDUP_REMOVED lines=8> */
[----:B------:R-:W3:Y:S01]  /*01e0*/  LDG.E.U16 R11, desc[UR8][R10.64] ;  /* 0x000000080a0b7981 */ /* 0x000ee2000c1e1500 */
[----:B--2---:R-:W-:Y:S02]  /*01f0*/  PRMT R8, R15, 0x9910, RZ ;  /* 0x000099100f087816 */ /* 0x004fe400000000ff */
[----:B---3--:R-:W-:-:S04]  /*0200*/  PRMT R9, R11, 0x9910, RZ ;  /* 0x000099100b097816 */ /* 0x008fc800000000ff */
[----:B------:R-:W-:-:S13]  /*0210*/  ISETP.GE.AND P0, PT, R9, R8, PT ;  /* 0x000000080900720c */ /* 0x000fda0003f06270 */
[----:B------:R-:W0:Y:S08]  /*0220*/  @P0 LDC.64 R16, c[0x0][0x398] ;  /* 0x0000e600ff100b82 */ /* 0x000e300000000a00 */
[----:B------:R-:W1:Y:S01]  /*0230*/  @!P0 LDC.64 R8, c[0x0][0x398] ;  /* 0x0000e600ff088b82 */ /* 0x000e620000000a00 */
[----:B0-----:R-:W-:-:S04]  /*0240*/  @P0 LEA R12, P1, R13, R16, 0x3 ;  /* 0x000000100d0c0211 */ /* 0x001fc800078218ff */
[----:B------:R-:W-:Y:S01]  /*0250*/  @P0 LEA.HI.X R13, R13, R17, RZ, 0x3, P1 ;  /* 0x000000110d0d0211 */ /* 0x000fe200008f1cff */
[----:B-1----:R-:W-:-:S04]  /*0260*/  @!P0 IMAD.WIDE.U32 R8, R5, 0x8, R8 ;  /* 0x0000000805088825 */ /* 0x002fc800078e0008 */
[----:B------:R-:W2:Y:S04]  /*0270*/  @P0 LDG.E.64 R6, desc[UR8][R12.64] ;  /* 0x000000080c060981 */ /* 0x000ea8000c1e1b00 */
[----:B------:R-:W3:Y:S04]  /*0280*/  @!P0 LDG.E.64 R8, desc[UR8][R8.64] ;  /* 0x0000000808088981 */ /* 0x000ee8000c1e1b00 */
[----:B------:R1:W-:Y:S04]  /*0290*/  @P0 STS.U16 [R4], R11 ;  /* 0x0000000b04000388 */ /* 0x0003e80000000400 */
[----:B--2---:R1:W-:Y:S04]  /*02a0*/  @P0 STS.64 [R3], R6 ;  /* 0x0000000603000388 */ /* 0x0043e80000000a00 */
[----:B------:R1:W-:Y:S04]  /*02b0*/  @!P0 STS.U16 [R4], R15 ;  /* 0x0000000f04008388 */ /* 0x0003e80000000400 */
[----:B---3--:R1:W-:Y:S01]  /*02c0*/  @!P0 STS.64 [R3], R8 ;  /* 0x0000000803008388 */ /* 0x0083e20000000a00 */
[----:B------:R-:W-:Y:S05]  /*02d0*/  BRA `(.L_x_3099) ;  /* 0x0000000000307947 */ /* 0x000fea0003800000 */
.L_x_3098:
        /* <DEDUP_REMOVED lines=12> */
.L_x_3099:
[----:B------:R-:W-:Y:S05]  /*03a0*/  BSYNC.RECONVERGENT B0 ;  /* 0x0000000000007941 */ /* 0x000fea0003800200 */
.L_x_3097:
[----:B------:R-:W-:Y:S01]  /*03b0*/  BAR.SYNC.DEFER_BLOCKING 0x0 ;  /* 0x0000000000007b1d */ /* 0x000fe20000010000 */
[----:B------:R-:W-:-:S09]  /*03c0*/  UISETP.GE.U32.AND UP0, UPT, UR5, 0x42, UPT ;  /* 0x000000420500788c */ /* 0x000fd2000bf06070 */
[----:B------:R-:W-:Y:S05]  /*03d0*/  BRA.U !UP0, `(.L_x_3100) ;  /* 0x0000000108507547 */ /* 0x000fea000b800000 */
.L_x_3103:
[----:B------:R-:W-:Y:S01]  /*03e0*/  UMOV UR4, UR5 ;  /* 0x0000000500047c82 */ /* 0x000fe20008000000 */
[----:B------:R-:W-:Y:S01]  /*03f0*/  USHF.R.U32.HI UR5, URZ, 0x1, UR5 ;  /* 0x00000001ff057899 */ /* 0x000fe20008011605 */
[----:B------:R-:W-:Y:S05]  /*0400*/  BSSY.RECONVERGENT B0, `(.L_x_3101) ;  /* 0x000000e000007945 */ /* 0x000fea0003800200 */
[----:B------:R-:W-:-:S13]  /*0410*/  ISETP.GE.U32.AND P0, PT, R2, UR5, PT ;  /* 0x0000000502007c0c */ /* 0x000fda000bf06070 */
[----:B--2---:R-:W-:Y:S05]  /*0420*/  @P0 BRA `(.L_x_3102) ;  /* 0x00000000002c0947 */ /* 0x004fea0003800000 */
[----:B------:R-:W-:Y:S01]  /*0430*/  ULOP3.LUT UR7, UR4, 0x7fe, URZ, 0xc0, !UPT ;  /* 0x000007fe04077892 */ /* 0x000fe2000f8ec0ff */
[----:B------:R-:W2:Y:S08]  /*0440*/  LDS.U16 R5, [R4] ;  /* 0x0000000004057984 */ /* 0x000eb00000000400 */
[----:B01----:R-:W0:Y:S01]  /*0450*/  LDS.U16 R9, [R4+UR7] ;  /* 0x0000000704097984 */ /* 0x003e220008000400 */
[----:B--2---:R-:W-:-:S02]  /*0460*/  PRMT R5, R5, 0x9910, RZ ;  /* 0x0000991005057816 */ /* 0x004fc400000000ff */
[----:B0-----:R-:W-:-:S04]  /*0470*/  PRMT R6, R9, 0x9910, RZ ;  /* 0x0000991009067816 */ /* 0x001fc800000000ff */
[----:B------:R-:W-:Y:S01]  /*0480*/  ISETP.GE.AND P0, PT, R6, R5, PT ;  /* 0x000000050600720c */ /* 0x000fe20003f06270 */
[----:B------:R-:W-:-:S12]  /*0490*/  IMAD.U32 R6, RZ, RZ, UR5 ;  /* 0x00000005ff067e24 */ /* 0x000fd8000f8e00ff */
[----:B------:R-:W-:Y:S01]  /*04a0*/  @P0 IMAD R6, R6, 0x8, R3 ;  /* 0x0000000806060824 */ /* 0x000fe200078e0203 */
[----:B------:R-:W-:Y:S05]  /*04b0*/  @P0 STS.U16 [R4], R9 ;  /* 0x0000000904000388 */ /* 0x000fea0000000400 */
[----:B------:R-:W0:Y:S04]  /*04c0*/  @P0 LDS.64 R6, [R6] ;  /* 0x0000000006060984 */ /* 0x000e280000000a00 */
[----:B0-----:R2:W-:Y:S02]  /*04d0*/  @P0 STS.64 [R3], R6 ;  /* 0x0000000603000388 */ /* 0x0015e40000000a00 */
.L_x_3102:
[----:B------:R-:W-:Y:S05]  /*04e0*/  BSYNC.RECONVERGENT B0 ;  /* 0x0000000000007941 */ /* 0x000fea0003800200 */
.L_x_3101:
[----:B------:R-:W-:Y:S01]  /*04f0*/  BAR.SYNC.DEFER_BLOCKING 0x0 ;  /* 0x0000000000007b1d */ /* 0x000fe20000010000 */
[----:B------:R-:W-:-:S09]  /*0500*/  UISETP.GT.U32.AND UP0, UPT, UR4, 0x83, UPT ;  /* 0x000000830400788c */ /* 0x000fd2000bf04070 */
[----:B------:R-:W-:Y:S05]  /*0510*/  BRA.U UP0, `(.L_x_3103) ;  /* 0xfffffffd00b07547 */ /* 0x000fea000b83ffff */
.L_x_3100:
[----:B------:R-:W-:-:S13]  /*0520*/  ISETP.GT.U32.AND P0, PT, R2, 0x1f, PT ;  /* 0x0000001f0200780c */ /* 0x000fda0003f04070 */
[----:B------:R-:W-:Y:S05]  /*0530*/  @P0 EXIT ;  /* 0x000000000000094d */ /* 0x000fea0003800000 */
[----:B012---:R-:W-:Y:S01]  /*0540*/  LDS.U16 R6, [R4] ;  /* 0x0000000004067984 */ /* 0x007fe20000000400 */
[----:B------:R-:W-:-:S03]  /*0550*/  ISETP.NE.AND P1, PT, R2, RZ, PT ;  /* 0x000000ff0200720c */ /* 0x000fc60003f25270 */
[----:B------:R-:W0:Y:S04]  /*0560*/  LDS.U16 R8, [R4+0x40] ;  /* 0x0000400004087984 */ /* 0x000e280000000400 */
[----:B------:R-:W1:Y:S01]  /*0570*/  LDS.U16 R7, [R4+0x40] ;  /* 0x0000400004077984 */ /* 0x000e620000000400 */
[----:B0-----:R-:W-:Y:S02]  /*0580*/  VIMNMX.S16x2 R5, PT, PT, R6, R8, !PT ;  /* 0x0000000806057248 */ /* 0x001fe40007fe0300 */
        /* <DEDUP_REMOVED lines=86> */
.L_x_3104:
        /* <DEDUP_REMOVED lines=9> */
.L_x_3832:


//--------------------- .text.contiguous_reduce_i16 --------------------------
	.section	.text.contiguous_reduce_i16,"ax",@progbits
	.align	128
        .global         contiguous_reduce_i16
        .type           contiguous_reduce_i16,@function
        .size           contiguous_reduce_i16,(.L_x_3833 - contiguous_reduce_i16)
        .other          contiguous_reduce_i16,@"STO_CUDA_ENTRY STV_DEFAULT"
contiguous_reduce_i16:
.text.contiguous_reduce_i16:
[----:B------:R-:W-:Y:S01]  /*0000*/  LDC R1, c[0x0][0x37c] ;  /* 0x0000df00ff017b82 */ /* 0x000fe20000000800 */
[----:B------:R-:W0:Y:S07]  /*0010*/  S2R R0, SR_CTAID.X ;  /* 0x0000000000007919 */ /* 0x000e2e0000002500 */
[----:B------:R-:W1:Y:S01]  /*0020*/  S2UR UR6, SR_CgaCtaId ;  /* 0x00000000000679c3 */ /* 0x000e620000008800 */
[----:B------:R-:W2:Y:S01]  /*0030*/  LDCU UR5, c[0x0][0x360] ;  /* 0x00006c00ff0577ac */ /* 0x000ea20008000800 */
[----:B------:R-:W-:Y:S01]  /*0040*/  IMAD.MOV.U32 R5, RZ, RZ, 0x8000 ;  /* 0x00008000ff057424 */ /* 0x000fe200078e00ff */
[----:B------:R-:W3:Y:S01]  /*0050*/  S2R R2, SR_TID.X ;  /* 0x0000000000027919 */ /* 0x000ee20000002100 */
[----:B------:R-:W-:Y:S01]  /*0060*/  BSSY.RECONVERGENT B0, `(.L_x_3105) ;  /* 0x0000028000007945 */ /* 0x000fe20003800200 */
        /* <DEDUP_REMOVED lines=13> */
[----:B------:R0:W-:Y:S02]  /*0140*/  STS.U16 [R4], R5 ;  /* 0x0000000504007388 */ /* 0x0001e40000000400 */
        /* <DEDUP_REMOVED lines=8> */
[----:B------:R-:W3:Y:S01]  /*01d0*/  LDG.E.U16 R13, desc[UR8][R12.64] ;  /* 0x000000080c0d7981 */ /* 0x000ee2000c1e1500 */
[----:B------:R-:W-:Y:S01]  /*01e0*/  IMAD.MOV.U32 R9, RZ, RZ, RZ ;  /* 0x000000ffff097224 */ /* 0x000fe200078e00ff */
[----:B--2---:R-:W-:Y:S02]  /*01f0*/  PRMT R5, R11, 0x9910, RZ ;  /* 0x000099100b057816 */ /* 0x004fe400000000ff */
[----:B---3--:R-:W-:-:S04]  /*0200*/  PRMT R6, R13, 0x9910, RZ ;  /* 0x000099100d067816 */ /* 0x008fc800000000ff */
[----:B------:R-:W-:-:S13]  /*0210*/  ISETP.GE.AND P0, PT, R6, R5, PT ;  /* 0x000000050600720c */ /* 0x000fda0003f06270 */
[----:B------:R1:W-:Y:S04]  /*0220*/  @P0 STS.U16 [R4], R13 ;  /* 0x0000000d04000388 */ /* 0x0003e80000000400 */
[----:B------:R1:W-:Y:S04]  /*0230*/  @P0 STS.64 [R3], R8 ;  /* 0x0000000803000388 */ /* 0x0003e80000000a00 */
[----:B------:R1:W-:Y:S01]  /*0240*/  @!P0 STS.U16 [R4], R11 ;  /* 0x0000000b04008388 */ /* 0x0003e20000000400 */
[----:B------:R-:W-:Y:S05]  /*0250*/  BRA `(.L_x_3107) ;  /* 0x0000000000207947 */ /* 0x000fea0003800000 */
.L_x_3106:
        /* <DEDUP_REMOVED lines=8> */
.L_x_3107:
[----:B------:R-:W-:Y:S05]  /*02e0*/  BSYNC.RECONVERGENT B0 ;  /* 0x0000000000007941 */ /* 0x000fea0003800200 */
.L_x_3105:
[----:B------:R-:W-:Y:S01]  /*02f0*/  BAR.SYNC.DEFER_BLOCKING 0x0 ;  /* 0x0000000000007b1d */ /* 0x000fe20000010000 */
[----:B------:R-:W-:-:S09]  /*0300*/  UISETP.GE.U32.AND UP0, UPT, UR5, 0x42, UPT ;  /* 0x000000420500788c */ /* 0x000fd2000bf06070 */
[----:B------:R-:W-:Y:S05]  /*0310*/  BRA.U !UP0, `(.L_x_3108) ;  /* 0x0000000108507547 */ /* 0x000fea000b800000 */
.L_x_3111:
        /* <DEDUP_REMOVED lines=16> */
.L_x_3110:
[----:B------:R-:W-:Y:S05]  /*0420*/  BSYNC.RECONVERGENT B0 ;  /* 0x0000000000007941 */ /* 0x000fea0003800200 */
.L_x_3109:
[----:B------:R-:W-:Y:S01]  /*0430*/  BAR.SYNC.DEFER_BLOCKING 0x0 ;  /* 0x0000000000007b1d */ /* 0x000fe20000010000 */
[----:B------:R-:W-:-:S09]  /*0440*/  UISETP.GT.U32.AND UP0, UPT, UR4, 0x83, UPT ;  /* 0x000000830400788c */ /* 0x000fd2000bf04070 */
[----:B------:R-:W-:Y:S05]  /*0450*/  BRA.U UP0, `(.L_x_3111) ;  /* 0xfffffffd00b07547 */ /* 0x000fea000b83ffff */
.L_x_3108:
[----:B------:R-:W-:-:S13]  /*0460*/  ISETP.GT.U32.AND P0, PT, R2, 0x1f, PT ;  /* 0x0000001f0200780c */ /* 0x000fda0003f04070 */
[----:B------:R-:W-:Y:S05]  /*0470*/  @P0 EXIT ;  /* 0x000000000000094d */ /* 0x000fea0003800000 */
[----:B--2---:R-:W-:Y:S01]  /*0480*/  LDS.U16 R6, [R4] ;  /* 0x0000000004067984 */ /* 0x004fe20000000400 */
[----:B------:R-:W-:-:S03]  /*0490*/  ISETP.NE.AND P1, PT, R2, RZ, PT ;  /* 0x000000ff0200720c */ /* 0x000fc60003f25270 */
[----:B-1----:R-:W1:Y:S04]  /*04a0*/  LDS.U16 R8, [R4+0x40] ;  /* 0x0000400004087984 */ /* 0x002e680000000400 */
[----:B------:R-:W2:Y:S01]  /*04b0*/  LDS.U16 R7, [R4+0x40] ;  /* 0x0000400004077984 */ /* 0x000ea20000000400 */
[----:B-1----:R-:W-:Y:S02]  /*04c0*/  VIMNMX.S16x2 R5, PT, PT, R6, R8, !PT ;  /* 0x0000000806057248 */ /* 0x002fe40007fe0300 */
        /* <DEDUP_REMOVED lines=11> */
[----:B-1----:R-:W-:-:S02]  /*0580*/  VIMNMX.S16x2 R8, PT, PT, R8, R10, !PT ;  /* 0x0000000a08087248 */ /* 0x002fc40007fe0300 */
        /* <DEDUP_REMOVED lines=74> */
.L_x_3112:
        /* <DEDUP_REMOVED lines=13> */
.L_x_3833:


//--------------------- .text.contiguous_reduce44_i8 --------------------------
	.section	.text.contiguous_reduce44_i8,"ax",@progbits
	.align	128
        .global         contiguous_reduce44_i8
        .type           contiguous_reduce44_i8,@function
        .size           contiguous_reduce44_i8,(.L_x_3834 - contiguous_reduce44_i8)
        .other          contiguous_reduce44_i8,@"STO_CUDA_ENTRY STV_DEFAULT"
contiguous_reduce44_i8:
.text.contiguous_reduce44_i8:
        /* <DEDUP_REMOVED lines=18> */
[----:B------:R0:W-:Y:S01]  /*0120*/  STS.U8 [R4+UR4], R6 ;  /* 0x0000000604007988 */ /* 0x0001e20008000004 */
        /* <DEDUP_REMOVED lines=49> */
.L_x_3117:
[----:B------:R-:W-:Y:S01]  /*0440*/  LDS.S8 R13, [R4] ;  /* 0x00000000040d7984 */ /* 0x000fe20000000200 */
[C-C-:B------:R-:W-:Y:S01]  /*0450*/  IMAD R20, R7.reuse, 0x2, R14.reuse ;  /* 0x0000000207147824 */ /* 0x140fe200078e020e */
[----:B------:R-:W-:Y:S01]  /*0460*/  UIADD3 UR5, UPT, UPT, UR5, 0x10, URZ ;  /* 0x0000001005057890 */ /* 0x000fe2000fffe0ff */
[C-C-:B------:R-:W-:Y:S01]  /*0470*/  IMAD R21, R7.reuse, 0x3, R14.reuse ;  /* 0x0000000307157824 */ /* 0x140fe200078e020e */
[----:B0-----:R0:W1:Y:S01]  /*0480*/  LDS.S8 R18, [R14+UR11] ;  /* 0x0000000b0e127984 */ /* 0x0010620008000200 */
[----:B------:R-:W-:Y:S01]  /*0490*/  VIADD R12, R12, 0x10 ;  /* 0x000000100c0c7836 */ /* 0x000fe20000000000 */
[----:B------:R-:W-:Y:S01]  /*04a0*/  UISETP.GE.AND UP1, UPT, UR5, -0xc, UPT ;  /* 0xfffffff40500788c */ /* 0x000fe2000bf26270 */
[----:B0-----:R-:W-:Y:S01]  /*04b0*/  IMAD R14, R7, 0x4, R14 ;  /* 0x00000004070e7824 */ /* 0x001fe200078e020e */
[----:B-1----:R-:W-:-:S13]  /*04c0*/  ISETP.GE.AND P0, PT, R18, R13, PT ;  /* 0x0000000d1200720c */ /* 0x002fda0003f06270 */
[----:B------:R-:W-:Y:S04]  /*04d0*/  @P0 STS.U8 [R4], R18 ;  /* 0x0000001204000388 */ /* 0x000fe80000000000 */
[----:B------:R-:W0:Y:S04]  /*04e0*/  @P0 LDS.64 R16, [R9+UR4] ;  /* 0x0000000409100984 */ /* 0x000e280008000a00 */
[----:B0-----:R-:W-:Y:S04]  /*04f0*/  @P0 STS.64 [R6+UR15], R16 ;  /* 0x0000001006000988 */ /* 0x001fe80008000a0f */
[----:B------:R-:W0:Y:S04]  /*0500*/  @P0 LDS.U8 R15, [R4] ;  /* 0x00000000040f0984 */ /* 0x000e280000000000 */
[----:B------:R-:W1:Y:S01]  /*0510*/  LDS.S8 R20, [R20] ;  /* 0x0000000014147984 */ /* 0x000e620000000200 */
[----:B0-----:R-:W-:-:S04]  /*0520*/  @P0 PRMT R13, R15, 0x7610, R13 ;  /* 0x000076100f0d0816 */ /* 0x001fc8000000000d */
[----:B------:R-:W-:-:S04]  /*0530*/  PRMT R15, R13, 0x8880, RZ ;  /* 0x000088800d0f7816 */ /* 0x000fc800000000ff */
        /* <DEDUP_REMOVED lines=17> */
[----:B------:R0:W-:Y:S04]  /*0650*/  @P0 STS.U8 [R4], R20 ;  /* 0x0000001404000388 */ /* 0x0001e80000000000 */
[----:B------:R-:W1:Y:S01]  /*0660*/  @P0 LDS.64 R18, [R8+UR4] ;  /* 0x0000000408120984 */ /* 0x000e620008000a00 */
[----:B------:R-:W-:Y:S01]  /*0670*/  ULEA UR4, UR11, UR4, 0x5 ;  /* 0x000000040b047291 */ /* 0x000fe2000f8e28ff */
[----:B0-----:R-:W-:Y:S02]  /*0680*/  IMAD R20, R7, 0x2, R14 ;  /* 0x0000000207147824 */ /* 0x001fe400078e020e */
[----:B-1----:R-:W-:Y:S04]  /*0690*/  @P0 STS.64 [R6+UR15], R18 ;  /* 0x0000001206000988 */ /* 0x002fe80008000a0f */
[----:B------:R-:W-:Y:S04]  /*06a0*/  LDS.S8 R13, [R4] ;  /* 0x00000000040d7984 */ /* 0x000fe80000000200 */
[----:B------:R-:W0:Y:S02]  /*06b0*/  LDS.S8 R21, [R14+UR11] ;  /* 0x0000000b0e157984 */ /* 0x000e240008000200 */
[----:B0-----:R-:W-:-:S13]  /*06c0*/  ISETP.GE.AND P0, PT, R21, R13, PT ;  /* 0x0000000d1500720c */ /* 0x001fda0003f06270 */
[----:B------:R0:W-:Y:S04]  /*06d0*/  @P0 STS.U8 [R4], R21 ;  /* 0x0000001504000388 */ /* 0x0001e80000000000 */
[----:B------:R-:W1:Y:S01]  /*06e0*/  @P0 LDS.64 R16, [R9+UR4] ;  /* 0x0000000409100984 */ /* 0x000e620008000a00 */
[C-C-:B0-----:R-:W-:Y:S02]  /*06f0*/  IMAD R21, R7.reuse, 0x3, R14.reuse ;  /* 0x0000000307157824 */ /* 0x141fe400078e020e */
[----:B------:R-:W-:Y:S01]  /*0700*/  IMAD R14, R7, 0x4, R14 ;  /* 0x00000004070e7824 */ /* 0x000fe200078e020e */
[----:B-1----:R-:W-:Y:S04]  /*0710*/  @P0 STS.64 [R6+UR15], R16 ;  /* 0x0000001006000988 */ /* 0x002fe80008000a0f */
        /* <DEDUP_REMOVED lines=90> */
[----:B------:R-:W0:Y:S01]  /*0cc0*/  @P0 LDS.64 R18, [R8+UR4] ;  /* 0x0000000408120984 */ /* 0x000e220008000a00 */
[----:B------:R-:W-:-:S03]  /*0cd0*/  ULEA UR4, UR11, UR4, 0x5 ;  /* 0x000000040b047291 */ /* 0x000fc6000f8e28ff */
[----:B0-----:R0:W-:Y:S01]  /*0ce0*/  @P0 STS.64 [R6+UR15], R18 ;  /* 0x0000001206000988 */ /* 0x0011e20008000a0f */
[----:B------:R-:W-:Y:S08]  /*0cf0*/  BRA.U !UP1, `(.L_x_3117) ;  /* 0xfffffff509d07547 */ /* 0x000ff0000b83ffff */
.L_x_3116:
[----:B------:R-:W-:-:S04]  /*0d00*/  UIADD3 UR7, UPT, UPT, -UR5, URZ, URZ ;  /* 0x000000ff05077290 */ /* 0x000fc8000fffe1ff */
[----:B------:R-:W-:-:S09]  /*0d10*/  UISETP.GT.AND UP1, UPT, UR7, 0x4, UPT ;  /* 0x000000040700788c */ /* 0x000fd2000bf24270 */
[----:B------:R-:W-:Y:S05]  /*0d20*/  BRA.U !UP1, `(.L_x_3118) ;  /* 0x0000000509247547 */ /* 0x000fea000b800000 */
[----:B------:R-:W-:Y:S01]  /*0d30*/  LDS.S8 R13, [R4] ;  /* 0x00000000040d7984 */ /* 0x000fe20000000200 */
[C-C-:B------:R-:W-:Y:S01]  /*0d40*/  IMAD R20, R7.reuse, 0x2, R14.reuse ;  /* 0x0000000207147824 */ /* 0x140fe200078e020e */
[----:B------:R-:W-:Y:S01]  /*0d50*/  UIADD3 UR5, UPT, UPT, UR5, 0x4, URZ ;  /* 0x0000000405057890 */ /* 0x000fe2000fffe0ff */
[C-C-:B------:R-:W-:Y:S01]  /*0d60*/  IMAD R21, R7.reuse, 0x3, R14.reuse ;  /* 0x0000000307157824 */ /* 0x140fe200078e020e */
[----:B0-----:R0:W1:Y:S01]  /*0d70*/  LDS.S8 R18, [R14+UR11] ;  /* 0x0000000b0e127984 */ /* 0x0010620008000200 */
[----:B------:R-:W-:Y:S01]  /*0d80*/  VIADD R12, R12, 0x4 ;  /* 0x000000040c0c7836 */ /* 0x000fe20000000000 */
[----:B------:R-:W-:Y:S02]  /*0d90*/  UPLOP3.LUT UP0, UPT, UPT, UPT, UPT, 0x40, 0x4 ;  /* 0x000000000004789c */ /* 0x000fe40003f0e870 */
[----:B------:R-:W-:Y:S01]  /*0da0*/  UIADD3 UR5, UPT, UPT, UR5, 0x4, URZ ;  /* 0x0000000405057890 */ /* 0x000fe2000fffe0ff */
[----:B------:R-:W-:Y:S02]  /*0db0*/  VIADD R12, R12, 0x4 ;  /* 0x000000040c0c7836 */ /* 0x000fe40000000000 */
        /* <DEDUP_REMOVED lines=63> */
[----:B0-----:R1:W-:Y:S09]  /*11b0*/  @P0 STS.64 [R6+UR15], R18 ;  /* 0x0000001206000988 */ /* 0x0013f20008000a0f */
.L_x_3118:
[----:B------:R-:W-:-:S09]  /*11c0*/  UISETP.NE.OR UP0, UPT, UR5, URZ, UP0 ;  /* 0x000000ff0500728c */ /* 0x000fd20008705670 */
[----:B------:R-:W-:Y:S05]  /*11d0*/  BRA.U !UP0, `(.L_x_3119) ;  /* 0x00000001089c7547 */ /* 0x000fea000b800000 */
.L_x_3115:
[----:B--2---:R-:W2:Y:S01]  /*11e0*/  LDS.S8 R13, [R4] ;  /* 0x00000000040d7984 */ /* 0x004ea20000000200 */
[----:B------:R-:W-:Y:S01]  /*11f0*/  IMAD R20, R7, 0x2, R14 ;  /* 0x0000000207147824 */ /* 0x000fe200078e020e */
[----:B------:R-:W-:Y:S01]  /*1200*/  UIADD3 UR5, UPT, UPT, UR5, 0x4, URZ ;  /* 0x0000000405057890 */ /* 0x000fe2000fffe0ff */
[----:B------:R-:W-:Y:S01]  /*1210*/  VIADD R12, R12, 0x4 ;  /* 0x000000040c0c7836 */ /* 0x000fe20000000000 */
[----:B01----:R-:W0:Y:S02]  /*1220*/  LDS.S8 R18, [R14+UR11] ;  /* 0x0000000b0e127984 */ /* 0x003e240008000200 */
[----:B------:R-:W-:Y:S01]  /*1230*/  UISETP.NE.AND UP0, UPT, UR5, URZ, UPT ;  /* 0x000000ff0500728c */ /* 0x000fe2000bf05270 */
[----:B--2---:R-:W-:Y:S02]  /*1240*/  PRMT R21, R13, 0x7610, R21 ;  /* 0x000076100d157816 */ /* 0x004fe40000000015 */
[----:B0-----:R-:W-:-:S13]  /*1250*/  ISETP.GE.AND P0, PT, R18, R13, PT ;  /* 0x0000000d1200720c */ /* 0x001fda0003f06270 */
[----:B------:R-:W-:Y:S04]  /*1260*/  @P0 STS.U8 [R4], R18 ;  /* 0x0000001204000388 */ /* 0x000fe80000000000 */
[----:B------:R-:W0:Y:S04]  /*1270*/  @P0 LDS.64 R16, [R9+UR4] ;  /* 0x0000000409100984 */ /* 0x000e280008000a00 */
[----:B0-----:R-:W-:Y:S04]  /*1280*/  @P0 STS.64 [R6+UR15], R16 ;  /* 0x0000001006000988 */ /* 0x001fe80008000a0f */
[----:B------:R-:W0:Y:S04]  /*1290*/  @P0 LDS.U8 R15, [R4] ;  /* 0x00000000040f0984 */ /* 0x000e280000000000 */
[----:B------:R-:W1:Y:S01]  /*12a0*/  LDS.S8 R20, [R20] ;  /* 0x0000000014147984 */ /* 0x000e620000000200 */
[----:B0-----:R-:W-:Y:S01]  /*12b0*/  @P0 PRMT R21, R15, 0x7610, R21 ;  /* 0x000076100f150816 */ /* 0x001fe20000000015 */
[----:B------:R-:W-:-:S02]  /*12c0*/  IMAD R15, R7, 0x3, R14 ;  /* 0x00000003070f7824 */ /* 0x000fc400078e020e */
[----:B------:R-:W-:Y:S01]  /*12d0*/  IMAD R14, R7, 0x4, R14 ;  /* 0x00000004070e7824 */ /* 0x000fe200078e020e */
        /* <DEDUP_REMOVED lines=22> */
[----:B------:R-:W-:Y:S08]  /*1440*/  BRA.U UP0, `(.L_x_3115) ;  /* 0xfffffffd00647547 */ /* 0x000ff0000b83ffff */
.L_x_3119:
[----:B------:R-:W-:-:S07]  /*1450*/  VIADD R7, R12, 0x1 ;  /* 0x000000010c077836 */ /* 0x000fce0000000000 */
.L_x_3114:
        /* <DEDUP_REMOVED lines=11> */
.L_x_3120:
[----:B---3--:R-:W-:Y:S01]  /*1510*/  LDS.S8 R8, [R4] ;  /* 0x0000000004087984 */ /* 0x008fe20000000200 */
[----:B------:R-:W3:Y:S01]  /*1520*/  LDC R10, c[0x0][0x360] ;  /* 0x0000d800ff0a7b82 */ /* 0x000ee20000000800 */
[----:B------:R-:W-:Y:S02]  /*1530*/  UIADD3 UR6, UPT, UPT, UR6, 0x1, URZ ;  /* 0x0000000106067890 */ /* 0x000fe4000fffe0ff */
[----:B------:R4:W5:Y:S02]  /*1540*/  LDS.S8 R11, [R0] ;  /* 0x00000000000b7984 */ /* 0x0009640000000200 */
[----:B------:R-:W-:Y:S01]  /*1550*/  UISETP.NE.AND UP0, UPT, UR6, URZ, UPT ;  /* 0x000000ff0600728c */ /* 0x000fe2000bf05270 */
[----:B----4-:R-:W-:Y:S01]  /*1560*/  VIADD R0, R0, UR11 ;  /* 0x0000000b00007c36 */ /* 0x010fe20008000000 */
[----:B-----5:R-:W-:-:S13]  /*1570*/  ISETP.GE.AND P0, PT, R11, R8, PT ;  /* 0x000000080b00720c */ /* 0x020fda0003f06270 */
[----:B------:R-:W-:Y:S04]  /*1580*/  @P0 STS.U8 [R4], R11 ;  /* 0x0000000b04000388 */ /* 0x000fe80000000000 */
[----:B------:R3:W4:Y:S02]  /*1590*/  @P0 LDS.64 R8, [R7] ;  /* 0x0000000007080984 */ /* 0x0007240000000a00 */
[----:B---3--:R-:W-:Y:S02]  /*15a0*/  IMAD R7, R10, 0x8, R7 ;  /* 0x000000080a077824 */ /* 0x008fe400078e0207 */
[----:B----4-:R3:W-:Y:S01]  /*15b0*/  @P0 STS.64 [R6+UR15], R8 ;  /* 0x0000000806000988 */ /* 0x0107e20008000a0f */
[----:B------:R-:W-:Y:S05]  /*15c0*/  BRA.U UP0, `(.L_x_3120) ;  /* 0xfffffffd00d07547 */ /* 0x000fea000b83ffff */
.L_x_3113:
        /* <DEDUP_REMOVED lines=14> */
.L_x_3121:
        /* <DEDUP_REMOVED lines=13> */
.L_x_3834:


//--------------------- .text.contiguous_reduce4_i8 --------------------------
	.section	.text.contiguous_reduce4_i8,"ax",@progbits
	.align	128
        .global         contiguous_reduce4_i8
        .type           contiguous_reduce4_i8,@function
        .size           contiguous_reduce4_i8,(.L_x_3746 - contiguous_reduce4_i8)
        .other          contiguous_reduce4_i8,@"STO_CUDA_ENTRY STV_DEFAULT"
contiguous_reduce4_i8:
.text.contiguous_reduce4_i8:
        /* <DEDUP_REMOVED lines=19> */
[----:B------:R0:W-:Y:S01]  /*0130*/  STS.U8 [R4+UR5], R0 ;  /* 0x0000000004007988 */ /* 0x0001e20008000005 */
        /* <DEDUP_REMOVED lines=26> */
.L_x_3140:
        /* <DEDUP_REMOVED lines=27> */
.L_x_3124:
[----:B------:R-:W-:Y:S01]  /*0490*/  MOV R14, R30 ;  /* 0x0000001e000e7202 */ /* 0x000fe20000000f00 */
[----:B------:R-:W-:Y:S01]  /*04a0*/  IMAD.MOV.U32 R0, RZ, RZ, R32 ;  /* 0x000000ffff007224 */ /* 0x000fe200078e0020 */
[----:B------:R-:W-:Y:S02]  /*04b0*/  MOV R3, R33 ;  /* 0x0000002100037202 */ /* 0x000fe40000000f00 */
[----:B------:R-:W-:-:S07]  /*04c0*/  MOV R8, 0x4e0 ;  /* 0x000004e000087802 */ /* 0x000fce0000000f00 */
[----:B-1----:R-:W-:Y:S05]  /*04d0*/  CALL.REL.NOINC `($__internal_66_$__cuda_sm20_div_s64) ;  /* 0x0000004000587944 */ /* 0x002fea0003c00000 */
        /* <DEDUP_REMOVED lines=9> */
.L_x_3125:
        /* <DEDUP_REMOVED lines=33> */
.L_x_3126:
[----:B------:R-:W-:Y:S01]  /*0780*/  IMAD.MOV.U32 R0, RZ, RZ, R30 ;  /* 0x000000ffff007224 */ /* 0x000fe200078e001e */
[----:B------:R-:W-:Y:S02]  /*0790*/  MOV R3, R31 ;  /* 0x0000001f00037202 */ /* 0x000fe40000000f00 */
[----:B------:R-:W-:-:S07]  /*07a0*/  MOV R8, 0x7c0 ;  /* 0x000007c000087802 */ /* 0x000fce0000000f00 */
[----:B------:R-:W-:Y:S05]  /*07b0*/  CALL.REL.NOINC `($__internal_66_$__cuda_sm20_div_s64) ;  /* 0x0000003c00a07944 */ /* 0x000fea0003c00000 */
        /* <DEDUP_REMOVED lines=10> */
.L_x_3127:
        /* <DEDUP_REMOVED lines=34> */
.L_x_3128:
[----:B------:R-:W-:Y:S01]  /*0a80*/  IMAD.MOV.U32 R14, RZ, RZ, R26 ;  /* 0x000000ffff0e7224 */ /* 0x000fe200078e001a */
[----:B------:R-:W-:Y:S01]  /*0a90*/  MOV R0, R30 ;  /* 0x0000001e00007202 */ /* 0x000fe20000000f00 */
[----:B------:R-:W-:Y:S01]  /*0aa0*/  IMAD.MOV.U32 R3, RZ, RZ, R31 ;  /* 0x000000ffff037224 */ /* 0x000fe200078e001f */
[----:B------:R-:W-:-:S07]  /*0ab0*/  MOV R8, 0xad0 ;  /* 0x00000ad000087802 */ /* 0x000fce0000000f00 */
[----:B------:R-:W-:Y:S05]  /*0ac0*/  CALL.REL.NOINC `($__internal_66_$__cuda_sm20_div_s64) ;  /* 0x0000003800dc7944 */ /* 0x000fea0003c00000 */
        /* <DEDUP_REMOVED lines=9> */
.L_x_3129:
        /* <DEDUP_REMOVED lines=34> */
.L_x_3130:
        /* <DEDUP_REMOVED lines=14> */
.L_x_3131:
        /* <DEDUP_REMOVED lines=34> */
.L_x_3132:
[----:B------:R-:W-:Y:S01]  /*1080*/  IMAD.MOV.U32 R14, RZ, RZ, R26 ;  /* 0x000000ffff0e7224 */ /* 0x000fe200078e001a */
[----:B------:R-:W-:Y:S01]  /*1090*/  MOV R0, R30 ;  /* 0x0000001e00007202 */ /* 0x000fe20000000f00 */
[----:B------:R-:W-:Y:S01]  /*10a0*/  IMAD.MOV.U32 R3, RZ, RZ, R31 ;  /* 0x000000ffff037224 */ /* 0x000fe200078e001f */
[----:B------:R-:W-:-:S07]  /*10b0*/  MOV R8, 0x10d0 ;  /* 0x000010d000087802 */ /* 0x000fce0000000f00 */
[----:B------:R-:W-:Y:S05]  /*10c0*/  CALL.REL.NOINC `($__internal_66_$__cuda_sm20_div_s64) ;  /* 0x00000034005c7944 */ /* 0x000fea0003c00000 */
        /* <DEDUP_REMOVED lines=10> */
.L_x_3133:
        /* <DEDUP_REMOVED lines=34> */
.L_x_3134:
        /* <DEDUP_REMOVED lines=14> */
.L_x_3135:
        /* <DEDUP_REMOVED lines=34> */
.L_x_3136:
[----:B------:R-:W-:Y:S01]  /*1690*/  MOV R14, R26 ;  /* 0x0000001a000e7202 */ /* 0x000fe20000000f00 */
        /* <DEDUP_REMOVED lines=14> */
.L_x_3137:
        /* <DEDUP_REMOVED lines=35> */
.L_x_3138:
[----:B------:R-:W-:Y:S01]  /*19b0*/  MOV R0, R26 ;  /* 0x0000001a00007202 */ /* 0x000fe20000000f00 */
[----:B------:R-:W-:Y:S01]  /*19c0*/  IMAD.MOV.U32 R3, RZ, RZ, R27 ;  /* 0x000000ffff037224 */ /* 0x000fe200078e001b */
[----:B------:R-:W-:-:S07]  /*19d0*/  MOV R8, 0x19f0 ;  /* 0x000019f000087802 */ /* 0x000fce0000000f00 */
[----:B------:R-:W-:Y:S05]  /*19e0*/  CALL.REL.NOINC `($__internal_66_$__cuda_sm20_div_s64) ;  /* 0x0000002c00147944 */ /* 0x000fea0003c00000 */
        /* <DEDUP_REMOVED lines=9> */
.L_x_3139:
        /* <DEDUP_REMOVED lines=13> */
.L_x_3123:
        /* <DEDUP_REMOVED lines=32> */
.L_x_3142:
        /* <DEDUP_REMOVED lines=14> */
.L_x_3143:
        /* <DEDUP_REMOVED lines=35> */
.L_x_3144:
        /* <DEDUP_REMOVED lines=13> */
.L_x_3145:
        /* <DEDUP_REMOVED lines=36> */
.L_x_3146:
        /* <DEDUP_REMOVED lines=15> */
.L_x_3147:
        /* <DEDUP_REMOVED lines=37> */
.L_x_3148:
[----:B------:R-:W-:Y:S01]  /*26b0*/  IMAD.MOV.U32 R0, RZ, RZ, R18 ;  /* 0x000000ffff007224 */ /* 0x000fe200078e0012 */
[----:B------:R-:W-:Y:S02]  /*26c0*/  MOV R3, R19 ;  /* 0x0000001300037202 */ /* 0x000fe40000000f00 */
[----:B------:R-:W-:-:S07]  /*26d0*/  MOV R8, 0x26f0 ;  /* 0x000026f000087802 */ /* 0x000fce0000000f00 */
[----:B------:R-:W-:Y:S05]  /*26e0*/  CALL.REL.NOINC `($__internal_66_$__cuda_sm20_div_s64) ;  /* 0x0000001c00d47944 */ /* 0x000fea0003c00000 */
        /* <DEDUP_REMOVED lines=8> */
.L_x_3149:
        /* <DEDUP_REMOVED lines=10> */
.L_x_3141:
        /* <DEDUP_REMOVED lines=32> */
.L_x_3151:
[----:B------:R-:W-:Y:S01]  /*2a10*/  MOV R14, R30 ;  /* 0x0000001e000e7202 */ /* 0x000fe20000000f00 */
[----:B------:R-:W-:Y:S01]  /*2a20*/  IMAD.MOV.U32 R0, RZ, RZ, R18 ;  /* 0x000000ffff007224 */ /* 0x000fe200078e0012 */
[----:B------:R-:W-:Y:S02]  /*2a30*/  MOV R3, R19 ;  /* 0x0000001300037202 */ /* 0x000fe40000000f00 */
[----:B------:R-:W-:-:S07]  /*2a40*/  MOV R8, 0x2a60 ;  /* 0x00002a6000087802 */ /* 0x000fce0000000f00 */
[----:B------:R-:W-:Y:S05]  /*2a50*/  CALL.REL.NOINC `($__internal_66_$__cuda_sm20_div_s64) ;  /* 0x0000001800f87944 */ /* 0x000fea0003c00000 */
        /* <DEDUP_REMOVED lines=9> */
.L_x_3152:
        /* <DEDUP_REMOVED lines=36> */
.L_x_3153:
[----:B------:R-:W-:Y:S01]  /*2d30*/  MOV R0, R18 ;  /* 0x0000001200007202 */ /* 0x000fe20000000f00 */
[----:B------:R-:W-:Y:S01]  /*2d40*/  IMAD.MOV.U32 R3, RZ, RZ, R19 ;  /* 0x000000ffff037224 */ /* 0x000fe200078e0013 */
[----:B------:R-:W-:-:S07]  /*2d50*/  MOV R8, 0x2d70 ;  /* 0x00002d7000087802 */ /* 0x000fce0000000f00 */
[----:B------:R-:W-:Y:S05]  /*2d60*/  CALL.REL.NOINC `($__internal_66_$__cuda_sm20_div_s64) ;  /* 0x0000001800347944 */ /* 0x000fea0003c00000 */
        /* <DEDUP_REMOVED lines=8> */
.L_x_3154:
        /* <DEDUP_REMOVED lines=10> */
.L_x_3150:
        /* <DEDUP_REMOVED lines=29> */
.L_x_3155:
[----:B------:R-:W-:-:S07]  /*3060*/  MOV R0, 0x3080 ;  /* 0x0000308000007802 */ /* 0x000fce0000000f00 */
[----:B------:R-:W-:Y:S05]  /*3070*/  CALL.REL.NOINC `($__internal_67_$__cuda_sm20_rem_s64) ;  /* 0x0000001800bc7944 */ /* 0x000fea0003c00000 */
[----:B------:R-:W-:Y:S01]  /*3080*/  MOV R8, R3 ;  /* 0x0000000300087202 */ /* 0x000fe20000000f00 */
[----:B------:R-:W-:-:S07]  /*3090*/  IMAD.MOV.U32 R9, RZ, RZ, R10 ;  /* 0x000000ffff097224 */ /* 0x000fce00078e000a */
.L_x_3156:
[----:B------:R-:W0:Y:S02]  /*30a0*/  LDC.64 R10, c[0x0][0x3a0] ;  /* 0x0000e800ff0a7b82 */ /* 0x000e240000000a00 */
[----:B0-----:R-:W-:-:S06]  /*30b0*/  IMAD.WIDE.U32 R2, R2, 0x8, R10 ;  /* 0x0000000802027825 */ /* 0x001fcc00078e000a */
[----:B------:R-:W2:Y:S02]  /*30c0*/  LDG.E.64 R2, desc[UR8][R2.64] ;  /* 0x0000000802027981 */ /* 0x000ea4000c1e1b00 */
[-C--:B--2---:R-:W-:Y:S02]  /*30d0*/  IMAD R11, R3, R8.reuse, RZ ;  /* 0x00000008030b7224 */ /* 0x084fe400078e02ff */
[----:B------:R-:W-:-:S04]  /*30e0*/  IMAD.WIDE.U32 R26, R2, R8, R26 ;  /* 0x00000008021a7225 */ /* 0x000fc800078e001a */
[----:B------:R-:W-:-:S05]  /*30f0*/  IMAD R11, R2, R9, R11 ;  /* 0x00000009020b7224 */ /* 0x000fca00078e020b */
[----:B------:R-:W-:-:S07]  /*3100*/  IADD3 R27, PT, PT, R27, R11, RZ ;  /* 0x0000000b1b1b7210 */ /* 0x000fce0007ffe0ff */
.L_x_3122:
        /* <DEDUP_REMOVED lines=9> */
[C---:B0-----:R-:W-:Y:S01]  /*31a0*/  VIADD R0, R5.reuse, UR5 ;  /* 0x0000000505007c36 */ /* 0x041fe20008000000 */
[----:B------:R-:W-:-:S07]  /*31b0*/  SHF.L.U32 R2, R5, 0x3, RZ ;  /* 0x0000000305027819 */ /* 0x000fce00000006ff */
        /* <DEDUP_REMOVED lines=27> */
.L_x_3161:
[----:B------:R-:W-:Y:S01]  /*3370*/  LDS.S8 R11, [R0] ;  /* 0x00000000000b7984 */ /* 0x000fe20000000200 */
[C---:B------:R-:W-:Y:S01]  /*3380*/  LEA R20, R3.reuse, R12, 0x1 ;  /* 0x0000000c03147211 */ /* 0x040fe200078e08ff */
[C-C-:B------:R-:W-:Y:S01]  /*3390*/  IMAD R21, R3.reuse, 0x3, R12.reuse ;  /* 0x0000000303157824 */ /* 0x140fe200078e020c */
[----:B------:R-:W-:Y:S01]  /*33a0*/  UIADD3 UR4, UPT, UPT, UR4, 0x10, URZ ;  /* 0x0000001004047890 */ /* 0x000fe2000fffe0ff */
[----:B0-----:R0:W1:Y:S01]  /*33b0*/  LDS.S8 R18, [R12+UR14] ;  /* 0x0000000e0c127984 */ /* 0x0010620008000200 */
[----:B------:R-:W-:Y:S02]  /*33c0*/  IADD3 R10, PT, PT, R10, 0x10, RZ ;  /* 0x000000100a0a7810 */ /* 0x000fe40007ffe0ff */
        /* <DEDUP_REMOVED lines=30> */
[----:B0-----:R-:W-:Y:S02]  /*35b0*/  LEA R20, R3, R12, 0x1 ;  /* 0x0000000c03147211 */ /* 0x001fe400078e08ff */
[----:B-1----:R-:W-:Y:S04]  /*35c0*/  @P0 STS.64 [R2+UR10], R18 ;  /* 0x0000001202000988 */ /* 0x002fe80008000a0a */
[----:B------:R-:W0:Y:S04]  /*35d0*/  LDS.S8 R11, [R0] ;  /* 0x00000000000b7984 */ /* 0x000e280000000200 */
[----:B------:R-:W1:Y:S01]  /*35e0*/  LDS.S8 R22, [R12+UR14] ;  /* 0x0000000e0c167984 */ /* 0x000e620008000200 */
[----:B0-----:R-:W-:-:S02]  /*35f0*/  PRMT R21, R11, 0x7610, R21 ;  /* 0x000076100b157816 */ /* 0x001fc40000000015 */
[----:B-1----:R-:W-:-:S13]  /*3600*/  ISETP.GE.AND P0, PT, R22, R11, PT ;  /* 0x0000000b1600720c */ /* 0x002fda0003f06270 */
        /* <DEDUP_REMOVED lines=101> */
.L_x_3160:
[----:B------:R-:W-:-:S04]  /*3c60*/  UIADD3 UR7, UPT, UPT, -UR4, URZ, URZ ;  /* 0x000000ff04077290 */ /* 0x000fc8000fffe1ff */
[----:B------:R-:W-:-:S09]  /*3c70*/  UISETP.GT.AND UP1, UPT, UR7, 0x4, UPT ;  /* 0x000000040700788c */ /* 0x000fd2000bf24270 */
[----:B------:R-:W-:Y:S05]  /*3c80*/  BRA.U !UP1, `(.L_x_3162) ;  /* 0x00000005092c7547 */ /* 0x000fea000b800000 */
[----:B------:R-:W1:Y:S01]  /*3c90*/  LDS.S8 R11, [R0] ;  /* 0x00000000000b7984 */ /* 0x000e620000000200 */
[----:B------:R-:W-:Y:S01]  /*3ca0*/  IMAD R20, R3, 0x2, R12 ;  /* 0x0000000203147824 */ /* 0x000fe200078e020c */
[----:B------:R-:W-:Y:S01]  /*3cb0*/  UIADD3 UR4, UPT, UPT, UR4, 0x4, URZ ;  /* 0x0000000404047890 */ /* 0x000fe2000fffe0ff */
[----:B------:R-:W-:Y:S01]  /*3cc0*/  VIADD R10, R10, 0x4 ;  /* 0x000000040a0a7836 */ /* 0x000fe20000000000 */
[----:B0-----:R-:W0:Y:S01]  /*3cd0*/  LDS.S8 R18, [R12+UR14] ;  /* 0x0000000e0c127984 */ /* 0x001e220008000200 */
[----:B------:R-:W-:Y:S02]  /*3ce0*/  UPLOP3.LUT UP0, UPT, UPT, UPT, UPT, 0x40, 0x4 ;  /* 0x000000000004789c */ /* 0x000fe40003f0e870 */
[----:B------:R-:W-:Y:S01]  /*3cf0*/  UIADD3 UR4, UPT, UPT, UR4, 0x4, URZ ;  /* 0x0000000404047890 */ /* 0x000fe2000fffe0ff */
[----:B------:R-:W-:Y:S02]  /*3d00*/  IADD3 R10, PT, PT, R10, 0x4, RZ ;  /* 0x000000040a0a7810 */ /* 0x000fe40007ffe0ff */
[----:B-1----:R-:W-:-:S02]  /*3d10*/  PRMT R21, R11, 0x7610, R21 ;  /* 0x000076100b157816 */ /* 0x002fc40000000015 */
[----:B0-----:R-:W-:-:S13]  /*3d20*/  ISETP.GE.AND P0, PT, R18, R11, PT ;  /* 0x0000000b1200720c */ /* 0x001fda0003f06270 */
[----:B------:R-:W-:Y:S04]  /*3d30*/  @P0 STS.U8 [R0], R18 ;  /* 0x0000001200000388 */ /* 0x000fe80000000000 */
[----:B------:R-:W0:Y:S04]  /*3d40*/  @P0 LDS.64 R14, [R7+UR5] ;  /* 0x00000005070e0984 */ /* 0x000e280008000a00 */
[----:B0-----:R-:W-:Y:S04]  /*3d50*/  @P0 STS.64 [R2+UR10], R14 ;  /* 0x0000000e02000988 */ /* 0x001fe80008000a0a */
[----:B------:R-:W0:Y:S04]  /*3d60*/  @P0 LDS.U8 R13, [R0] ;  /* 0x00000000000d0984 */ /* 0x000e280000000000 */
[----:B------:R-:W1:Y:S01]  /*3d70*/  LDS.S8 R20, [R20] ;  /* 0x0000000014147984 */ /* 0x000e620000000200 */
[----:B0-----:R-:W-:Y:S01]  /*3d80*/  @P0 PRMT R21, R13, 0x7610, R21 ;  /* 0x000076100d150816 */ /* 0x001fe20000000015 */
[C---:B------:R-:W-:Y:S01]  /*3d90*/  IMAD R13, R3.reuse, 0x3, R12 ;  /* 0x00000003030d7824 */ /* 0x040fe200078e020c */
[----:B------:R-:W-:-:S02]  /*3da0*/  LEA R12, R3, R12, 0x2 ;  /* 0x0000000c030c7211 */ /* 0x000fc400078e10ff */
        /* <DEDUP_REMOVED lines=57> */
.L_x_3162:
[----:B------:R-:W-:-:S09]  /*4140*/  UISETP.NE.OR UP0, UPT, UR4, URZ, UP0 ;  /* 0x000000ff0400728c */ /* 0x000fd20008705670 */
[----:B------:R-:W-:Y:S05]  /*4150*/  BRA.U !UP0, `(.L_x_3163) ;  /* 0x00000001089c7547 */ /* 0x000fea000b800000 */
.L_x_3159:
        /* <DEDUP_REMOVED lines=39> */
.L_x_3163:
[----:B------:R-:W-:-:S07]  /*43d0*/  IADD3 R10, PT, PT, R10, 0x1, RZ ;  /* 0x000000010a0a7810 */ /* 0x000fce0007ffe0ff */
.L_x_3158:
        /* <DEDUP_REMOVED lines=10> */
[----:B------:R-:W-:-:S07]  /*4480*/  IADD3 R7, PT, PT, R5, UR4, RZ ;  /* 0x0000000405077c10 */ /* 0x000fce000fffe0ff */
.L_x_3164:
[----:B-1-3--:R-:W-:Y:S01]  /*4490*/  LDS.S8 R4, [R0] ;  /* 0x0000000000047984 */ /* 0x00afe20000000200 */
[----:B------:R-:W1:Y:S01]  /*44a0*/  LDC R8, c[0x0][0x360] ;  /* 0x0000d800ff087b82 */ /* 0x000e620000000800 */
[----:B------:R-:W-:Y:S02]  /*44b0*/  UIADD3 UR6, UPT, UPT, UR6, 0x1, URZ ;  /* 0x0000000106067890 */ /* 0x000fe4000fffe0ff */
[----:B------:R3:W4:Y:S02]  /*44c0*/  LDS.S8 R9, [R7] ;  /* 0x0000000007097984 */ /* 0x0007240000000200 */
[----:B------:R-:W-:Y:S01]  /*44d0*/  UISETP.NE.AND UP0, UPT, UR6, URZ, UPT ;  /* 0x000000ff0600728c */ /* 0x000fe2000bf05270 */
[----:B---3--:R-:W-:Y:S02]  /*44e0*/  IADD3 R7, PT, PT, R7, UR14, RZ ;  /* 0x0000000e07077c10 */ /* 0x008fe4000fffe0ff */
[----:B----4-:R-:W-:-:S13]  /*44f0*/  ISETP.GE.AND P0, PT, R9, R4, PT ;  /* 0x000000040900720c */ /* 0x010fda0003f06270 */
[----:B------:R-:W-:Y:S04]  /*4500*/  @P0 STS.U8 [R0], R9 ;  /* 0x0000000900000388 */ /* 0x000fe80000000000 */
[----:B------:R1:W3:Y:S02]  /*4510*/  @P0 LDS.64 R4, [R3] ;  /* 0x0000000003040984 */ /* 0x0002e40000000a00 */
[----:B-1----:R-:W-:Y:S02]  /*4520*/  IMAD R3, R8, 0x8, R3 ;  /* 0x0000000808037824 */ /* 0x002fe400078e0203 */
[----:B---3--:R3:W-:Y:S01]  /*4530*/  @P0 STS.64 [R2+UR10], R4 ;  /* 0x0000000402000988 */ /* 0x0087e20008000a0a */
[----:B------:R-:W-:Y:S05]  /*4540*/  BRA.U UP0, `(.L_x_3164) ;  /* 0xfffffffd00d07547 */ /* 0x000fea000b83ffff */
.L_x_3157:
        /* <DEDUP_REMOVED lines=15> */
        .weak           $__internal_66_$__cuda_sm20_div_s64
        .type           $__internal_66_$__cuda_sm20_div_s64,@function
        .size           $__internal_66_$__cuda_sm20_div_s64,($__internal_67_$__cuda_sm20_rem_s64 - $__internal_66_$__cuda_sm20_div_s64)
$__internal_66_$__cuda_sm20_div_s64:
        /* <DEDUP_REMOVED lines=82> */
[----:B------:R-:W-:Y:S06]  /*4b60*/  RET.REL.NODEC R8 `(contiguous_reduce4_i8) ;  /* 0xffffffb408247950 */ /* 0x000fec0003c3ffff */
        .weak           $__internal_67_$__cuda_sm20_rem_s64
        .type           $__internal_67_$__cuda_sm20_rem_s64,@function
        .size           $__internal_67_$__cuda_sm20_rem_s64,(.L_x_3746 - $__internal_67_$__cuda_sm20_rem_s64)
$__internal_67_$__cuda_sm20_rem_s64:
        /* <DEDUP_REMOVED lines=66> */
[----:B------:R-:W-:Y:S06]  /*4f90*/  RET.REL.NODEC R8 `(contiguous_reduce4_i8) ;  /* 0xffffffb008187950 */ /* 0x000fec0003c3ffff */
.L_x_3165:
        /* <DEDUP_REMOVED lines=14> */
.L_x_3746:


//--------------------- .text.contiguous_reduce33_i8 --------------------------
	.section	.text.contiguous_reduce33_i8,"ax",@progbits
	.align	128
        .global         contiguous_reduce33_i8
        .type           contiguous_reduce33_i8,@function
        .size           contiguous_reduce33_i8,(.L_x_3836 - contiguous_reduce33_i8)
        .other          contiguous_reduce33_i8,@"STO_CUDA_ENTRY STV_DEFAULT"
contiguous_reduce33_i8:
.text.contiguous_reduce33_i8:
[----:B------:R-:W-:Y:S08]  /*0000*/  LDC R1, c[0x0][0x37c] ;  /* 0x0000df00ff017b82 */ /* 0x000ff00000000800 */
[----:B------:R-:W0:Y:S01]  /*0010*/  S2UR UR6, SR_CgaCtaId ;  /* 0x00000000000679c3 */ /* 0x000e220000008800 */
[----:B------:R-:W1:Y:S01]  /*0020*/  S2R R0, SR_TID.X ;  /* 0x0000000000007919 */ /* 0x000e620000002100 */
[----:B------:R-:W-:Y:S01]  /*0030*/  UMOV UR4, 0x400 ;  /* 0x0000040000047882 */ /* 0x000fe20000000000 */
[----:B------:R-:W-:Y:S01]  /*0040*/  IMAD.MOV.U32 R9, RZ, RZ, 0x80 ;  /* 0x00000080ff097424 */ /* 0x000fe200078e00ff */
[----:B------:R-:W2:Y:S01]  /*0050*/  LDCU.64 UR16, c[0x0][0x358] ;  /* 0x00006b00ff1077ac */ /* 0x000ea20008000a00 */
[----:B------:R-:W-:Y:S01]  /*0060*/  IMAD.MOV.U32 R10, RZ, RZ, 0x0 ;  /* 0x00000000ff0a7424 */ /* 0x000fe200078e00ff */
[----:B------:R-:W-:Y:S01]  /*0070*/  BSSY.RECONVERGENT B0, `(.L_x_3166) ;  /* 0x000003e000007945 */ /* 0x000fe20003800200 */
[----:B------:R-:W-:Y:S01]  /*0080*/  IMAD.MOV.U32 R11, RZ, RZ, -0x80000000 ;  /* 0x80000000ff0b7424 */ /* 0x000fe200078e00ff */
[----:B------:R-:W3:Y:S08]  /*0090*/  LDC R2, c[0x0][0x360] ;  /* 0x0000d800ff027b82 */ /* 0x000ef00000000800 */
[----:B------:R-:W4:Y:S01]  /*00a0*/  S2UR UR7, SR_CTAID.X ;  /* 0x00000000000779c3 */ /* 0x000f220000002500 */
[----:B0-----:R-:W-:Y:S01]  /*00b0*/  ULEA UR6, UR6, UR4, 0x18 ;  /* 0x0000000406067291 */ /* 0x001fe2000f8ec0ff */
[----:B------:R-:W0:Y:S05]  /*00c0*/  LDCU.64 UR4, c[0x0][0x3a0] ;  /* 0x00007400ff0477ac */ /* 0x000e2a0008000a00 */
[----:B---3--:R-:W-:-:S03]  /*00d0*/  VIADD R3, R2, UR6 ;  /* 0x0000000602037c36 */ /* 0x008fc60008000000 */
[----:B-1----:R1:W-:Y:S01]  /*00e0*/  STS.U8 [R0+UR6], R9 ;  /* 0x0000000900007988 */ /* 0x0023e20008000006 */
        /* <DEDUP_REMOVED lines=24> */
[----:B------:R-:W2:Y:S04]  /*0270*/  LDG.E.S8 R11, desc[UR16][R10.64] ;  /* 0x000000100a0b7981 */ /* 0x000ea8000c1e1300 */
[----:B------:R-:W2:Y:S02]  /*0280*/  LDG.E.S8 R12, desc[UR16][R12.64] ;  /* 0x000000100c0c7981 */ /* 0x000ea4000c1e1300 */
[----:B--2---:R-:W-:-:S13]  /*0290*/  ISETP.GE.AND P0, PT, R12, R11, PT ;  /* 0x0000000b0c00720c */ /* 0x004fda0003f06270 */
        /* <DEDUP_REMOVED lines=11> */
.L_x_3167:
        /* <DEDUP_REMOVED lines=16> */
.L_x_3168:
[----:B------:R-:W-:Y:S05]  /*0450*/  BSYNC.RECONVERGENT B0 ;  /* 0x0000000000007941 */ /* 0x000fea0003800200 */
.L_x_3166:
[----:B------:R-:W-:Y:S01]  /*0460*/  BAR.SYNC.DEFER_BLOCKING 0x0 ;  /* 0x0000000000007b1d */ /* 0x000fe20000010000 */
[----:B------:R-:W-:-:S13]  /*0470*/  ISETP.GE.U32.AND P0, PT, R4, 0x42, PT ;  /* 0x000000420400780c */ /* 0x000fda0003f06070 */
[----:B------:R-:W-:Y:S05]  /*0480*/  @!P0 BRA `(.L_x_3169) ;  /* 0x0000000000448947 */ /* 0x000fea0003800000 */
.L_x_3172:
[--C-:B01----:R-:W-:Y:S01]  /*0490*/  IMAD.MOV.U32 R9, RZ, RZ, R4.reuse ;  /* 0x000000ffff097224 */ /* 0x103fe200078e0004 */
[----:B------:R-:W-:Y:S01]  /*04a0*/  SHF.R.U32.HI R4, RZ, 0x1, R4 ;  /* 0x00000001ff047819 */ /* 0x000fe20000011604 */
[----:B------:R-:W-:Y:S03]  /*04b0*/  BSSY.RECONVERGENT B0, `(.L_x_3170) ;  /* 0x000000b000007945 */ /* 0x000fe60003800200 */
[----:B------:R-:W-:-:S13]  /*04c0*/  ISETP.GE.U32.AND P0, PT, R0, R4, PT ;  /* 0x000000040000720c */ /* 0x000fda0003f06070 */
[----:B------:R-:W-:Y:S05]  /*04d0*/  @P0 BRA `(.L_x_3171) ;  /* 0x0000000000200947 */ /* 0x000fea0003800000 */
[----:B------:R-:W-:Y:S01]  /*04e0*/  IMAD.IADD R8, R5, 0x1, R4 ;  /* 0x0000000105087824 */ /* 0x000fe200078e0204 */
[----:B------:R-:W-:Y:S04]  /*04f0*/  LDS.S8 R6, [R0+UR6] ;  /* 0x0000000600067984 */ /* 0x000fe80008000200 */
[----:B------:R-:W0:Y:S02]  /*0500*/  LDS.S8 R11, [R8] ;  /* 0x00000000080b7984 */ /* 0x000e240000000200 */
[----:B0-----:R-:W-:-:S13]  /*0510*/  ISETP.GE.AND P0, PT, R11, R6, PT ;  /* 0x000000060b00720c */ /* 0x001fda0003f06270 */
[----:B------:R-:W-:Y:S01]  /*0520*/  @P0 IMAD R6, R4, 0x8, R3 ;  /* 0x0000000804060824 */ /* 0x000fe200078e0203 */
[----:B------:R-:W-:Y:S05]  /*0530*/  @P0 STS.U8 [R0+UR6], R11 ;  /* 0x0000000b00000988 */ /* 0x000fea0008000006 */
[----:B------:R-:W0:Y:S04]  /*0540*/  @P0 LDS.64 R6, [R6] ;  /* 0x0000000006060984 */ /* 0x000e280000000a00 */
[----:B0-----:R0:W-:Y:S02]  /*0550*/  @P0 STS.64 [R3], R6 ;  /* 0x0000000603000388 */ /* 0x0011e40000000a00 */
.L_x_3171:
[----:B------:R-:W-:Y:S05]  /*0560*/  BSYNC.RECONVERGENT B0 ;  /* 0x0000000000007941 */ /* 0x000fea0003800200 */
.L_x_3170:
[----:B------:R-:W-:Y:S01]  /*0570*/  BAR.SYNC.DEFER_BLOCKING 0x0 ;  /* 0x0000000000007b1d */ /* 0x000fe20000010000 */
[----:B------:R-:W-:-:S13]  /*0580*/  ISETP.GT.U32.AND P0, PT, R9, 0x83, PT ;  /* 0x000000830900780c */ /* 0x000fda0003f04070 */
[----:B------:R-:W-:Y:S05]  /*0590*/  @P0 BRA `(.L_x_3172) ;  /* 0xfffffffc00bc0947 */ /* 0x000fea000383ffff */
.L_x_3169:
[----:B------:R-:W-:-:S13]  /*05a0*/  ISETP.GT.U32.AND P0, PT, R0, 0x1f, PT ;  /* 0x0000001f0000780c */ /* 0x000fda0003f04070 */
[----:B------:R-:W-:Y:S05]  /*05b0*/  @P0 EXIT ;  /* 0x000000000000094d */ /* 0x000fea0003800000 */
[----:B------:R-:W-:Y:S01]  /*05c0*/  LDS.S8 R4, [R0+UR6] ;  /* 0x0000000600047984 */ /* 0x000fe20008000200 */
[----:B------:R-:W-:-:S03]  /*05d0*/  ISETP.NE.AND P1, PT, R0, RZ, PT ;  /* 0x000000ff0000720c */ /* 0x000fc60003f25270 */
[----:B01----:R-:W0:Y:S04]  /*05e0*/  LDS.S8 R6, [R0+UR6+0x20] ;  /* 0x0000200600067984 */ /* 0x003e280008000200 */
[----:B------:R-:W1:Y:S01]  /*05f0*/  LDS.U8 R5, [R0+UR6+0x20] ;  /* 0x0000200600057984 */ /* 0x000e620008000000 */
[----:B0-----:R-:W-:-:S04]  /*0600*/  VIMNMX.S16x2 R4, PT, PT, R4, R6, !PT ;  /* 0x0000000604047248 */ /* 0x001fc80007fe0300 */
[----:B------:R-:W-:-:S04]  /*0610*/  LOP3.LUT R4, R4, 0xff, RZ, 0xc0, !PT ;  /* 0x000000ff04047812 */ /* 0x000fc800078ec0ff */
[----:B-1----:R-:W-:-:S13]  /*0620*/  ISETP.NE.AND P0, PT, R4, R5, PT ;  /* 0x000000050400720c */ /* 0x002fda0003f05270 */
[----:B------:R-:W0:Y:S04]  /*0630*/  @!P0 LDS.64 R4, [R3+0x100] ;  /* 0x0001000003048984 */ /* 0x000e280000000a00 */
[----:B0-----:R-:W-:Y:S04]  /*0640*/  @!P0 STS.64 [R3], R4 ;  /* 0x0000000403008388 */ /* 0x001fe80000000a00 */
[----:B------:R-:W0:Y:S04]  /*0650*/  @!P0 LDS.U8 R9, [R0+UR6+0x20] ;  /* 0x0000200600098984 */ /* 0x000e280008000000 */
[----:B0-----:R-:W-:Y:S04]  /*0660*/  @!P0 STS.U8 [R0+UR6], R9 ;  /* 0x0000000900008988 */ /* 0x001fe80008000006 */
[----:B------:R-:W-:Y:S04]  /*0670*/  LDS.S8 R6, [R0+UR6] ;  /* 0x0000000600067984 */ /* 0x000fe80008000200 */
[----:B------:R-:W0:Y:S04]  /*0680*/  LDS.S8 R8, [R0+UR6+0x10] ;  /* 0x0000100600087984 */ /* 0x000e280008000200 */
        /* <DEDUP_REMOVED lines=67> */
[----:B0-----:R-:W-:Y:S02]  /*0ac0*/  IMAD.U32 R5, RZ, RZ, UR9 ;  /* 0x00000009ff057e24 */ /* 0x001fe4000f8e00ff */
[----:B------:R-:W-:-:S03]  /*0ad0*/  IMAD.U32 R7, RZ, RZ, UR4 ;  /* 0x00000004ff077e24 */ /* 0x000fc6000f8e00ff */
[----:B-1----:R-:W-:Y:S04]  /*0ae0*/  STG.E.U8 desc[UR16][R4.64], R9 ;  /* 0x0000000904007986 */ /* 0x002fe8000c101110 */
[----:B------:R-:W-:Y:S01]  /*0af0*/  STG.E.64 desc[UR16][R6.64], R2 ;  /* 0x0000000206007986 */ /* 0x000fe2000c101b10 */
[----:B------:R-:W-:Y:S05]  /*0b00*/  EXIT ;  /* 0x000000000000794d */ /* 0x000fea0003800000 */
.L_x_3173:
        /* <DEDUP_REMOVED lines=15> */
.L_x_3836:


//--------------------- .text.contiguous_reduce3_i8 --------------------------
	.section	.text.contiguous_reduce3_i8,"ax",@progbits
	.align	128
        .global         contiguous_reduce3_i8
        .type           contiguous_reduce3_i8,@function
        .size           contiguous_reduce3_i8,(.L_x_3748 - contiguous_reduce3_i8)
        .other          contiguous_reduce3_i8,@"STO_CUDA_ENTRY STV_DEFAULT"
contiguous_reduce3_i8:
.text.contiguous_reduce3_i8:
[----:B------:R-:W-:Y:S01]  /*0000*/  LDC R1, c[0x0][0x37c] ;  /* 0x0000df00ff017b82 */ /* 0x000fe20000000800 */
[----:B------:R-:W0:Y:S07]  /*0010*/  S2R R9, SR_TID.X ;  /* 0x0000000000097919 */ /* 0x000e2e0000002100 */
[----:B------:R-:W1:Y:S01]  /*0020*/  S2UR UR6, SR_CgaCtaId ;  /* 0x00000000000679c3 */ /* 0x000e620000008800 */
[----:B------:R-:W-:Y:S01]  /*0030*/  UMOV UR4, 0x400 ;  /* 0x0000040000047882 */ /* 0x000fe20000000000 */
[----:B------:R-:W2:Y:S01]  /*0040*/  LDCU.64 UR8, c[0x0][0x3b0] ;  /* 0x00007600ff0877ac */ /* 0x000ea20008000a00 */
[----:B------:R-:W-:Y:S01]  /*0050*/  HFMA2 R3, -RZ, RZ, 0, 7.62939453125e-06 ;  /* 0x00000080ff037431 */ /* 0x000fe200000001ff */
[----:B------:R-:W-:Y:S01]  /*0060*/  MOV R11, RZ ;  /* 0x000000ff000b7202 */ /* 0x000fe20000000f00 */
[----:B------:R-:W-:Y:S01]  /*0070*/  BSSY.RECONVERGENT B0, `(.L_x_3174) ;  /* 0x0000682000007945 */ /* 0x000fe20003800200 */
[----:B------:R-:W3:Y:S02]  /*0080*/  LDCU UR12, c[0x0][0x3a8] ;  /* 0x00007500ff0c77ac */ /* 0x000ee40008000800 */
[----:B------:R-:W4:Y:S01]  /*0090*/  S2UR UR5, SR_CTAID.X ;  /* 0x00000000000579c3 */ /* 0x000f220000002500 */
[----:B------:R-:W5:Y:S01]  /*00a0*/  LDCU.64 UR14, c[0x0][0x390] ;  /* 0x00007200ff0e77ac */ /* 0x000f620008000a00 */
[----:B------:R-:W0:Y:S06]  /*00b0*/  LDCU.64 UR10, c[0x0][0x358] ;  /* 0x00006b00ff0a77ac */ /* 0x000e2c0008000a00 */
[----:B------:R-:W4:Y:S01]  /*00c0*/  LDC R8, c[0x0][0x360] ;  /* 0x0000d800ff087b82 */ /* 0x000f220000000800 */
[----:B-1----:R-:W-:Y:S01]  /*00d0*/  ULEA UR6, UR6, UR4, 0x18 ;  /* 0x0000000406067291 */ /* 0x002fe2000f8ec0ff */
[----:B-----5:R-:W-:-:S05]  /*00e0*/  MOV R2, UR14 ;  /* 0x0000000e00027c02 */ /* 0x020fca0008000f00 */
[----:B0-----:R-:W-:-:S03]  /*00f0*/  VIADD R5, R9, UR6 ;  /* 0x0000000609057c36 */ /* 0x001fc60008000000 */
[----:B------:R0:W-:Y:S01]  /*0100*/  STS.U8 [R9+UR6], R3 ;  /* 0x0000000309007988 */ /* 0x0001e20008000006 */
[C---:B----4-:R-:W-:Y:S01]  /*0110*/  IMAD R10, R8.reuse, UR5, RZ ;  /* 0x00000005080a7c24 */ /* 0x050fe2000f8e02ff */
[----:B---3--:R-:W-:Y:S01]  /*0120*/  UIADD3 UR5, UPT, UPT, UR12, -0x1, URZ ;  /* 0xffffffff0c057890 */ /* 0x008fe2000fffe0ff */
[----:B------:R-:W-:Y:S01]  /*0130*/  VIADD R0, R8, UR6 ;  /* 0x0000000608007c36 */ /* 0x000fe20008000000 */
[----:B------:R-:W-:Y:S02]  /*0140*/  MOV R6, R8 ;  /* 0x0000000800067202 */ /* 0x000fe40000000f00 */
[----:B------:R-:W-:Y:S01]  /*0150*/  LEA R10, R10, R9, 0x1 ;  /* 0x000000090a0a7211 */ /* 0x000fe200078e08ff */
[----:B------:R-:W-:Y:S02]  /*0160*/  IMAD R7, R9, 0x8, R0 ;  /* 0x0000000809077824 */ /* 0x000fe400078e0200 */
[----:B------:R-:W-:Y:S02]  /*0170*/  IMAD.U32 R0, RZ, RZ, UR15 ;  /* 0x0000000fff007e24 */ /* 0x000fe4000f8e00ff */
[----:B------:R-:W-:Y:S01]  /*0180*/  IMAD.IADD R14, R10, 0x1, R8 ;  /* 0x000000010a0e7824 */ /* 0x000fe200078e0208 */
[----:B------:R0:W-:Y:S04]  /*0190*/  STS.64 [R7], R10 ;  /* 0x0000000a07007388 */ /* 0x0001e80000000a00 */
[----:B--2---:R-:W-:-:S04]  /*01a0*/  ISETP.GE.U32.AND P0, PT, R14, UR8, PT ;  /* 0x000000080e007c0c */ /* 0x004fc8000bf06070 */
        /* <DEDUP_REMOVED lines=12> */
[----:B------:R-:W-:Y:S02]  /*0270*/  IMAD.U32 R13, RZ, RZ, UR5 ;  /* 0x00000005ff0d7e24 */ /* 0x000fe4000f8e00ff */
[----:B------:R-:W-:Y:S01]  /*0280*/  HFMA2 R0, -RZ, RZ, 0, 0 ;  /* 0x00000000ff007431 */ /* 0x000fe200000001ff */
[----:B------:R-:W-:Y:S01]  /*0290*/  IADD3 R18, PT, PT, R11, R21, RZ ;  /* 0x000000150b127210 */ /* 0x000fe20007ffe0ff */
[----:B------:R-:W-:Y:S01]  /*02a0*/  IMAD.MOV.U32 R19, RZ, RZ, R10 ;  /* 0x000000ffff137224 */ /* 0x000fe200078e000a */
[----:B------:R-:W-:Y:S01]  /*02b0*/  IADD3 R11, PT, PT, R21, R17, RZ ;  /* 0x00000011150b7210 */ /* 0x000fe20007ffe0ff */
[----:B------:R-:W-:Y:S01]  /*02c0*/  IMAD.MOV.U32 R12, RZ, RZ, R16 ;  /* 0x000000ffff0c7224 */ /* 0x000fe200078e0010 */
[----:B------:R-:W-:Y:S02]  /*02d0*/  ISETP.GE.U32.AND P0, PT, R13, 0x3, PT ;  /* 0x000000030d00780c */ /* 0x000fe40003f06070 */
[----:B------:R-:W-:Y:S01]  /*02e0*/  CS2R R2, SRZ ;  /* 0x0000000000027805 */ /* 0x000fe2000001ff00 */
[----:B------:R-:W-:-:S10]  /*02f0*/  IMAD.MOV.U32 R4, RZ, RZ, RZ ;  /* 0x000000ffff047224 */ /* 0x000fd400078e00ff */
[----:B------:R-:W-:Y:S05]  /*0300*/  @!P0 BRA `(.L_x_3177) ;  /* 0x0000001800f48947 */ /* 0x000fea0003800000 */
[----:B------:R-:W-:Y:S01]  /*0310*/  ULOP3.LUT UR4, UR12, 0xfffffffc, URZ, 0xc0, !UPT ;  /* 0xfffffffc0c047892 */ /* 0x000fe2000f8ec0ff */
[----:B------:R-:W-:Y:S01]  /*0320*/  MOV R2, RZ ;  /* 0x000000ff00027202 */ /* 0x000fe20000000f00 */
[----:B------:R-:W-:Y:S01]  /*0330*/  UIADD3 UR7, UPT, UPT, UR12, -0x2, URZ ;  /* 0xfffffffe0c077890 */ /* 0x000fe2000fffe0ff */
[----:B------:R-:W-:Y:S01]  /*0340*/  IMAD.MOV.U32 R0, RZ, RZ, RZ ;  /* 0x000000ffff007224 */ /* 0x000fe200078e00ff */
[----:B------:R-:W-:-:S04]  /*0350*/  UIADD3 UR4, UPT, UPT, -UR4, URZ, URZ ;  /* 0x000000ff04047290 */ /* 0x000fc8000fffe1ff */
[----:B------:R-:W-:Y:S02]  /*0360*/  MOV R13, UR7 ;  /* 0x00000007000d7c02 */ /* 0x000fe40008000f00 */
[----:B------:R-:W-:-:S07]  /*0370*/  IMAD.U32 R24, RZ, RZ, UR4 ;  /* 0x00000004ff187e24 */ /* 0x000fce000f8e00ff */
.L_x_3202:
        /* <DEDUP_REMOVED lines=33> */
.L_x_3179:
[----:B------:R-:W-:Y:S01]  /*0590*/  MOV R31, R19 ;  /* 0x00000013001f7202 */ /* 0x000fe20000000f00 */
[----:B------:R-:W-:Y:S01]  /*05a0*/  IMAD.MOV.U32 R25, RZ, RZ, R18 ;  /* 0x000000ffff197224 */ /* 0x000fe200078e0012 */
[----:B------:R-:W-:Y:S01]  /*05b0*/  MOV R26, R16 ;  /* 0x00000010001a7202 */ /* 0x000fe20000000f00 */
[----:B------:R-:W-:Y:S01]  /*05c0*/  IMAD.MOV.U32 R27, RZ, RZ, R17 ;  /* 0x000000ffff1b7224 */ /* 0x000fe200078e0011 */
[----:B------:R-:W-:-:S07]  /*05d0*/  MOV R10, 0x5f0 ;  /* 0x000005f0000a7802 */ /* 0x000fce0000000f00 */
[----:B------:R-:W-:Y:S05]  /*05e0*/  CALL.REL.NOINC `($__internal_68_$__cuda_sm20_div_s64) ;  /* 0x0000006800587944 */ /* 0x000fea0003c00000 */
[----:B------:R-:W-:Y:S02]  /*05f0*/  IADD3 R25, P0, PT, RZ, -R22, RZ ;  /* 0x80000016ff197210 */ /* 0x000fe40007f1e0ff */
[-C--:B------:R-:W-:Y:S02]  /*0600*/  LOP3.LUT R19, R19, R18.reuse, RZ, 0x3c, !PT ;  /* 0x0000001213137212 */ /* 0x080fe400078e3cff */
[----:B------:R-:W-:Y:S02]  /*0610*/  IADD3.X R21, PT, PT, RZ, ~R23, RZ, P0, !PT ;  /* 0x80000017ff157210 */ /* 0x000fe400007fe4ff */
[----:B------:R-:W-:-:S03]  /*0620*/  LOP3.LUT R18, R19, R18, RZ, 0x3c, !PT ;  /* 0x0000001213127212 */ /* 0x000fc600078e3cff */
[----:B------:R-:W-:Y:S01]  /*0630*/  IMAD R21, R21, R16, RZ ;  /* 0x0000001015157224 */ /* 0x000fe200078e02ff */
[----:B------:R-:W-:-:S03]  /*0640*/  LOP3.LUT R19, R19, R18, RZ, 0x3c, !PT ;  /* 0x0000001213137212 */ /* 0x000fc600078e3cff */
[-C--:B------:R-:W-:Y:S02]  /*0650*/  IMAD R21, R17, R25.reuse, R21 ;  /* 0x0000001911157224 */ /* 0x080fe400078e0215 */
[----:B------:R-:W-:-:S04]  /*0660*/  IMAD.WIDE.U32 R18, R16, R25, R18 ;  /* 0x0000001910127225 */ /* 0x000fc800078e0012 */
[----:B------:R-:W-:Y:S01]  /*0670*/  IMAD.MOV.U32 R27, RZ, RZ, R18 ;  /* 0x000000ffff1b7224 */ /* 0x000fe200078e0012 */
[----:B------:R-:W-:Y:S01]  /*0680*/  IADD3 R25, PT, PT, R19, R21, RZ ;  /* 0x0000001513197210 */ /* 0x000fe20007ffe0ff */
[----:B------:R-:W-:Y:S01]  /*0690*/  IMAD.MOV.U32 R18, RZ, RZ, R22 ;  /* 0x000000ffff127224 */ /* 0x000fe200078e0016 */
[----:B------:R-:W-:-:S07]  /*06a0*/  MOV R19, R23 ;  /* 0x0000001700137202 */ /* 0x000fce0000000f00 */
.L_x_3180:
[----:B------:R-:W-:Y:S05]  /*06b0*/  BSYNC.RECONVERGENT B1 ;  /* 0x0000000000017941 */ /* 0x000fea0003800200 */
.L_x_3178:
        /* <DEDUP_REMOVED lines=36> */
.L_x_3182:
[----:B------:R-:W-:Y:S01]  /*0900*/  MOV R31, R12 ;  /* 0x0000000c001f7202 */ /* 0x000fe20000000f00 */
[----:B------:R-:W-:Y:S01]  /*0910*/  IMAD.MOV.U32 R25, RZ, RZ, R11 ;  /* 0x000000ffff197224 */ /* 0x000fe200078e000b */
[----:B------:R-:W-:Y:S01]  /*0920*/  MOV R26, R16 ;  /* 0x00000010001a7202 */ /* 0x000fe20000000f00 */
[----:B------:R-:W-:Y:S01]  /*0930*/  IMAD.MOV.U32 R27, RZ, RZ, R17 ;  /* 0x000000ffff1b7224 */ /* 0x000fe200078e0011 */
[----:B------:R-:W-:-:S07]  /*0940*/  MOV R10, 0x960 ;  /* 0x00000960000a7802 */ /* 0x000fce0000000f00 */
[----:B------:R-:W-:Y:S05]  /*0950*/  CALL.REL.NOINC `($__internal_68_$__cuda_sm20_div_s64) ;  /* 0x00000064007c7944 */ /* 0x000fea0003c00000 */
[----:B------:R-:W-:Y:S01]  /*0960*/  IADD3 R25, P0, PT, RZ, -R22, RZ ;  /* 0x80000016ff197210 */ /* 0x000fe20007f1e0ff */
[----:B------:R-:W-:Y:S01]  /*0970*/  IMAD.MOV.U32 R10, RZ, RZ, R12 ;  /* 0x000000ffff0a7224 */ /* 0x000fe200078e000c */
[-C--:B------:R-:W-:Y:S01]  /*0980*/  MOV R37, R23.reuse ;  /* 0x0000001700257202 */ /* 0x080fe20000000f00 */
[----:B------:R-:W-:Y:S01]  /*0990*/  IMAD.MOV.U32 R36, RZ, RZ, R22 ;  /* 0x000000ffff247224 */ /* 0x000fe200078e0016 */
[----:B------:R-:W-:Y:S01]  /*09a0*/  IADD3.X R27, PT, PT, RZ, ~R23, RZ, P0, !PT ;  /* 0x80000017ff1b7210 */ /* 0x000fe200007fe4ff */
[----:B------:R-:W-:-:S04]  /*09b0*/  IMAD.WIDE.U32 R10, R16, R25, R10 ;  /* 0x00000019100a7225 */ /* 0x000fc800078e000a */
[----:B------:R-:W-:-:S04]  /*09c0*/  IMAD R27, R27, R16, RZ ;  /* 0x000000101b1b7224 */ /* 0x000fc800078e02ff */
[----:B------:R-:W-:-:S05]  /*09d0*/  IMAD R27, R17, R25, R27 ;  /* 0x00000019111b7224 */ /* 0x000fca00078e021b */
[----:B------:R-:W-:-:S07]  /*09e0*/  IADD3 R11, PT, PT, R27, R11, RZ ;  /* 0x0000000b1b0b7210 */ /* 0x000fce0007ffe0ff */
.L_x_3183:
[----:B------:R-:W-:Y:S05]  /*09f0*/  BSYNC.RECONVERGENT B1 ;  /* 0x0000000000017941 */ /* 0x000fea0003800200 */
.L_x_3181:
        /* <DEDUP_REMOVED lines=36> */
.L_x_3185:
[----:B------:R-:W-:Y:S01]  /*0c40*/  MOV R31, R18 ;  /* 0x00000012001f7202 */ /* 0x000fe20000000f00 */
[----:B------:R-:W-:Y:S01]  /*0c50*/  IMAD.MOV.U32 R25, RZ, RZ, R19 ;  /* 0x000000ffff197224 */ /* 0x000fe200078e0013 */
[----:B------:R-:W-:Y:S01]  /*0c60*/  MOV R26, R16 ;  /* 0x00000010001a7202 */ /* 0x000fe20000000f00 */
[----:B------:R-:W-:Y:S01]  /*0c70*/  IMAD.MOV.U32 R27, RZ, RZ, R17 ;  /* 0x000000ffff1b7224 */ /* 0x000fe200078e0011 */
[----:B------:R-:W-:-:S07]  /*0c80*/  MOV R10, 0xca0 ;  /* 0x00000ca0000a7802 */ /* 0x000fce0000000f00 */
[----:B------:R-:W-:Y:S05]  /*0c90*/  CALL.REL.NOINC `($__internal_68_$__cuda_sm20_div_s64) ;  /* 0x0000006000ac7944 */ /* 0x000fea0003c00000 */
[-C--:B------:R-:W-:Y:S01]  /*0ca0*/  IADD3 R25, P0, PT, RZ, -R22.reuse, RZ ;  /* 0x80000016ff197210 */ /* 0x080fe20007f1e0ff */
[----:B------:R-:W-:Y:S01]  /*0cb0*/  IMAD.MOV.U32 R10, RZ, RZ, R18 ;  /* 0x000000ffff0a7224 */ /* 0x000fe200078e0012 */
[----:B------:R-:W-:Y:S02]  /*0cc0*/  MOV R11, R19 ;  /* 0x00000013000b7202 */ /* 0x000fe40000000f00 */
[----:B------:R-:W-:Y:S02]  /*0cd0*/  IADD3.X R21, PT, PT, RZ, ~R23, RZ, P0, !PT ;  /* 0x80000017ff157210 */ /* 0x000fe400007fe4ff */
[----:B------:R-:W-:Y:S01]  /*0ce0*/  MOV R20, R22 ;  /* 0x0000001600147202 */ /* 0x000fe20000000f00 */
[----:B------:R-:W-:-:S04]  /*0cf0*/  IMAD.WIDE.U32 R10, R16, R25, R10 ;  /* 0x00000019100a7225 */ /* 0x000fc800078e000a */
[----:B------:R-:W-:-:S04]  /*0d00*/  IMAD R21, R21, R16, RZ ;  /* 0x0000001015157224 */ /* 0x000fc800078e02ff */
[----:B------:R-:W-:-:S04]  /*0d10*/  IMAD R21, R17, R25, R21 ;  /* 0x0000001911157224 */ /* 0x000fc800078e0215 */
[----:B------:R-:W-:Y:S02]  /*0d20*/  IMAD.IADD R11, R11, 0x1, R21 ;  /* 0x000000010b0b7824 */ /* 0x000fe400078e0215 */
[----:B------:R-:W-:-:S07]  /*0d30*/  IMAD.MOV.U32 R21, RZ, RZ, R23 ;  /* 0x000000ffff157224 */ /* 0x000fce00078e0017 */
.L_x_3186:
[----:B------:R-:W-:Y:S05]  /*0d40*/  BSYNC.RECONVERGENT B1 ;  /* 0x0000000000017941 */ /* 0x000fea0003800200 */
.L_x_3184:
        /* <DEDUP_REMOVED lines=36> */
.L_x_3188:
[----:B------:R-:W-:Y:S01]  /*0f90*/  IMAD.MOV.U32 R31, RZ, RZ, R36 ;  /* 0x000000ffff1f7224 */ /* 0x000fe200078e0024 */
[----:B------:R-:W-:Y:S01]  /*0fa0*/  MOV R25, R37 ;  /* 0x0000002500197202 */ /* 0x000fe20000000f00 */
[----:B------:R-:W-:Y:S01]  /*0fb0*/  IMAD.MOV.U32 R26, RZ, RZ, R16 ;  /* 0x000000ffff1a7224 */ /* 0x000fe200078e0010 */
[----:B------:R-:W-:Y:S02]  /*0fc0*/  MOV R27, R17 ;  /* 0x00000011001b7202 */ /* 0x000fe40000000f00 */
[----:B------:R-:W-:-:S07]  /*0fd0*/  MOV R10, 0xff0 ;  /* 0x00000ff0000a7802 */ /* 0x000fce0000000f00 */
[----:B------:R-:W-:Y:S05]  /*0fe0*/  CALL.REL.NOINC `($__internal_68_$__cuda_sm20_div_s64) ;  /* 0x0000005c00d87944 */ /* 0x000fea0003c00000 */
        /* <DEDUP_REMOVED lines=8> */
[----:B------:R-:W-:Y:S01]  /*1070*/  IMAD R3, R17, R3, R4 ;  /* 0x0000000311037224 */ /* 0x000fe200078e0204 */
[----:B------:R-:W-:-:S03]  /*1080*/  MOV R25, R10 ;  /* 0x0000000a00197202 */ /* 0x000fc60000000f00 */
[----:B------:R-:W-:-:S07]  /*1090*/  IMAD.IADD R27, R3, 0x1, R11 ;  /* 0x00000001031b7824 */ /* 0x000fce00078e020b */
.L_x_3189:
[----:B------:R-:W-:Y:S05]  /*10a0*/  BSYNC.RECONVERGENT B1 ;  /* 0x0000000000017941 */ /* 0x000fea0003800200 */
.L_x_3187:
        /* <DEDUP_REMOVED lines=37> */
.L_x_3191:
        /* <DEDUP_REMOVED lines=17> */
.L_x_3192:
[----:B------:R-:W-:Y:S05]  /*1410*/  BSYNC.RECONVERGENT B1 ;  /* 0x0000000000017941 */ /* 0x000fea0003800200 */
.L_x_3190:
        /* <DEDUP_REMOVED lines=36> */
.L_x_3194:
        /* <DEDUP_REMOVED lines=16> */
.L_x_3195:
[----:B------:R-:W-:Y:S05]  /*1760*/  BSYNC.RECONVERGENT B1 ;  /* 0x0000000000017941 */ /* 0x000fea0003800200 */
.L_x_3193:
        /* <DEDUP_REMOVED lines=19> */
[----:B0-----:R-:W-:Y:S01]  /*18a0*/  IADD3 R10, PT, PT, R3, 0xffffffe, RZ ;  /* 0x0ffffffe030a7810 */ /* 0x001fe20007ffe0ff */
[----:B------:R-:W-:-:S05]  /*18b0*/  IMAD.MOV.U32 R3, RZ, RZ, RZ ;  /* 0x000000ffff037224 */ /* 0x000fca00078e00ff */
        /* <DEDUP_REMOVED lines=16> */
.L_x_3197:
        /* <DEDUP_REMOVED lines=17> */
.L_x_3198:
[----:B------:R-:W-:Y:S05]  /*1ad0*/  BSYNC.RECONVERGENT B1 ;  /* 0x0000000000017941 */ /* 0x000fea0003800200 */
.L_x_3196:
        /* <DEDUP_REMOVED lines=37> */
.L_x_3200:
        /* <DEDUP_REMOVED lines=16> */
.L_x_3201:
[----:B------:R-:W-:Y:S05]  /*1e30*/  BSYNC.RECONVERGENT B1 ;  /* 0x0000000000017941 */ /* 0x000fea0003800200 */
.L_x_3199:
        /* <DEDUP_REMOVED lines=10> */
.L_x_3177:
        /* <DEDUP_REMOVED lines=35> */
.L_x_3205:
[----:B------:R-:W-:Y:S01]  /*2110*/  IMAD.MOV.U32 R31, RZ, RZ, R19 ;  /* 0x000000ffff1f7224 */ /* 0x000fe200078e0013 */
[----:B------:R-:W-:Y:S01]  /*2120*/  MOV R25, R18 ;  /* 0x0000001200197202 */ /* 0x000fe20000000f00 */
[----:B------:R-:W-:Y:S01]  /*2130*/  IMAD.MOV.U32 R26, RZ, RZ, R16 ;  /* 0x000000ffff1a7224 */ /* 0x000fe200078e0010 */
[----:B------:R-:W-:Y:S02]  /*2140*/  MOV R27, R17 ;  /* 0x00000011001b7202 */ /* 0x000fe40000000f00 */
[----:B------:R-:W-:-:S07]  /*2150*/  MOV R10, 0x2170 ;  /* 0x00002170000a7802 */ /* 0x000fce0000000f00 */
[----:B------:R-:W-:Y:S05]  /*2160*/  CALL.REL.NOINC `($__internal_68_$__cuda_sm20_div_s64) ;  /* 0x0000004c00787944 */ /* 0x000fea0003c00000 */
[----:B------:R-:W-:Y:S01]  /*2170*/  LOP3.LUT R19, R19, R18, RZ, 0x3c, !PT ;  /* 0x0000001213137212 */ /* 0x000fe200078e3cff */
[--C-:B------:R-:W-:Y:S01]  /*2180*/  IMAD.MOV.U32 R35, RZ, RZ, R23.reuse ;  /* 0x000000ffff237224 */ /* 0x100fe200078e0017 */
[----:B------:R-:W-:Y:S02]  /*2190*/  IADD3 R25, P0, PT, RZ, -R22, RZ ;  /* 0x80000016ff197210 */ /* 0x000fe40007f1e0ff */
[C---:B------:R-:W-:Y:S02]  /*21a0*/  LOP3.LUT R18, R19.reuse, R18, RZ, 0x3c, !PT ;  /* 0x0000001213127212 */ /* 0x040fe400078e3cff */
[----:B------:R-:W-:Y:S01]  /*21b0*/  MOV R34, R22 ;  /* 0x0000001600227202 */ /* 0x000fe20000000f00 */
[----:B------:R-:W-:Y:S01]  /*21c0*/  IMAD.X R21, RZ, RZ, ~R23, P0 ;  /* 0x000000ffff157224 */ /* 0x000fe200000e0e17 */
[----:B------:R-:W-:-:S03]  /*21d0*/  LOP3.LUT R19, R19, R18, RZ, 0x3c, !PT ;  /* 0x0000001213137212 */ /* 0x000fc600078e3cff */
[----:B------:R-:W-:Y:S02]  /*21e0*/  IMAD R21, R21, R16, RZ ;  /* 0x0000001015157224 */ /* 0x000fe400078e02ff */
[----:B------:R-:W-:-:S04]  /*21f0*/  IMAD.WIDE.U32 R18, R16, R25, R18 ;  /* 0x0000001910127225 */ /* 0x000fc800078e0012 */
[----:B------:R-:W-:Y:S01]  /*2200*/  IMAD R25, R17, R25, R21 ;  /* 0x0000001911197224 */ /* 0x000fe200078e0215 */
[----:B------:R-:W-:-:S03]  /*2210*/  MOV R21, R18 ;  /* 0x0000001200157202 */ /* 0x000fc60000000f00 */
[----:B------:R-:W-:-:S07]  /*2220*/  IMAD.IADD R25, R19, 0x1, R25 ;  /* 0x0000000113197824 */ /* 0x000fce00078e0219 */
.L_x_3206:
[----:B------:R-:W-:Y:S05]  /*2230*/  BSYNC.RECONVERGENT B1 ;  /* 0x0000000000017941 */ /* 0x000fea0003800200 */
.L_x_3204:
        /* <DEDUP_REMOVED lines=36> */
.L_x_3208:
[----:B------:R-:W-:Y:S01]  /*2480*/  IMAD.MOV.U32 R31, RZ, RZ, R12 ;  /* 0x000000ffff1f7224 */ /* 0x000fe200078e000c */
[----:B------:R-:W-:Y:S01]  /*2490*/  MOV R25, R11 ;  /* 0x0000000b00197202 */ /* 0x000fe20000000f00 */
[----:B------:R-:W-:Y:S01]  /*24a0*/  IMAD.MOV.U32 R26, RZ, RZ, R16 ;  /* 0x000000ffff1a7224 */ /* 0x000fe200078e0010 */
[----:B------:R-:W-:Y:S02]  /*24b0*/  MOV R27, R17 ;  /* 0x00000011001b7202 */ /* 0x000fe40000000f00 */
[----:B------:R-:W-:-:S07]  /*24c0*/  MOV R10, 0x24e0 ;  /* 0x000024e0000a7802 */ /* 0x000fce0000000f00 */
[----:B------:R-:W-:Y:S05]  /*24d0*/  CALL.REL.NOINC `($__internal_68_$__cuda_sm20_div_s64) ;  /* 0x00000048009c7944 */ /* 0x000fea0003c00000 */
        /* <DEDUP_REMOVED lines=10> */
.L_x_3209:
[----:B------:R-:W-:Y:S05]  /*2580*/  BSYNC.RECONVERGENT B1 ;  /* 0x0000000000017941 */ /* 0x000fea0003800200 */
.L_x_3207:
        /* <DEDUP_REMOVED lines=37> */
.L_x_3211:
[----:B------:R-:W-:Y:S01]  /*27e0*/  IMAD.MOV.U32 R31, RZ, RZ, R34 ;  /* 0x000000ffff1f7224 */ /* 0x000fe200078e0022 */
[----:B------:R-:W-:Y:S01]  /*27f0*/  MOV R25, R35 ;  /* 0x0000002300197202 */ /* 0x000fe20000000f00 */
[----:B------:R-:W-:Y:S01]  /*2800*/  IMAD.MOV.U32 R26, RZ, RZ, R16 ;  /* 0x000000ffff1a7224 */ /* 0x000fe200078e0010 */
[----:B------:R-:W-:Y:S02]  /*2810*/  MOV R27, R17 ;  /* 0x00000011001b7202 */ /* 0x000fe40000000f00 */
[----:B------:R-:W-:-:S07]  /*2820*/  MOV R10, 0x2840 ;  /* 0x00002840000a7802 */ /* 0x000fce0000000f00 */
[----:B------:R-:W-:Y:S05]  /*2830*/  CALL.REL.NOINC `($__internal_68_$__cuda_sm20_div_s64) ;  /* 0x0000004400c47944 */ /* 0x000fea0003c00000 */
        /* <DEDUP_REMOVED lines=11> */
.L_x_3212:
[----:B------:R-:W-:Y:S05]  /*28f0*/  BSYNC.RECONVERGENT B1 ;  /* 0x0000000000017941 */ /* 0x000fea0003800200 */
.L_x_3210:
        /* <DEDUP_REMOVED lines=36> */
.L_x_3214:
        /* <DEDUP_REMOVED lines=16> */
.L_x_3215:
[----:B------:R-:W-:Y:S05]  /*2c40*/  BSYNC.RECONVERGENT B1 ;  /* 0x0000000000017941 */ /* 0x000fea0003800200 */
.L_x_3213:
[----:B------:R-:W-:Y:S01]  /*2c50*/  IMAD.MOV.U32 R42, RZ, RZ, R36 ;  /* 0x000000ffff2a7224 */ /* 0x000fe200078e0024 */
[----:B------:R-:W-:Y:S01]  /*2c60*/  IADD3 R13, PT, PT, R13, -0x2, RZ ;  /* 0xfffffffe0d0d7810 */ /* 0x000fe20007ffe0ff */
[----:B------:R-:W-:Y:S02]  /*2c70*/  IMAD R17, R17, R34, RZ ;  /* 0x0000002211117224 */ /* 0x000fe400078e02ff */
[----:B------:R-:W-:-:S04]  /*2c80*/  IMAD.WIDE.U32 R42, R34, R10, R42 ;  /* 0x0000000a222a7225 */ /* 0x000fc800078e002a */
[----:B------:R-:W-:Y:S01]  /*2c90*/  IMAD R17, R35, R10, R17 ;  /* 0x0000000a23117224 */ /* 0x000fe200078e0211 */
[----:B------:R-:W-:-:S03]  /*2ca0*/  MOV R2, R42 ;  /* 0x0000002a00027202 */ /* 0x000fc60000000f00 */
[----:B------:R-:W-:-:S07]  /*2cb0*/  IMAD.IADD R0, R43, 0x1, R17 ;  /* 0x000000012b007824 */ /* 0x000fce00078e0211 */
.L_x_3203:
        /* <DEDUP_REMOVED lines=31> */
.L_x_3217:
[----:B------:R-:W-:Y:S01]  /*2eb0*/  IMAD.MOV.U32 R10, RZ, RZ, R19 ;  /* 0x000000ffff0a7224 */ /* 0x000fe200078e0013 */
[----:B------:R-:W-:Y:S01]  /*2ec0*/  MOV R26, R18 ;  /* 0x00000012001a7202 */ /* 0x000fe20000000f00 */
[----:B------:R-:W-:Y:S01]  /*2ed0*/  IMAD.MOV.U32 R24, RZ, RZ, R22 ;  /* 0x000000ffff187224 */ /* 0x000fe200078e0016 */
[----:B------:R-:W-:Y:S02]  /*2ee0*/  MOV R25, R23 ;  /* 0x0000001700197202 */ /* 0x000fe40000000f00 */
[----:B------:R-:W-:-:S07]  /*2ef0*/  MOV R27, 0x2f10 ;  /* 0x00002f10001b7802 */ /* 0x000fce0000000f00 */
[----:B------:R-:W-:Y:S05]  /*2f00*/  CALL.REL.NOINC `($__internal_69_$__cuda_sm20_rem_s64) ;  /* 0x0000004400607944 */ /* 0x000fea0003c00000 */
[----:B------:R-:W-:Y:S01]  /*2f10*/  IMAD.MOV.U32 R16, RZ, RZ, R10 ;  /* 0x000000ffff107224 */ /* 0x000fe200078e000a */
[----:B------:R-:W-:-:S07]  /*2f20*/  MOV R17, R19 ;  /* 0x0000001300117202 */ /* 0x000fce0000000f00 */
.L_x_3218:
[----:B------:R-:W-:Y:S05]  /*2f30*/  BSYNC.RECONVERGENT B1 ;  /* 0x0000000000017941 */ /* 0x000fea0003800200 */
.L_x_3216:
        /* <DEDUP_REMOVED lines=33> */
.L_x_3220:
[----:B------:R-:W-:Y:S01]  /*3150*/  MOV R24, R22 ;  /* 0x0000001600187202 */ /* 0x000fe20000000f00 */
[----:B------:R-:W-:Y:S01]  /*3160*/  IMAD.MOV.U32 R25, RZ, RZ, R23 ;  /* 0x000000ffff197224 */ /* 0x000fe200078e0017 */
[----:B------:R-:W-:Y:S01]  /*3170*/  MOV R10, R12 ;  /* 0x0000000c000a7202 */ /* 0x000fe20000000f00 */
[----:B------:R-:W-:Y:S01]  /*3180*/  IMAD.MOV.U32 R26, RZ, RZ, R11 ;  /* 0x000000ffff1a7224 */ /* 0x000fe200078e000b */
[----:B------:R-:W-:-:S07]  /*3190*/  MOV R27, 0x31b0 ;  /* 0x000031b0001b7802 */ /* 0x000fce0000000f00 */
[----:B------:R-:W-:Y:S05]  /*31a0*/  CALL.REL.NOINC `($__internal_69_$__cuda_sm20_rem_s64) ;  /* 0x0000004000b87944 */ /* 0x000fea0003c00000 */
[----:B------:R-:W-:-:S07]  /*31b0*/  MOV R11, R19 ;  /* 0x00000013000b7202 */ /* 0x000fce0000000f00 */
.L_x_3221:
[----:B------:R-:W-:Y:S05]  /*31c0*/  BSYNC.RECONVERGENT B1 ;  /* 0x0000000000017941 */ /* 0x000fea0003800200 */
.L_x_3219:
[----:B------:R-:W-:Y:S01]  /*31d0*/  MOV R13, R0 ;  /* 0x00000000000d7202 */ /* 0x000fe20000000f00 */
[----:B------:R-:W-:Y:S02]  /*31e0*/  IMAD.MOV.U32 R12, RZ, RZ, R2 ;  /* 0x000000ffff0c7224 */ /* 0x000fe400078e0002 */
[----:B------:R-:W-:Y:S02]  /*31f0*/  IMAD R11, R11, R28, RZ ;  /* 0x0000001c0b0b7224 */ /* 0x000fe400078e02ff */
[----:B------:R-:W-:-:S04]  /*3200*/  IMAD.WIDE.U32 R12, R28, R10, R12 ;  /* 0x0000000a1c0c7225 */ /* 0x000fc800078e000c */
[----:B------:R-:W-:Y:S01]  /*3210*/  IMAD R11, R29, R10, R11 ;  /* 0x0000000a1d0b7224 */ /* 0x000fe200078e020b */
[----:B------:R-:W-:-:S03]  /*3220*/  MOV R2, R12 ;  /* 0x0000000c00027202 */ /* 0x000fc60000000f00 */
[----:B------:R-:W-:-:S07]  /*3230*/  IMAD.IADD R0, R13, 0x1, R11 ;  /* 0x000000010d007824 */ /* 0x000fce00078e020b */
.L_x_3176:
[----:B------:R-:W0:Y:S02]  /*3240*/  LDCU.64 UR14, c[0x0][0x390] ;  /* 0x00007200ff0e77ac */ /* 0x000e240008000a00 */
[----:B0-----:R-:W-:Y:S02]  /*3250*/  IADD3 R10, P0, PT, R4, UR14, RZ ;  /* 0x0000000e040a7c10 */ /* 0x001fe4000ff1e0ff */
[----:B------:R-:W-:Y:S02]  /*3260*/  IADD3 R2, P1, PT, R2, UR14, RZ ;  /* 0x0000000e02027c10 */ /* 0x000fe4000ff3e0ff */
[----:B------:R-:W-:Y:S02]  /*3270*/  IADD3.X R11, PT, PT, R3, UR15, RZ, P0, !PT ;  /* 0x0000000f030b7c10 */ /* 0x000fe400087fe4ff */
[----:B------:R-:W-:-:S03]  /*3280*/  IADD3.X R3, PT, PT, R0, UR15, RZ, P1, !PT ;  /* 0x0000000f00037c10 */ /* 0x000fc60008ffe4ff */
[----:B------:R-:W2:Y:S04]  /*3290*/  LDG.E.S8 R10, desc[UR10][R10.64] ;  /* 0x0000000a0a0a7981 */ /* 0x000ea8000c1e1300 */
[----:B------:R-:W2:Y:S02]  /*32a0*/  LDG.E.S8 R2, desc[UR10][R2.64] ;  /* 0x0000000a02027981 */ /* 0x000ea4000c1e1300 */
[----:B--2---:R-:W-:-:S13]  /*32b0*/  ISETP.GE.AND P0, PT, R2, R10, PT ;  /* 0x0000000a0200720c */ /* 0x004fda0003f06270 */
[----:B------:R-:W-:Y:S01]  /*32c0*/  @P0 IMAD.MOV.U32 R15, RZ, RZ, RZ ;  /* 0x000000ffff0f0224 */ /* 0x000fe200078e00ff */
[----:B------:R1:W-:Y:S04]  /*32d0*/  @P0 STS.U8 [R9+UR6], R2 ;  /* 0x0000000209000988 */ /* 0x0003e80008000006 */
[----:B------:R1:W-:Y:S04]  /*32e0*/  @P0 STS.64 [R7], R14 ;  /* 0x0000000e07000388 */ /* 0x0003e80000000a00 */
[----:B------:R1:W-:Y:S01]  /*32f0*/  @!P0 STS.U8 [R9+UR6], R10 ;  /* 0x0000000a09008988 */ /* 0x0003e20008000006 */
[----:B------:R-:W-:Y:S05]  /*3300*/  BRA `(.L_x_3222) ;  /* 0x0000003400607947 */ /* 0x000fea0003800000 */
.L_x_3175:
        /* <DEDUP_REMOVED lines=19> */
.L_x_3249:
        /* <DEDUP_REMOVED lines=31> */
.L_x_3226:
[----:B------:R-:W-:Y:S01]  /*3630*/  MOV R31, R11 ;  /* 0x0000000b001f7202 */ /* 0x000fe20000000f00 */
[----:B------:R-:W-:Y:S01]  /*3640*/  IMAD.MOV.U32 R25, RZ, RZ, R4 ;  /* 0x000000ffff197224 */ /* 0x000fe200078e0004 */
[----:B------:R-:W-:Y:S01]  /*3650*/  MOV R26, R20 ;  /* 0x00000014001a7202 */ /* 0x000fe20000000f00 */
[----:B------:R-:W-:Y:S01]  /*3660*/  IMAD.MOV.U32 R27, RZ, RZ, R21 ;  /* 0x000000ffff1b7224 */ /* 0x000fe200078e0015 */
[----:B------:R-:W-:-:S07]  /*3670*/  MOV R10, 0x3690 ;  /* 0x00003690000a7802 */ /* 0x000fce0000000f00 */
[----:B-1----:R-:W-:Y:S05]  /*3680*/  CALL.REL.NOINC `($__internal_68_$__cuda_sm20_div_s64) ;  /* 0x0000003800307944 */ /* 0x002fea0003c00000 */
        /* <DEDUP_REMOVED lines=11> */
.L_x_3227:
[----:B------:R-:W-:Y:S05]  /*3740*/  BSYNC.RECONVERGENT B1 ;  /* 0x0000000000017941 */ /* 0x000fea0003800200 */
.L_x_3225:
[----:B------:R-:W-:Y:S02]  /*3750*/  VIADD R4, R14, 0x2 ;  /* 0x000000020e047836 */ /* 0x000fe40000000000 */
        /* <DEDUP_REMOVED lines=36> */
.L_x_3229:
[----:B------:R-:W-:Y:S01]  /*39a0*/  MOV R31, R20 ;  /* 0x00000014001f7202 */ /* 0x000fe20000000f00 */
[----:B------:R-:W-:Y:S01]  /*39b0*/  IMAD.MOV.U32 R25, RZ, RZ, R21 ;  /* 0x000000ffff197224 */ /* 0x000fe200078e0015 */
[----:B------:R-:W-:Y:S01]  /*39c0*/  MOV R26, R34 ;  /* 0x00000022001a7202 */ /* 0x000fe20000000f00 */
[----:B------:R-:W-:Y:S01]  /*39d0*/  IMAD.MOV.U32 R27, RZ, RZ, R35 ;  /* 0x000000ffff1b7224 */ /* 0x000fe200078e0023 */
[----:B------:R-:W-:-:S07]  /*39e0*/  MOV R10, 0x3a00 ;  /* 0x00003a00000a7802 */ /* 0x000fce0000000f00 */
[----:B------:R-:W-:Y:S05]  /*39f0*/  CALL.REL.NOINC `($__internal_68_$__cuda_sm20_div_s64) ;  /* 0x0000003400547944 */ /* 0x000fea0003c00000 */
[----:B------:R-:W-:-:S04]  /*3a00*/  IADD3 R15, P0, PT, RZ, -R22, RZ ;  /* 0x80000016ff0f7210 */ /* 0x000fc80007f1e0ff */
        /* <DEDUP_REMOVED lines=8> */
.L_x_3230:
[----:B------:R-:W-:Y:S05]  /*3a90*/  BSYNC.RECONVERGENT B1 ;  /* 0x0000000000017941 */ /* 0x000fea0003800200 */
.L_x_3228:
        /* <DEDUP_REMOVED lines=38> */
.L_x_3232:
        /* <DEDUP_REMOVED lines=17> */
.L_x_3233:
[----:B------:R-:W-:Y:S05]  /*3e10*/  BSYNC.RECONVERGENT B1 ;  /* 0x0000000000017941 */ /* 0x000fea0003800200 */
.L_x_3231:
        /* <DEDUP_REMOVED lines=38> */
.L_x_3235:
        /* <DEDUP_REMOVED lines=17> */
.L_x_3236:
[----:B------:R-:W-:Y:S05]  /*4190*/  BSYNC.RECONVERGENT B1 ;  /* 0x0000000000017941 */ /* 0x000fea0003800200 */
.L_x_3234:
[C---:B------:R-:W-:Y:S02]  /*41a0*/  VIADD R3, R14.reuse, 0xffffffff ;  /* 0xffffffff0e037836 */ /* 0x040fe40000000000 */
[----:B------:R-:W-:-:S04]  /*41b0*/  IMAD.WIDE.U32 R22, R14, 0x8, R16 ;  /* 0x000000080e167825 */ /* 0x000fc800078e0010 */
[----:B------:R-:W-:Y:S01]  /*41c0*/  IMAD.WIDE.U32 R20, R3, 0x8, R18 ;  /* 0x0000000803147825 */ /* 0x000fe200078e0012 */
[----:B------:R-:W2:Y:S05]  /*41d0*/  LDG.E.64 R10, desc[UR10][R22.64] ;  /* 0x0000000a160a7981 */ /* 0x000eaa000c1e1b00 */
        /* <DEDUP_REMOVED lines=34> */
.L_x_3238:
        /* <DEDUP_REMOVED lines=16> */
.L_x_3239:
[----:B------:R-:W-:Y:S05]  /*4500*/  BSYNC.RECONVERGENT B1 ;  /* 0x0000000000017941 */ /* 0x000fea0003800200 */
.L_x_3237:
        /* <DEDUP_REMOVED lines=38> */
.L_x_3241:
[----:B------:R-:W-:Y:S01]  /*4770*/  IMAD.MOV.U32 R31, RZ, RZ, R20 ;  /* 0x000000ffff1f7224 */ /* 0x000fe200078e0014 */
[----:B------:R-:W-:Y:S01]  /*4780*/  MOV R25, R21 ;  /* 0x0000001500197202 */ /* 0x000fe20000000f00 */
[----:B------:R-:W-:Y:S01]  /*4790*/  IMAD.MOV.U32 R26, RZ, RZ, R34 ;  /* 0x000000ffff1a7224 */ /* 0x000fe200078e0022 */
[----:B------:R-:W-:Y:S02]  /*47a0*/  MOV R27, R35 ;  /* 0x00000023001b7202 */ /* 0x000fe40000000f00 */
[----:B------:R-:W-:-:S07]  /*47b0*/  MOV R10, 0x47d0 ;  /* 0x000047d0000a7802 */ /* 0x000fce0000000f00 */
[----:B------:R-:W-:Y:S05]  /*47c0*/  CALL.REL.NOINC `($__internal_68_$__cuda_sm20_div_s64) ;  /* 0x0000002400e07944 */ /* 0x000fea0003c00000 */
[----:B------:R-:W-:-:S05]  /*47d0*/  IADD3 R15, P0, PT, RZ, -R22, RZ ;  /* 0x80000016ff0f7210 */ /* 0x000fca0007f1e0ff */
[----:B------:R-:W-:Y:S02]  /*47e0*/  IMAD.X R3, RZ, RZ, ~R23, P0 ;  /* 0x000000ffff037224 */ /* 0x000fe400000e0e17 */
[----:B------:R-:W-:-:S04]  /*47f0*/  IMAD.WIDE.U32 R20, R34, R15, R20 ;  /* 0x0000000f22147225 */ /* 0x000fc800078e0014 */
[----:B------:R-:W-:-:S04]  /*4800*/  IMAD R3, R3, R34, RZ ;  /* 0x0000002203037224 */ /* 0x000fc800078e02ff */
[----:B------:R-:W-:Y:S01]  /*4810*/  IMAD R3, R35, R15, R3 ;  /* 0x0000000f23037224 */ /* 0x000fe200078e0203 */
[----:B------:R-:W-:Y:S02]  /*4820*/  MOV R15, R20 ;  /* 0x00000014000f7202 */ /* 0x000fe40000000f00 */
[----:B------:R-:W-:Y:S01]  /*4830*/  MOV R20, R22 ;  /* 0x0000001600147202 */ /* 0x000fe20000000f00 */
[----:B------:R-:W-:Y:S02]  /*4840*/  IMAD.IADD R10, R21, 0x1, R3 ;  /* 0x00000001150a7824 */ /* 0x000fe400078e0203 */
[----:B------:R-:W-:-:S07]  /*4850*/  IMAD.MOV.U32 R21, RZ, RZ, R23 ;  /* 0x000000ffff157224 */ /* 0x000fce00078e0017 */
.L_x_3242:
[----:B------:R-:W-:Y:S05]  /*4860*/  BSYNC.RECONVERGENT B1 ;  /* 0x0000000000017941 */ /* 0x000fea0003800200 */
.L_x_3240:
        /* <DEDUP_REMOVED lines=38> */
.L_x_3244:
        /* <DEDUP_REMOVED lines=17> */
.L_x_3245:
[----:B------:R-:W-:Y:S05]  /*4be0*/  BSYNC.RECONVERGENT B1 ;  /* 0x0000000000017941 */ /* 0x000fea0003800200 */
.L_x_3243:
        /* <DEDUP_REMOVED lines=36> */
.L_x_3247:
[----:B------:R-:W-:Y:S01]  /*4e30*/  IMAD.MOV.U32 R31, RZ, RZ, R20 ;  /* 0x000000ffff1f7224 */ /* 0x000fe200078e0014 */
[----:B------:R-:W-:Y:S01]  /*4e40*/  MOV R25, R21 ;  /* 0x0000001500197202 */ /* 0x000fe20000000f00 */
[----:B------:R-:W-:Y:S01]  /*4e50*/  IMAD.MOV.U32 R26, RZ, RZ, R34 ;  /* 0x000000ffff1a7224 */ /* 0x000fe200078e0022 */
[----:B------:R-:W-:Y:S02]  /*4e60*/  MOV R27, R35 ;  /* 0x00000023001b7202 */ /* 0x000fe40000000f00 */
[----:B------:R-:W-:-:S07]  /*4e70*/  MOV R10, 0x4e90 ;  /* 0x00004e90000a7802 */ /* 0x000fce0000000f00 */
[----:B------:R-:W-:Y:S05]  /*4e80*/  CALL.REL.NOINC `($__internal_68_$__cuda_sm20_div_s64) ;  /* 0x0000002000307944 */ /* 0x000fea0003c00000 */
[----:B------:R-:W-:Y:S01]  /*4e90*/  IADD3 R15, P0, PT, RZ, -R22, RZ ;  /* 0x80000016ff0f7210 */ /* 0x000fe20007f1e0ff */
[----:B------:R-:W-:-:S04]  /*4ea0*/  IMAD.MOV.U32 R4, RZ, RZ, R23 ;  /* 0x000000ffff047224 */ /* 0x000fc800078e0017 */
[----:B------:R-:W-:Y:S02]  /*4eb0*/  IMAD.X R11, RZ, RZ, ~R23, P0 ;  /* 0x000000ffff0b7224 */ /* 0x000fe400000e0e17 */
[----:B------:R-:W-:-:S04]  /*4ec0*/  IMAD.WIDE.U32 R20, R34, R15, R20 ;  /* 0x0000000f22147225 */ /* 0x000fc800078e0014 */
[----:B------:R-:W-:-:S04]  /*4ed0*/  IMAD R11, R11, R34, RZ ;  /* 0x000000220b0b7224 */ /* 0x000fc800078e02ff */
[----:B------:R-:W-:Y:S01]  /*4ee0*/  IMAD R15, R35, R15, R11 ;  /* 0x0000000f230f7224 */ /* 0x000fe200078e020b */
[----:B------:R-:W-:Y:S01]  /*4ef0*/  MOV R11, R22 ;  /* 0x00000016000b7202 */ /* 0x000fe20000000f00 */
[----:B------:R-:W-:-:S03]  /*4f00*/  IMAD.MOV.U32 R35, RZ, RZ, R20 ;  /* 0x000000ffff237224 */ /* 0x000fc600078e0014 */
[----:B------:R-:W-:-:S07]  /*4f10*/  IADD3 R15, PT, PT, R21, R15, RZ ;  /* 0x0000000f150f7210 */ /* 0x000fce0007ffe0ff */
.L_x_3248:
[----:B------:R-:W-:Y:S05]  /*4f20*/  BSYNC.RECONVERGENT B1 ;  /* 0x0000000000017941 */ /* 0x000fea0003800200 */
.L_x_3246:
[----:B------:R-:W-:-:S06]  /*4f30*/  IMAD.WIDE.U32 R20, R12, 0x8, R16 ;  /* 0x000000080c147825 */ /* 0x000fcc00078e0010 */
[----:B------:R-:W2:Y:S01]  /*4f40*/  LDG.E.64 R20, desc[UR10][R20.64] ;  /* 0x0000000a14147981 */ /* 0x000ea2000c1e1b00 */
[----:B------:R-:W-:Y:S01]  /*4f50*/  IADD3 R13, PT, PT, R13, 0x8, RZ ;  /* 0x000000080d0d7810 */ /* 0x000fe20007ffe0ff */
[----:B------:R-:W-:Y:S01]  /*4f60*/  IMAD.MOV.U32 R23, RZ, RZ, R3 ;  /* 0x000000ffff177224 */ /* 0x000fe200078e0003 */
[----:B------:R-:W-:Y:S01]  /*4f70*/  MOV R22, R36 ;  /* 0x0000002400167202 */ /* 0x000fe20000000f00 */
[----:B------:R-:W-:Y:S01]  /*4f80*/  VIADD R14, R14, 0xfffffff8 ;  /* 0xfffffff80e0e7836 */ /* 0x000fe20000000000 */
[----:B------:R-:W-:-:S03]  /*4f90*/  ISETP.NE.AND P0, PT, R13, RZ, PT ;  /* 0x000000ff0d00720c */ /* 0x000fc60003f05270 */
[----:B--2---:R-:W-:-:S04]  /*4fa0*/  IMAD.WIDE.U32 R22, R20, R35, R22 ;  /* 0x0000002314167225 */ /* 0x004fc800078e0016 */
[----:B------:R-:W-:Y:S01]  /*4fb0*/  IMAD R35, R21, R35, RZ ;  /* 0x0000002315237224 */ /* 0x000fe200078e02ff */
[----:B------:R-:W-:-:S03]  /*4fc0*/  IADD3 R2, P1, PT, R2, R22, RZ ;  /* 0x0000001602027210 */ /* 0x000fc60007f3e0ff */
[----:B------:R-:W-:-:S05]  /*4fd0*/  IMAD R15, R20, R15, R35 ;  /* 0x0000000f140f7224 */ /* 0x000fca00078e0223 */
[----:B------:R-:W-:Y:S01]  /*4fe0*/  IADD3.X R0, PT, PT, R0, R23, R15, P1, !PT ;  /* 0x0000001700007210 */ /* 0x000fe20000ffe40f */
[----:B------:R-:W-:Y:S06]  /*4ff0*/  @P0 BRA `(.L_x_3249) ;  /* 0xffffffe400100947 */ /* 0x000fec000383ffff */
[----:B------:R-:W-:-:S07]  /*5000*/  IADD3 R14, PT, PT, R14, 0x3, RZ ;  /* 0x000000030e0e7810 */ /* 0x000fce0007ffe0ff */
.L_x_3224:
        /* <DEDUP_REMOVED lines=36> */
.L_x_3252:
[----:B------:R-:W-:Y:S01]  /*5250*/  IMAD.MOV.U32 R31, RZ, RZ, R11 ;  /* 0x000000ffff1f7224 */ /* 0x000fe200078e000b */
[----:B------:R-:W-:Y:S01]  /*5260*/  MOV R25, R4 ;  /* 0x0000000400197202 */ /* 0x000fe20000000f00 */
[----:B------:R-:W-:Y:S01]  /*5270*/  IMAD.MOV.U32 R26, RZ, RZ, R16 ;  /* 0x000000ffff1a7224 */ /* 0x000fe200078e0010 */
[----:B------:R-:W-:Y:S02]  /*5280*/  MOV R27, R17 ;  /* 0x00000011001b7202 */ /* 0x000fe40000000f00 */
[----:B------:R-:W-:-:S07]  /*5290*/  MOV R10, 0x52b0 ;  /* 0x000052b0000a7802 */ /* 0x000fce0000000f00 */
[----:B------:R-:W-:Y:S05]  /*52a0*/  CALL.REL.NOINC `($__internal_68_$__cuda_sm20_div_s64) ;  /* 0x0000001c00287944 */ /* 0x000fea0003c00000 */
[-C--:B------:R-:W-:Y:S01]  /*52b0*/  IADD3 R13, P0, PT, RZ, -R22.reuse, RZ ;  /* 0x80000016ff0d7210 */ /* 0x080fe20007f1e0ff */
[--C-:B------:R-:W-:Y:S01]  /*52c0*/  IMAD.MOV.U32 R35, RZ, RZ, R23.reuse ;  /* 0x000000ffff237224 */ /* 0x100fe200078e0017 */
[----:B------:R-:W-:Y:S01]  /*52d0*/  MOV R10, R11 ;  /* 0x0000000b000a7202 */ /* 0x000fe20000000f00 */
[----:B------:R-:W-:Y:S01]  /*52e0*/  IMAD.MOV.U32 R11, RZ, RZ, R4 ;  /* 0x000000ffff0b7224 */ /* 0x000fe200078e0004 */
[----:B------:R-:W-:Y:S01]  /*52f0*/  MOV R34, R22 ;  /* 0x0000001600227202 */ /* 0x000fe20000000f00 */
[----:B------:R-:W-:Y:S02]  /*5300*/  IMAD.X R3, RZ, RZ, ~R23, P0 ;  /* 0x000000ffff037224 */ /* 0x000fe400000e0e17 */
[----:B------:R-:W-:-:S04]  /*5310*/  IMAD.WIDE.U32 R10, R16, R13, R10 ;  /* 0x0000000d100a7225 */ /* 0x000fc800078e000a */
[----:B------:R-:W-:-:S04]  /*5320*/  IMAD R3, R3, R16, RZ ;  /* 0x0000001003037224 */ /* 0x000fc800078e02ff */
[----:B------:R-:W-:Y:S01]  /*5330*/  IMAD R3, R17, R13, R3 ;  /* 0x0000000d11037224 */ /* 0x000fe200078e0203 */
[----:B------:R-:W-:-:S03]  /*5340*/  MOV R17, R10 ;  /* 0x0000000a00117202 */ /* 0x000fc60000000f00 */
[----:B------:R-:W-:-:S07]  /*5350*/  IMAD.IADD R13, R11, 0x1, R3 ;  /* 0x000000010b0d7824 */ /* 0x000fce00078e0203 */
.L_x_3253:
[----:B------:R-:W-:Y:S05]  /*5360*/  BSYNC.RECONVERGENT B1 ;  /* 0x0000000000017941 */ /* 0x000fea0003800200 */
.L_x_3251:
        /* <DEDUP_REMOVED lines=36> */
[----:B------:R-:W-:Y:S01]  /*55b0*/  MOV R20, R13 ;  /* 0x0000000d00147202 */ /* 0x000fe20000000f00 */
[----:B------:R-:W-:Y:S06]  /*55c0*/  BRA `(.L_x_3256) ;  /* 0x0000000000447947 */ /* 0x000fec0003800000 */
.L_x_3255:
        /* <DEDUP_REMOVED lines=17> */
.L_x_3256:
[----:B------:R-:W-:Y:S05]  /*56e0*/  BSYNC.RECONVERGENT B1 ;  /* 0x0000000000017941 */ /* 0x000fea0003800200 */
.L_x_3254:
        /* <DEDUP_REMOVED lines=39> */
.L_x_3258:
[----:B------:R-:W-:Y:S01]  /*5960*/  MOV R31, R20 ;  /* 0x00000014001f7202 */ /* 0x000fe20000000f00 */
[----:B------:R-:W-:Y:S01]  /*5970*/  IMAD.MOV.U32 R26, RZ, RZ, R34 ;  /* 0x000000ffff1a7224 */ /* 0x000fe200078e0022 */
[----:B------:R-:W-:Y:S02]  /*5980*/  MOV R25, R21 ;  /* 0x0000001500197202 */ /* 0x000fe40000000f00 */
[----:B------:R-:W-:Y:S02]  /*5990*/  MOV R27, R35 ;  /* 0x00000023001b7202 */ /* 0x000fe40000000f00 */
[----:B------:R-:W-:-:S07]  /*59a0*/  MOV R10, 0x59c0 ;  /* 0x000059c0000a7802 */ /* 0x000fce0000000f00 */
[----:B------:R-:W-:Y:S05]  /*59b0*/  CALL.REL.NOINC `($__internal_68_$__cuda_sm20_div_s64) ;  /* 0x0000001400647944 */ /* 0x000fea0003c00000 */
        /* <DEDUP_REMOVED lines=9> */
.L_x_3259:
[----:B------:R-:W-:Y:S05]  /*5a50*/  BSYNC.RECONVERGENT B1 ;  /* 0x0000000000017941 */ /* 0x000fea0003800200 */
.L_x_3257:
        /* <DEDUP_REMOVED lines=39> */
.L_x_3261:
[----:B------:R-:W-:Y:S01]  /*5cd0*/  MOV R31, R20 ;  /* 0x00000014001f7202 */ /* 0x000fe20000000f00 */
[----:B------:R-:W-:Y:S01]  /*5ce0*/  IMAD.MOV.U32 R25, RZ, RZ, R21 ;  /* 0x000000ffff197224 */ /* 0x000fe200078e0015 */
[----:B------:R-:W-:Y:S02]  /*5cf0*/  MOV R26, R34 ;  /* 0x00000022001a7202 */ /* 0x000fe40000000f00 */
[----:B------:R-:W-:Y:S02]  /*5d00*/  MOV R27, R35 ;  /* 0x00000023001b7202 */ /* 0x000fe40000000f00 */
[----:B------:R-:W-:-:S07]  /*5d10*/  MOV R10, 0x5d30 ;  /* 0x00005d30000a7802 */ /* 0x000fce0000000f00 */
[----:B------:R-:W-:Y:S05]  /*5d20*/  CALL.REL.NOINC `($__internal_68_$__cuda_sm20_div_s64) ;  /* 0x0000001000887944 */ /* 0x000fea0003c00000 */
        /* <DEDUP_REMOVED lines=9> */
.L_x_3262:
[----:B------:R-:W-:Y:S05]  /*5dc0*/  BSYNC.RECONVERGENT B1 ;  /* 0x0000000000017941 */ /* 0x000fea0003800200 */
.L_x_3260:
        /* <DEDUP_REMOVED lines=10> */
.L_x_3250:
        /* <DEDUP_REMOVED lines=34> */
.L_x_3265:
[----:B------:R-:W-:Y:S01]  /*6090*/  MOV R31, R11 ;  /* 0x0000000b001f7202 */ /* 0x000fe20000000f00 */
[----:B------:R-:W-:Y:S01]  /*60a0*/  IMAD.MOV.U32 R25, RZ, RZ, R4 ;  /* 0x000000ffff197224 */ /* 0x000fe200078e0004 */
[----:B------:R-:W-:Y:S02]  /*60b0*/  MOV R26, R12 ;  /* 0x0000000c001a7202 */ /* 0x000fe40000000f00 */
[----:B------:R-:W-:Y:S02]  /*60c0*/  MOV R27, R13 ;  /* 0x0000000d001b7202 */ /* 0x000fe40000000f00 */
[----:B------:R-:W-:-:S07]  /*60d0*/  MOV R10, 0x60f0 ;  /* 0x000060f0000a7802 */ /* 0x000fce0000000f00 */
[----:B------:R-:W-:Y:S05]  /*60e0*/  CALL.REL.NOINC `($__internal_68_$__cuda_sm20_div_s64) ;  /* 0x0000000c00987944 */ /* 0x000fea0003c00000 */
        /* <DEDUP_REMOVED lines=11> */
.L_x_3266:
[----:B------:R-:W-:Y:S05]  /*61a0*/  BSYNC.RECONVERGENT B1 ;  /* 0x0000000000017941 */ /* 0x000fea0003800200 */
.L_x_3264:
        /* <DEDUP_REMOVED lines=38> */
.L_x_3268:
[----:B------:R-:W-:Y:S01]  /*6410*/  MOV R31, R20 ;  /* 0x00000014001f7202 */ /* 0x000fe20000000f00 */
[----:B------:R-:W-:Y:S01]  /*6420*/  IMAD.MOV.U32 R26, RZ, RZ, R18 ;  /* 0x000000ffff1a7224 */ /* 0x000fe200078e0012 */
[----:B------:R-:W-:Y:S02]  /*6430*/  MOV R25, R21 ;  /* 0x0000001500197202 */ /* 0x000fe40000000f00 */
[----:B------:R-:W-:Y:S02]  /*6440*/  MOV R27, R19 ;  /* 0x00000013001b7202 */ /* 0x000fe40000000f00 */
[----:B------:R-:W-:-:S07]  /*6450*/  MOV R10, 0x6470 ;  /* 0x00006470000a7802 */ /* 0x000fce0000000f00 */
[----:B------:R-:W-:Y:S05]  /*6460*/  CALL.REL.NOINC `($__internal_68_$__cuda_sm20_div_s64) ;  /* 0x0000000800b87944 */ /* 0x000fea0003c00000 */
        /* <DEDUP_REMOVED lines=8> */
.L_x_3269:
[----:B------:R-:W-:Y:S05]  /*64f0*/  BSYNC.RECONVERGENT B1 ;  /* 0x0000000000017941 */ /* 0x000fea0003800200 */
.L_x_3267:
        /* <DEDUP_REMOVED lines=10> */
.L_x_3263:
        /* <DEDUP_REMOVED lines=30> */
.L_x_3271:
[----:B------:R-:W-:Y:S01]  /*6780*/  IMAD.MOV.U32 R10, RZ, RZ, R11 ;  /* 0x000000ffff0a7224 */ /* 0x000fe200078e000b */
[----:B------:R-:W-:Y:S02]  /*6790*/  MOV R26, R4 ;  /* 0x00000004001a7202 */ /* 0x000fe40000000f00 */
[----:B------:R-:W-:-:S07]  /*67a0*/  MOV R27, 0x67c0 ;  /* 0x000067c0001b7802 */ /* 0x000fce0000000f00 */
[----:B------:R-:W-:Y:S05]  /*67b0*/  CALL.REL.NOINC `($__internal_69_$__cuda_sm20_rem_s64) ;  /* 0x0000000c00347944 */ /* 0x000fea0003c00000 */
[----:B------:R-:W-:-:S07]  /*67c0*/  MOV R11, R19 ;  /* 0x00000013000b7202 */ /* 0x000fce0000000f00 */
.L_x_3272:
[----:B------:R-:W-:Y:S05]  /*67d0*/  BSYNC.RECONVERGENT B1 ;  /* 0x0000000000017941 */ /* 0x000fea0003800200 */
.L_x_3270:
        /* <DEDUP_REMOVED lines=8> */
.L_x_3223:
[----:B------:R-:W-:-:S05]  /*6860*/  MOV R3, R0 ;  /* 0x0000000000037202 */ /* 0x000fca0000000f00 */
[----:B------:R-:W2:Y:S04]  /*6870*/  LDG.E.U8 R2, desc[UR10][R2.64] ;  /* 0x0000000a02027981 */ /* 0x000ea8000c1e1100 */
[----:B--2---:R0:W-:Y:S02]  /*6880*/  STS.U8 [R9+UR6], R2 ;  /* 0x0000000209007988 */ /* 0x0041e40008000006 */
.L_x_3222:
[----:B------:R-:W-:Y:S05]  /*6890*/  BSYNC.RECONVERGENT B0 ;  /* 0x0000000000007941 */ /* 0x000fea0003800200 */
.L_x_3174:
[----:B------:R-:W-:Y:S01]  /*68a0*/  BAR.SYNC.DEFER_BLOCKING 0x0 ;  /* 0x0000000000007b1d */ /* 0x000fe20000010000 */
[----:B------:R-:W-:-:S13]  /*68b0*/  ISETP.GE.U32.AND P0, PT, R6, 0x42, PT ;  /* 0x000000420600780c */ /* 0x000fda0003f06070 */
[----:B------:R-:W-:Y:S05]  /*68c0*/  @!P0 BRA `(.L_x_3273) ;  /* 0x0000000000448947 */ /* 0x000fea0003800000 */
.L_x_3276:
[--C-:B-1----:R-:W-:Y:S01]  /*68d0*/  IMAD.MOV.U32 R10, RZ, RZ, R6.reuse ;  /* 0x000000ffff0a7224 */ /* 0x102fe200078e0006 */
[----:B------:R-:W-:Y:S01]  /*68e0*/  SHF.R.U32.HI R6, RZ, 0x1, R6 ;  /* 0x00000001ff067819 */ /* 0x000fe20000011606 */
[----:B------:R-:W-:Y:S03]  /*68f0*/  BSSY.RECONVERGENT B0, `(.L_x_3274) ;  /* 0x000000b000007945 */ /* 0x000fe60003800200 */
[----:B------:R-:W-:-:S13]  /*6900*/  ISETP.GE.U32.AND P0, PT, R9, R6, PT ;  /* 0x000000060900720c */ /* 0x000fda0003f06070 */
[----:B------:R-:W-:Y:S05]  /*6910*/  @P0 BRA `(.L_x_3275) ;  /* 0x0000000000200947 */ /* 0x000fea0003800000 */
[----:B------:R-:W-:Y:S01]  /*6920*/  IADD3 R4, PT, PT, R5, R6, RZ ;  /* 0x0000000605047210 */ /* 0x000fe20007ffe0ff */
[----:B------:R-:W-:Y:S05]  /*6930*/  LDS.S8 R0, [R9+UR6] ;  /* 0x0000000609007984 */ /* 0x000fea0008000200 */
[----:B------:R-:W1:Y:S02]  /*6940*/  LDS.S8 R4, [R4] ;  /* 0x0000000004047984 */ /* 0x000e640000000200 */
[----:B-1----:R-:W-:-:S13]  /*6950*/  ISETP.GE.AND P0, PT, R4, R0, PT ;  /* 0x000000000400720c */ /* 0x002fda0003f06270 */
[----:B0-----:R-:W-:Y:S01]  /*6960*/  @P0 LEA R2, R6, R7, 0x3 ;  /* 0x0000000706020211 */ /* 0x001fe200078e18ff */
[----:B------:R-:W-:Y:S05]  /*6970*/  @P0 STS.U8 [R9+UR6], R4 ;  /* 0x0000000409000988 */ /* 0x000fea0008000006 */
[----:B------:R-:W0:Y:S04]  /*6980*/  @P0 LDS.64 R2, [R2] ;  /* 0x0000000002020984 */ /* 0x000e280000000a00 */
[----:B0-----:R1:W-:Y:S02]  /*6990*/  @P0 STS.64 [R7], R2 ;  /* 0x0000000207000388 */ /* 0x0013e40000000a00 */
.L_x_3275:
[----:B------:R-:W-:Y:S05]  /*69a0*/  BSYNC.RECONVERGENT B0 ;  /* 0x0000000000007941 */ /* 0x000fea0003800200 */
.L_x_3274:
[----:B------:R-:W-:Y:S01]  /*69b0*/  BAR.SYNC.DEFER_BLOCKING 0x0 ;  /* 0x0000000000007b1d */ /* 0x000fe20000010000 */
[----:B------:R-:W-:-:S13]  /*69c0*/  ISETP.GT.U32.AND P0, PT, R10, 0x83, PT ;  /* 0x000000830a00780c */ /* 0x000fda0003f04070 */
[----:B------:R-:W-:Y:S05]  /*69d0*/  @P0 BRA `(.L_x_3276) ;  /* 0xfffffffc00bc0947 */ /* 0x000fea000383ffff */
.L_x_3273:
        /* <DEDUP_REMOVED lines=87> */
        .weak           $__internal_68_$__cuda_sm20_div_s64
        .type           $__internal_68_$__cuda_sm20_div_s64,@function
        .size           $__internal_68_$__cuda_sm20_div_s64,($__internal_69_$__cuda_sm20_rem_s64 - $__internal_68_$__cuda_sm20_div_s64)
$__internal_68_$__cuda_sm20_div_s64:
        /* <DEDUP_REMOVED lines=83> */
[----:B------:R-:W-:Y:S06]  /*7480*/  RET.REL.NODEC R26 `(contiguous_reduce3_i8) ;  /* 0xffffff881adc7950 */ /* 0x000fec0003c3ffff */
        .weak           $__internal_69_$__cuda_sm20_rem_s64
        .type           $__internal_69_$__cuda_sm20_rem_s64,@function
        .size           $__internal_69_$__cuda_sm20_rem_s64,(.L_x_3748 - $__internal_69_$__cuda_sm20_rem_s64)
$__internal_69_$__cuda_sm20_rem_s64:
        /* <DEDUP_REMOVED lines=77> */
[----:B------:R-:W-:Y:S06]  /*7960*/  RET.REL.NODEC R16 `(contiguous_reduce3_i8) ;  /* 0xffffff8410a47950 */ /* 0x000fec0003c3ffff */
.L_x_3277:
        /* <DEDUP_REMOVED lines=9> */
.L_x_3748:


//--------------------- .text.uncontiguous_reduce_i8 --------------------------
	.section	.text.uncontiguous_reduce_i8,"ax",@progbits
	.align	128
        .global         uncontiguous_reduce_i8
        .type           uncontiguous_reduce_i8,@function
        .size           uncontiguous_reduce_i8,(.L_x_3750 - uncontiguous_reduce_i8)
        .other          uncontiguous_reduce_i8,@"STO_CUDA_ENTRY STV_DEFAULT"
uncontiguous_reduce_i8:
.text.uncontiguous_reduce_i8:
[----:B------:R-:W-:Y:S01]  /*0000*/  LDC R1, c[0x0][0x37c] ;  /* 0x0000df00ff017b82 */ /* 0x000fe20000000800 */
[----:B------:R-:W0:Y:S07]  /*0010*/  S2R R10, SR_CTAID.X ;  /* 0x00000000000a7919 */ /* 0x000e2e0000002500 */
[----:B------:R-:W1:Y:S01]  /*0020*/  S2UR UR5, SR_CgaCtaId ;  /* 0x00000000000579c3 */ /* 0x000e620000008800 */
[----:B------:R-:W-:Y:S01]  /*0030*/  UMOV UR4, 0x400 ;  /* 0x0000040000047882 */ /* 0x000fe20000000000 */
[----:B------:R-:W2:Y:S01]  /*0040*/  LDCU.64 UR6, c[0x0][0x3b0] ;  /* 0x00007600ff0677ac */ /* 0x000ea20008000a00 */
[----:B------:R-:W3:Y:S01]  /*0050*/  S2R R9, SR_TID.X ;  /* 0x0000000000097919 */ /* 0x000ee20000002100 */
[----:B------:R-:W-:-:S02]  /*0060*/  HFMA2 R2, -RZ, RZ, 0, 7.62939453125e-06 ;  /* 0x00000080ff027431 */ /* 0x000fc400000001ff */
[----:B------:R-:W-:Y:S01]  /*0070*/  IMAD.MOV.U32 R3, RZ, RZ, RZ ;  /* 0x000000ffff037224 */ /* 0x000fe200078e00ff */
[----:B------:R-:W4:Y:S01]  /*0080*/  LDCU.64 UR8, c[0x0][0x358] ;  /* 0x00006b00ff0877ac */ /* 0x000f220008000a00 */
[----:B------:R-:W-:Y:S01]  /*0090*/  BSSY.RECONVERGENT B0, `(.L_x_3278) ;  /* 0x000066f000007945 */ /* 0x000fe20003800200 */
[----:B------:R-:W0:Y:S01]  /*00a0*/  LDC R7, c[0x0][0x360] ;  /* 0x0000d800ff077b82 */ /* 0x000e220000000800 */
[----:B------:R-:W-:-:S07]  /*00b0*/  IMAD.MOV.U32 R5, RZ, RZ, RZ ;  /* 0x000000ffff057224 */ /* 0x000fce00078e00ff */
[----:B------:R-:W5:Y:S01]  /*00c0*/  LDC R12, c[0x0][0x3a8] ;  /* 0x0000ea00ff0c7b82 */ /* 0x000f620000000800 */
[----:B-1----:R-:W-:Y:S01]  /*00d0*/  ULEA UR4, UR5, UR4, 0x18 ;  /* 0x0000000405047291 */ /* 0x002fe2000f8ec0ff */
[----:B0-----:R-:W-:Y:S01]  /*00e0*/  IMAD R8, R7, R10, RZ ;  /* 0x0000000a07087224 */ /* 0x001fe200078e02ff */
[----:B------:R-:W-:-:S04]  /*00f0*/  MOV R4, R7 ;  /* 0x0000000700047202 */ /* 0x000fc80000000f00 */
[----:B------:R-:W-:-:S03]  /*0100*/  VIADD R6, R7, UR4 ;  /* 0x0000000407067c36 */ /* 0x000fc60008000000 */
[----:B---3--:R0:W-:Y:S01]  /*0110*/  STS.U8 [R9+UR4], R2 ;  /* 0x0000000209007988 */ /* 0x0081e20008000004 */
[C---:B------:R-:W-:Y:S02]  /*0120*/  IADD3 R0, PT, PT, R9.reuse, UR4, RZ ;  /* 0x0000000409007c10 */ /* 0x040fe4000fffe0ff */
[----:B------:R-:W-:Y:S01]  /*0130*/  LEA R8, R8, R9, 0x1 ;  /* 0x0000000908087211 */ /* 0x000fe200078e08ff */
[----:B------:R-:W-:Y:S02]  /*0140*/  IMAD R6, R9, 0x8, R6 ;  /* 0x0000000809067824 */ /* 0x000fe400078e0206 */
[----:B-----5:R-:W-:Y:S01]  /*0150*/  VIADD R13, R12, 0xffffffff ;  /* 0xffffffff0c0d7836 */ /* 0x020fe20000000000 */
[----:B------:R-:W-:Y:S02]  /*0160*/  IADD3 R16, PT, PT, R8, R7, RZ ;  /* 0x0000000708107210 */ /* 0x000fe40007ffe0ff */
[----:B0-----:R-:W-:Y:S02]  /*0170*/  MOV R2, R8 ;  /* 0x0000000800027202 */ /* 0x001fe40000000f00 */
[----:B--2---:R-:W-:-:S03]  /*0180*/  ISETP.GE.U32.AND P0, PT, R16, UR6, PT ;  /* 0x0000000610007c0c */ /* 0x004fc6000bf06070 */
[----:B------:R0:W-:Y:S01]  /*0190*/  STS.64 [R6], R2 ;  /* 0x0000000206007388 */ /* 0x0001e20000000a00 */
[----:B------:R-:W-:-:S13]  /*01a0*/  ISETP.GE.U32.AND.EX P0, PT, RZ, UR7, PT, P0 ;  /* 0x00000007ff007c0c */ /* 0x000fda000bf06100 */
[----:B0---4-:R-:W-:Y:S05]  /*01b0*/  @P0 BRA `(.L_x_3279) ;  /* 0x0000002c00c40947 */ /* 0x011fea0003800000 */
[----:B------:R-:W-:Y:S02]  /*01c0*/  ISETP.GE.AND P0, PT, R13, RZ, PT ;  /* 0x000000ff0d00720c */ /* 0x000fe40003f06270 */
[----:B------:R-:W-:Y:S02]  /*01d0*/  CS2R R2, SRZ ;  /* 0x0000000000027805 */ /* 0x000fe4000001ff00 */
[----:B------:R-:W-:Y:S01]  /*01e0*/  CS2R R20, SRZ ;  /* 0x0000000000147805 */ /* 0x000fe2000001ff00 */
[----:B------:R-:W-:-:S08]  /*01f0*/  IMAD.MOV.U32 R17, RZ, RZ, RZ ;  /* 0x000000ffff117224 */ /* 0x000fd000078e00ff */
[----:B------:R-:W-:Y:S05]  /*0200*/  @!P0 BRA `(.L_x_3280) ;  /* 0x0000002c00808947 */ /* 0x000fea0003800000 */
[----:B------:R-:W-:Y:S02]  /*0210*/  ISETP.GE.U32.AND P0, PT, R13, 0x3, PT ;  /* 0x000000030d00780c */ /* 0x000fe40003f06070 */
[----:B------:R-:W-:Y:S02]  /*0220*/  CS2R R20, SRZ ;  /* 0x0000000000147805 */ /* 0x000fe4000001ff00 */
        /* <DEDUP_REMOVED lines=8> */
[----:B------:R-:W-:Y:S01]  /*02b0*/  CS2R R20, SRZ ;  /* 0x0000000000147805 */ /* 0x000fe2000001ff00 */
[----:B------:R-:W-:-:S07]  /*02c0*/  IMAD.MOV R14, RZ, RZ, -R14 ;  /* 0x000000ffff0e7224 */ /* 0x000fce00078e0a0e */
.L_x_3306:
[----:B------:R-:W0:Y:S01]  /*02d0*/  LDC.64 R22, c[0x0][0x398] ;  /* 0x0000e600ff167b82 */ /* 0x000e220000000a00 */
[----:B------:R-:W-:-:S05]  /*02e0*/  IADD3 R19, PT, PT, R13, 0x1, RZ ;  /* 0x000000010d137810 */ /* 0x000fca0007ffe0ff */
[----:B0-----:R-:W-:-:S05]  /*02f0*/  IMAD.WIDE.U32 R22, R19, 0x8, R22 ;  /* 0x0000000813167825 */ /* 0x001fca00078e0016 */
        /* <DEDUP_REMOVED lines=12> */
[----:B0-----:R-:W-:Y:S01]  /*03c0*/  IADD3 R22, PT, PT, R5, 0xffffffe, RZ ;  /* 0x0ffffffe05167810 */ /* 0x001fe20007ffe0ff */
[----:B------:R-:W-:-:S05]  /*03d0*/  HFMA2 R5, -RZ, RZ, 0, 0 ;  /* 0x00000000ff057431 */ /* 0x000fca00000001ff */
        /* <DEDUP_REMOVED lines=16> */
.L_x_3283:
[----:B------:R-:W-:Y:S01]  /*04e0*/  MOV R26, R8 ;  /* 0x00000008001a7202 */ /* 0x000fe20000000f00 */
[----:B------:R-:W-:Y:S01]  /*04f0*/  IMAD.MOV.U32 R15, RZ, RZ, R5 ;  /* 0x000000ffff0f7224 */ /* 0x000fe200078e0005 */
[----:B------:R-:W-:Y:S01]  /*0500*/  MOV R24, R36 ;  /* 0x0000002400187202 */ /* 0x000fe20000000f00 */
[----:B------:R-:W-:Y:S01]  /*0510*/  IMAD.MOV.U32 R25, RZ, RZ, R37 ;  /* 0x000000ffff197224 */ /* 0x000fe200078e0025 */
[----:B------:R-:W-:-:S07]  /*0520*/  MOV R12, 0x540 ;  /* 0x00000540000c7802 */ /* 0x000fce0000000f00 */
[----:B------:R-:W-:Y:S05]  /*0530*/  CALL.REL.NOINC `($__internal_70_$__cuda_sm20_div_s64) ;  /* 0x0000006800087944 */ /* 0x000fea0003c00000 */
        /* <DEDUP_REMOVED lines=10> */
.L_x_3284:
[----:B------:R-:W-:Y:S05]  /*05e0*/  BSYNC.RECONVERGENT B1 ;  /* 0x0000000000017941 */ /* 0x000fea0003800200 */
.L_x_3282:
        /* <DEDUP_REMOVED lines=35> */
.L_x_3286:
[----:B------:R-:W-:Y:S01]  /*0820*/  MOV R26, R18 ;  /* 0x00000012001a7202 */ /* 0x000fe20000000f00 */
[----:B------:R-:W-:Y:S01]  /*0830*/  IMAD.MOV.U32 R15, RZ, RZ, R11 ;  /* 0x000000ffff0f7224 */ /* 0x000fe200078e000b */
[----:B------:R-:W-:Y:S01]  /*0840*/  MOV R24, R36 ;  /* 0x0000002400187202 */ /* 0x000fe20000000f00 */
[----:B------:R-:W-:Y:S01]  /*0850*/  IMAD.MOV.U32 R25, RZ, RZ, R37 ;  /* 0x000000ffff197224 */ /* 0x000fe200078e0025 */
[----:B------:R-:W-:-:S07]  /*0860*/  MOV R12, 0x880 ;  /* 0x00000880000c7802 */ /* 0x000fce0000000f00 */
[----:B------:R-:W-:Y:S05]  /*0870*/  CALL.REL.NOINC `($__internal_70_$__cuda_sm20_div_s64) ;  /* 0x0000006400387944 */ /* 0x000fea0003c00000 */
[----:B------:R-:W-:Y:S01]  /*0880*/  IADD3 R5, P0, PT, RZ, -R22, RZ ;  /* 0x80000016ff057210 */ /* 0x000fe20007f1e0ff */
[----:B------:R-:W-:-:S03]  /*0890*/  IMAD.MOV.U32 R19, RZ, RZ, R11 ;  /* 0x000000ffff137224 */ /* 0x000fc600078e000b */
[----:B------:R-:W-:Y:S01]  /*08a0*/  IADD3.X R15, PT, PT, RZ, ~R23, RZ, P0, !PT ;  /* 0x80000017ff0f7210 */ /* 0x000fe200007fe4ff */
[----:B------:R-:W-:-:S04]  /*08b0*/  IMAD.WIDE.U32 R18, R36, R5, R18 ;  /* 0x0000000524127225 */ /* 0x000fc800078e0012 */
[----:B------:R-:W-:Y:S01]  /*08c0*/  IMAD R15, R15, R36, RZ ;  /* 0x000000240f0f7224 */ /* 0x000fe200078e02ff */
[----:B------:R-:W-:-:S03]  /*08d0*/  MOV R36, R22 ;  /* 0x0000001600247202 */ /* 0x000fc60000000f00 */
[----:B------:R-:W-:Y:S01]  /*08e0*/  IMAD R15, R37, R5, R15 ;  /* 0x00000005250f7224 */ /* 0x000fe200078e020f */
[----:B------:R-:W-:Y:S01]  /*08f0*/  MOV R5, R18 ;  /* 0x0000001200057202 */ /* 0x000fe20000000f00 */
[----:B------:R-:W-:Y:S02]  /*0900*/  IMAD.MOV.U32 R37, RZ, RZ, R23 ;  /* 0x000000ffff257224 */ /* 0x000fe400078e0017 */
[----:B------:R-:W-:-:S07]  /*0910*/  IMAD.IADD R11, R15, 0x1, R19 ;  /* 0x000000010f0b7824 */ /* 0x000fce00078e0213 */
.L_x_3287:
[----:B------:R-:W-:Y:S05]  /*0920*/  BSYNC.RECONVERGENT B1 ;  /* 0x0000000000017941 */ /* 0x000fea0003800200 */
.L_x_3285:
[----:B------:R-:W0:Y:S02]  /*0930*/  LDC.64 R18, c[0x0][0x398] ;  /* 0x0000e600ff127b82 */ /* 0x000e240000000a00 */
        /* <DEDUP_REMOVED lines=33> */
.L_x_3289:
[----:B------:R-:W-:Y:S01]  /*0b50*/  IMAD.MOV.U32 R26, RZ, RZ, R38 ;  /* 0x000000ffff1a7224 */ /* 0x000fe200078e0026 */
[----:B------:R-:W-:Y:S01]  /*0b60*/  MOV R15, R39 ;  /* 0x00000027000f7202 */ /* 0x000fe20000000f00 */
[----:B------:R-:W-:Y:S01]  /*0b70*/  IMAD.MOV.U32 R24, RZ, RZ, R18 ;  /* 0x000000ffff187224 */ /* 0x000fe200078e0012 */
[----:B------:R-:W-:Y:S02]  /*0b80*/  MOV R25, R19 ;  /* 0x0000001300197202 */ /* 0x000fe40000000f00 */
[----:B------:R-:W-:-:S07]  /*0b90*/  MOV R12, 0xbb0 ;  /* 0x00000bb0000c7802 */ /* 0x000fce0000000f00 */
[----:B------:R-:W-:Y:S05]  /*0ba0*/  CALL.REL.NOINC `($__internal_70_$__cuda_sm20_div_s64) ;  /* 0x00000060006c7944 */ /* 0x000fea0003c00000 */
        /* <DEDUP_REMOVED lines=10> */
.L_x_3290:
[----:B------:R-:W-:Y:S05]  /*0c50*/  BSYNC.RECONVERGENT B1 ;  /* 0x0000000000017941 */ /* 0x000fea0003800200 */
.L_x_3288:
        /* <DEDUP_REMOVED lines=36> */
.L_x_3292:
        /* <DEDUP_REMOVED lines=16> */
.L_x_3293:
[----:B------:R-:W-:Y:S05]  /*0fa0*/  BSYNC.RECONVERGENT B1 ;  /* 0x0000000000017941 */ /* 0x000fea0003800200 */
.L_x_3291:
        /* <DEDUP_REMOVED lines=37> */
.L_x_3295:
        /* <DEDUP_REMOVED lines=16> */
.L_x_3296:
[----:B------:R-:W-:Y:S05]  /*1300*/  BSYNC.RECONVERGENT B1 ;  /* 0x0000000000017941 */ /* 0x000fea0003800200 */
.L_x_3294:
        /* <DEDUP_REMOVED lines=36> */
.L_x_3298:
        /* <DEDUP_REMOVED lines=16> */
.L_x_3299:
[----:B------:R-:W-:Y:S05]  /*1650*/  BSYNC.RECONVERGENT B1 ;  /* 0x0000000000017941 */ /* 0x000fea0003800200 */
.L_x_3297:
        /* <DEDUP_REMOVED lines=36> */
.L_x_3301:
[----:B------:R-:W-:Y:S01]  /*18a0*/  MOV R26, R40 ;  /* 0x00000028001a7202 */ /* 0x000fe20000000f00 */
[----:B------:R-:W-:Y:S01]  /*18b0*/  IMAD.MOV.U32 R15, RZ, RZ, R41 ;  /* 0x000000ffff0f7224 */ /* 0x000fe200078e0029 */
[----:B------:R-:W-:Y:S01]  /*18c0*/  MOV R24, R18 ;  /* 0x0000001200187202 */ /* 0x000fe20000000f00 */
[----:B------:R-:W-:Y:S01]  /*18d0*/  IMAD.MOV.U32 R25, RZ, RZ, R19 ;  /* 0x000000ffff197224 */ /* 0x000fe200078e0013 */
[----:B------:R-:W-:-:S07]  /*18e0*/  MOV R12, 0x1900 ;  /* 0x00001900000c7802 */ /* 0x000fce0000000f00 */
[----:B------:R-:W-:Y:S05]  /*18f0*/  CALL.REL.NOINC `($__internal_70_$__cuda_sm20_div_s64) ;  /* 0x0000005400187944 */ /* 0x000fea0003c00000 */
[----:B------:R-:W-:Y:S01]  /*1900*/  IADD3 R11, P0, PT, RZ, -R22, RZ ;  /* 0x80000016ff0b7210 */ /* 0x000fe20007f1e0ff */
[----:B------:R-:W-:Y:S01]  /*1910*/  IMAD.MOV.U32 R24, RZ, RZ, R40 ;  /* 0x000000ffff187224 */ /* 0x000fe200078e0028 */
[----:B------:R-:W-:Y:S01]  /*1920*/  MOV R25, R41 ;  /* 0x0000002900197202 */ /* 0x000fe20000000f00 */
[----:B------:R-:W-:Y:S01]  /*1930*/  IMAD.MOV.U32 R8, RZ, RZ, R22 ;  /* 0x000000ffff087224 */ /* 0x000fe200078e0016 */
[----:B------:R-:W-:Y:S01]  /*1940*/  IADD3.X R5, PT, PT, RZ, ~R23, RZ, P0, !PT ;  /* 0x80000017ff057210 */ /* 0x000fe200007fe4ff */
[----:B------:R-:W-:-:S04]  /*1950*/  IMAD.WIDE.U32 R24, R18, R11, R24 ;  /* 0x0000000b12187225 */ /* 0x000fc800078e0018 */
[----:B------:R-:W-:-:S04]  /*1960*/  IMAD R5, R5, R18, RZ ;  /* 0x0000001205057224 */ /* 0x000fc800078e02ff */
[----:B------:R-:W-:-:S05]  /*1970*/  IMAD R5, R19, R11, R5 ;  /* 0x0000000b13057224 */ /* 0x000fca00078e0205 */
[----:B------:R-:W-:Y:S01]  /*1980*/  IADD3 R11, PT, PT, R25, R5, RZ ;  /* 0x00000005190b7210 */ /* 0x000fe20007ffe0ff */
[----:B------:R-:W-:-:S07]  /*1990*/  IMAD.MOV.U32 R5, RZ, RZ, R23 ;  /* 0x000000ffff057224 */ /* 0x000fce00078e0017 */
.L_x_3302:
[----:B------:R-:W-:Y:S05]  /*19a0*/  BSYNC.RECONVERGENT B1 ;  /* 0x0000000000017941 */ /* 0x000fea0003800200 */
.L_x_3300:
        /* <DEDUP_REMOVED lines=34> */
[----:B------:R-:W-:Y:S01]  /*1bd0*/  MOV R18, R12 ;  /* 0x0000000c00127202 */ /* 0x000fe20000000f00 */
[----:B------:R-:W-:Y:S06]  /*1be0*/  BRA `(.L_x_3305) ;  /* 0x0000000000407947 */ /* 0x000fec0003800000 */
.L_x_3304:
        /* <DEDUP_REMOVED lines=16> */
.L_x_3305:
[----:B------:R-:W-:Y:S05]  /*1cf0*/  BSYNC.RECONVERGENT B1 ;  /* 0x0000000000017941 */ /* 0x000fea0003800200 */
.L_x_3303:
        /* <DEDUP_REMOVED lines=8> */
.L_x_3281:
        /* <DEDUP_REMOVED lines=35> */
.L_x_3309:
        /* <DEDUP_REMOVED lines=17> */
.L_x_3310:
[----:B------:R-:W-:Y:S05]  /*20c0*/  BSYNC.RECONVERGENT B1 ;  /* 0x0000000000017941 */ /* 0x000fea0003800200 */
.L_x_3308:
        /* <DEDUP_REMOVED lines=35> */
.L_x_3312:
        /* <DEDUP_REMOVED lines=8> */
[----:B------:R-:W-:-:S05]  /*2380*/  IADD3.X R3, PT, PT, RZ, ~R23, RZ, P0, !PT ;  /* 0x80000017ff037210 */ /* 0x000fca00007fe4ff */
[----:B------:R-:W-:Y:S02]  /*2390*/  IMAD R8, R3, R36, RZ ;  /* 0x0000002403087224 */ /* 0x000fe400078e02ff */
[----:B------:R-:W-:Y:S01]  /*23a0*/  IMAD.WIDE.U32 R2, R36, R5, R18 ;  /* 0x0000000524027225 */ /* 0x000fe200078e0012 */
[----:B------:R-:W-:-:S03]  /*23b0*/  MOV R36, R22 ;  /* 0x0000001600247202 */ /* 0x000fc60000000f00 */
[----:B------:R-:W-:Y:S01]  /*23c0*/  IMAD R37, R37, R5, R8 ;  /* 0x0000000525257224 */ /* 0x000fe200078e0208 */
[----:B------:R-:W-:-:S03]  /*23d0*/  MOV R5, R2 ;  /* 0x0000000200057202 */ /* 0x000fc60000000f00 */
[----:B------:R-:W-:Y:S02]  /*23e0*/  IMAD.IADD R3, R37, 0x1, R3 ;  /* 0x0000000125037824 */ /* 0x000fe400078e0203 */
[----:B------:R-:W-:-:S07]  /*23f0*/  IMAD.MOV.U32 R37, RZ, RZ, R23 ;  /* 0x000000ffff257224 */ /* 0x000fce00078e0017 */
.L_x_3313:
[----:B------:R-:W-:Y:S05]  /*2400*/  BSYNC.RECONVERGENT B1 ;  /* 0x0000000000017941 */ /* 0x000fea0003800200 */
.L_x_3311:
[----:B------:R-:W0:Y:S01]  /*2410*/  LDC.64 R14, c[0x0][0x398] ;  /* 0x0000e600ff0e7b82 */ /* 0x000e220000000a00 */
[----:B------:R-:W-:-:S05]  /*2420*/  IADD3 R2, PT, PT, R13, -0x1, RZ ;  /* 0xffffffff0d027810 */ /* 0x000fca0007ffe0ff */
[----:B0-----:R-:W-:-:S05]  /*2430*/  IMAD.WIDE.U32 R14, R2, 0x8, R14 ;  /* 0x00000008020e7825 */ /* 0x001fca00078e000e */
        /* <DEDUP_REMOVED lines=32> */
.L_x_3315:
        /* <DEDUP_REMOVED lines=14> */
[----:B------:R-:W-:Y:S01]  /*2720*/  IMAD R3, R19, R5, R3 ;  /* 0x0000000513037224 */ /* 0x000fe200078e0203 */
[----:B------:R-:W-:-:S03]  /*2730*/  MOV R5, R23 ;  /* 0x0000001700057202 */ /* 0x000fc60000000f00 */
[----:B------:R-:W-:-:S07]  /*2740*/  IMAD.IADD R3, R15, 0x1, R3 ;  /* 0x000000010f037824 */ /* 0x000fce00078e0203 */
.L_x_3316:
[----:B------:R-:W-:Y:S05]  /*2750*/  BSYNC.RECONVERGENT B1 ;  /* 0x0000000000017941 */ /* 0x000fea0003800200 */
.L_x_3314:
        /* <DEDUP_REMOVED lines=37> */
.L_x_3318:
[----:B------:R-:W-:Y:S01]  /*29b0*/  IMAD.MOV.U32 R26, RZ, RZ, R36 ;  /* 0x000000ffff1a7224 */ /* 0x000fe200078e0024 */
[----:B------:R-:W-:Y:S01]  /*29c0*/  MOV R15, R37 ;  /* 0x00000025000f7202 */ /* 0x000fe20000000f00 */
[----:B------:R-:W-:Y:S01]  /*29d0*/  IMAD.MOV.U32 R24, RZ, RZ, R18 ;  /* 0x000000ffff187224 */ /* 0x000fe200078e0012 */
[----:B------:R-:W-:Y:S02]  /*29e0*/  MOV R25, R19 ;  /* 0x0000001300197202 */ /* 0x000fe40000000f00 */
[----:B------:R-:W-:-:S07]  /*29f0*/  MOV R12, 0x2a10 ;  /* 0x00002a10000c7802 */ /* 0x000fce0000000f00 */
[----:B------:R-:W-:Y:S05]  /*2a00*/  CALL.REL.NOINC `($__internal_70_$__cuda_sm20_div_s64) ;  /* 0x0000004000d47944 */ /* 0x000fea0003c00000 */
[----:B------:R-:W-:Y:S02]  /*2a10*/  IADD3 R11, P0, PT, RZ, -R22, RZ ;  /* 0x80000016ff0b7210 */ /* 0x000fe40007f1e0ff */
[----:B------:R-:W-:-:S03]  /*2a20*/  MOV R14, R36 ;  /* 0x00000024000e7202 */ /* 0x000fc60000000f00 */
[----:B------:R-:W-:-:S04]  /*2a30*/  IMAD.X R15, RZ, RZ, ~R23, P0 ;  /* 0x000000ffff0f7224 */ /* 0x000fc800000e0e17 */
[----:B------:R-:W-:Y:S02]  /*2a40*/  IMAD R12, R15, R18, RZ ;  /* 0x000000120f0c7224 */ /* 0x000fe400078e02ff */
[----:B------:R-:W-:Y:S02]  /*2a50*/  IMAD.MOV.U32 R15, RZ, RZ, R37 ;  /* 0x000000ffff0f7224 */ /* 0x000fe400078e0025 */
[----:B------:R-:W-:Y:S01]  /*2a60*/  IMAD.WIDE.U32 R14, R18, R11, R14 ;  /* 0x0000000b120e7225 */ /* 0x000fe200078e000e */
[----:B------:R-:W-:-:S03]  /*2a70*/  MOV R18, R22 ;  /* 0x0000001600127202 */ /* 0x000fc60000000f00 */
[----:B------:R-:W-:-:S04]  /*2a80*/  IMAD R11, R19, R11, R12 ;  /* 0x0000000b130b7224 */ /* 0x000fc800078e020c */
[----:B------:R-:W-:Y:S01]  /*2a90*/  IMAD.IADD R15, R11, 0x1, R15 ;  /* 0x000000010b0f7824 */ /* 0x000fe200078e020f */
[----:B------:R-:W-:-:S07]  /*2aa0*/  MOV R11, R23 ;  /* 0x00000017000b7202 */ /* 0x000fce0000000f00 */
.L_x_3319:
[----:B------:R-:W-:Y:S05]  /*2ab0*/  BSYNC.RECONVERGENT B1 ;  /* 0x0000000000017941 */ /* 0x000fea0003800200 */
.L_x_3317:
[----:B------:R-:W-:Y:S01]  /*2ac0*/  IMAD R15, R15, R38, RZ ;  /* 0x000000260f0f7224 */ /* 0x000fe200078e02ff */
[----:B------:R-:W-:Y:S01]  /*2ad0*/  IADD3 R13, PT, PT, R13, -0x2, RZ ;  /* 0xfffffffe0d0d7810 */ /* 0x000fe20007ffe0ff */
[----:B------:R-:W-:Y:S02]  /*2ae0*/  IMAD.MOV.U32 R42, RZ, RZ, R20 ;  /* 0x000000ffff2a7224 */ /* 0x000fe400078e0014 */
[-C--:B------:R-:W-:Y:S02]  /*2af0*/  IMAD R15, R39, R14.reuse, R15 ;  /* 0x0000000e270f7224 */ /* 0x080fe400078e020f */
[----:B------:R-:W-:-:S04]  /*2b00*/  IMAD.WIDE.U32 R20, R38, R14, R42 ;  /* 0x0000000e26147225 */ /* 0x000fc800078e002a */
[----:B------:R-:W-:-:S07]  /*2b10*/  IMAD.IADD R21, R21, 0x1, R15 ;  /* 0x0000000115157824 */ /* 0x000fce00078e020f */
.L_x_3307:
        /* <DEDUP_REMOVED lines=31> */
.L_x_3321:
[----:B------:R-:W-:Y:S01]  /*2d10*/  MOV R12, R14 ;  /* 0x0000000e000c7202 */ /* 0x000fe20000000f00 */
[----:B------:R-:W-:Y:S01]  /*2d20*/  IMAD.MOV.U32 R19, RZ, RZ, R15 ;  /* 0x000000ffff137224 */ /* 0x000fe200078e000f */
[----:B------:R-:W-:-:S07]  /*2d30*/  MOV R28, 0x2d50 ;  /* 0x00002d50001c7802 */ /* 0x000fce0000000f00 */
[----:B------:R-:W-:Y:S05]  /*2d40*/  CALL.REL.NOINC `($__internal_71_$__cuda_sm20_rem_s64) ;  /* 0x0000004400547944 */ /* 0x000fea0003c00000 */
[----:B------:R-:W-:-:S07]  /*2d50*/  MOV R22, R12 ;  /* 0x0000000c00167202 */ /* 0x000fce0000000f00 */
.L_x_3322:
[----:B------:R-:W-:Y:S05]  /*2d60*/  BSYNC.RECONVERGENT B1 ;  /* 0x0000000000017941 */ /* 0x000fea0003800200 */
.L_x_3320:
        /* <DEDUP_REMOVED lines=30> */
.L_x_3324:
[----:B------:R-:W-:Y:S01]  /*2f50*/  IMAD.MOV.U32 R12, RZ, RZ, R14 ;  /* 0x000000ffff0c7224 */ /* 0x000fe200078e000e */
[----:B------:R-:W-:Y:S01]  /*2f60*/  MOV R19, R15 ;  /* 0x0000000f00137202 */ /* 0x000fe20000000f00 */
[----:B------:R-:W-:Y:S01]  /*2f70*/  IMAD.MOV.U32 R8, RZ, RZ, R18 ;  /* 0x000000ffff087224 */ /* 0x000fe200078e0012 */
[----:B------:R-:W-:Y:S02]  /*2f80*/  MOV R5, R11 ;  /* 0x0000000b00057202 */ /* 0x000fe40000000f00 */
[----:B------:R-:W-:-:S07]  /*2f90*/  MOV R28, 0x2fb0 ;  /* 0x00002fb0001c7802 */ /* 0x000fce0000000f00 */
[----:B------:R-:W-:Y:S05]  /*2fa0*/  CALL.REL.NOINC `($__internal_71_$__cuda_sm20_rem_s64) ;  /* 0x0000004000bc7944 */ /* 0x000fea0003c00000 */
[----:B------:R-:W-:-:S07]  /*2fb0*/  IMAD.MOV.U32 R13, RZ, RZ, R23 ;  /* 0x000000ffff0d7224 */ /* 0x000fce00078e0017 */
.L_x_3325:
[----:B------:R-:W-:Y:S05]  /*2fc0*/  BSYNC.RECONVERGENT B1 ;  /* 0x0000000000017941 */ /* 0x000fea0003800200 */
.L_x_3323:
[----:B------:R-:W-:Y:S02]  /*2fd0*/  IMAD R5, R13, R30, RZ ;  /* 0x0000001e0d057224 */ /* 0x000fe400078e02ff */
[----:B------:R-:W-:-:S04]  /*2fe0*/  IMAD.WIDE.U32 R20, R30, R12, R20 ;  /* 0x0000000c1e147225 */ /* 0x000fc800078e0014 */
[----:B------:R-:W-:-:S05]  /*2ff0*/  IMAD R5, R31, R12, R5 ;  /* 0x0000000c1f057224 */ /* 0x000fca00078e0205 */
[----:B------:R-:W-:-:S07]  /*3000*/  IADD3 R21, PT, PT, R21, R5, RZ ;  /* 0x0000000515157210 */ /* 0x000fce0007ffe0ff */
.L_x_3280:
        /* <DEDUP_REMOVED lines=8> */
[----:B------:R1:W-:Y:S04]  /*3090*/  @P0 STS.U8 [R9+UR4], R20 ;  /* 0x0000001409000988 */ /* 0x0003e80008000004 */
[----:B------:R1:W-:Y:S04]  /*30a0*/  @P0 STS.64 [R6], R16 ;  /* 0x0000001006000388 */ /* 0x0003e80000000a00 */
[----:B------:R1:W-:Y:S01]  /*30b0*/  @!P0 STS.U8 [R9+UR4], R2 ;  /* 0x0000000209008988 */ /* 0x0003e20008000004 */
[----:B------:R-:W-:Y:S05]  /*30c0*/  BRA `(.L_x_3326) ;  /* 0x0000003400ac7947 */ /* 0x000fea0003800000 */
.L_x_3279:
        /* <DEDUP_REMOVED lines=19> */
.L_x_3353:
        /* <DEDUP_REMOVED lines=33> */
.L_x_3330:
[----:B------:R-:W-:Y:S01]  /*3410*/  MOV R26, R8 ;  /* 0x00000008001a7202 */ /* 0x000fe20000000f00 */
[----:B------:R-:W-:Y:S01]  /*3420*/  IMAD.MOV.U32 R15, RZ, RZ, R5 ;  /* 0x000000ffff0f7224 */ /* 0x000fe200078e0005 */
[----:B------:R-:W-:Y:S01]  /*3430*/  MOV R24, R36 ;  /* 0x0000002400187202 */ /* 0x000fe20000000f00 */
[----:B------:R-:W-:Y:S01]  /*3440*/  IMAD.MOV.U32 R25, RZ, RZ, R37 ;  /* 0x000000ffff197224 */ /* 0x000fe200078e0025 */
[----:B------:R-:W-:-:S07]  /*3450*/  MOV R12, 0x3470 ;  /* 0x00003470000c7802 */ /* 0x000fce0000000f00 */
[----:B-1----:R-:W-:Y:S05]  /*3460*/  CALL.REL.NOINC `($__internal_70_$__cuda_sm20_div_s64) ;  /* 0x00000038003c7944 */ /* 0x002fea0003c00000 */
        /* <DEDUP_REMOVED lines=10> */
.L_x_3331:
[----:B------:R-:W-:Y:S05]  /*3510*/  BSYNC.RECONVERGENT B1 ;  /* 0x0000000000017941 */ /* 0x000fea0003800200 */
.L_x_3329:
        /* <DEDUP_REMOVED lines=38> */
.L_x_3333:
        /* <DEDUP_REMOVED lines=17> */
.L_x_3334:
[----:B------:R-:W-:Y:S05]  /*3890*/  BSYNC.RECONVERGENT B1 ;  /* 0x0000000000017941 */ /* 0x000fea0003800200 */
.L_x_3332:
        /* <DEDUP_REMOVED lines=39> */
.L_x_3336:
        /* <DEDUP_REMOVED lines=17> */
.L_x_3337:
[----:B------:R-:W-:Y:S05]  /*3c20*/  BSYNC.RECONVERGENT B1 ;  /* 0x0000000000017941 */ /* 0x000fea0003800200 */
.L_x_3335:
        /* <DEDUP_REMOVED lines=39> */
.L_x_3339:
        /* <DEDUP_REMOVED lines=17> */
.L_x_3340:
[----:B------:R-:W-:Y:S05]  /*3fb0*/  BSYNC.RECONVERGENT B1 ;  /* 0x0000000000017941 */ /* 0x000fea0003800200 */
.L_x_3338:
[C---:B------:R-:W-:Y:S02]  /*3fc0*/  VIADD R3, R13.reuse, 0xffffffff ;  /* 0xffffffff0d037836 */ /* 0x040fe40000000000 */
        /* <DEDUP_REMOVED lines=38> */
.L_x_3342:
        /* <DEDUP_REMOVED lines=17> */
.L_x_3343:
[----:B------:R-:W-:Y:S05]  /*4340*/  BSYNC.RECONVERGENT B1 ;  /* 0x0000000000017941 */ /* 0x000fea0003800200 */
.L_x_3341:
        /* <DEDUP_REMOVED lines=38> */
.L_x_3345:
        /* <DEDUP_REMOVED lines=17> */
.L_x_3346:
[----:B------:R-:W-:Y:S05]  /*46c0*/  BSYNC.RECONVERGENT B1 ;  /* 0x0000000000017941 */ /* 0x000fea0003800200 */
.L_x_3344:
        /* <DEDUP_REMOVED lines=38> */
.L_x_3348:
        /* <DEDUP_REMOVED lines=17> */
.L_x_3349:
[----:B------:R-:W-:Y:S05]  /*4a40*/  BSYNC.RECONVERGENT B1 ;  /* 0x0000000000017941 */ /* 0x000fea0003800200 */
.L_x_3347:
        /* <DEDUP_REMOVED lines=36> */
.L_x_3351:
        /* <DEDUP_REMOVED lines=17> */
.L_x_3352:
[----:B------:R-:W-:Y:S05]  /*4da0*/  BSYNC.RECONVERGENT B1 ;  /* 0x0000000000017941 */ /* 0x000fea0003800200 */
.L_x_3350:
[----:B------:R-:W-:-:S05]  /*4db0*/  IMAD.WIDE.U32 R22, R17, 0x8, R18 ;  /* 0x0000000811167825 */ /* 0x000fca00078e0012 */
[----:B------:R-:W2:Y:S01]  /*4dc0*/  LDG.E.64 R14, desc[UR8][R22.64] ;  /* 0x00000008160e7981 */ /* 0x000ea2000c1e1b00 */
        /* <DEDUP_REMOVED lines=9> */
.L_x_3328:
        /* <DEDUP_REMOVED lines=36> */
.L_x_3356:
        /* <DEDUP_REMOVED lines=17> */
.L_x_3357:
[----:B------:R-:W-:Y:S05]  /*51b0*/  BSYNC.RECONVERGENT B1 ;  /* 0x0000000000017941 */ /* 0x000fea0003800200 */
.L_x_3355:
[----:B------:R-:W0:Y:S01]  /*51c0*/  LDC.64 R20, c[0x0][0x398] ;  /* 0x0000e600ff147b82 */ /* 0x000e220000000a00 */
[----:B------:R-:W-:-:S07]  /*51d0*/  IADD3 R5, PT, PT, R13, -0x1, RZ ;  /* 0xffffffff0d057810 */ /* 0x000fce0007ffe0ff */
[----:B------:R-:W1:Y:S01]  /*51e0*/  LDC.64 R22, c[0x0][0x3a0] ;  /* 0x0000e800ff167b82 */ /* 0x000e620000000a00 */
[----:B0-----:R-:W-:-:S06]  /*51f0*/  IMAD.WIDE.U32 R20, R5, 0x8, R20 ;  /* 0x0000000805147825 */ /* 0x001fcc00078e0014 */
[----:B------:R-:W2:Y:S01]  /*5200*/  LDG.E.64 R20, desc[UR8][R20.64] ;  /* 0x0000000814147981 */ /* 0x000ea2000c1e1b00 */
[----:B-1----:R-:W-:-:S05]  /*5210*/  IMAD.WIDE.U32 R22, R13, 0x8, R22 ;  /* 0x000000080d167825 */ /* 0x002fca00078e0016 */
        /* <DEDUP_REMOVED lines=34> */
.L_x_3359:
        /* <DEDUP_REMOVED lines=17> */
.L_x_3360:
[----:B------:R-:W-:Y:S05]  /*5550*/  BSYNC.RECONVERGENT B1 ;  /* 0x0000000000017941 */ /* 0x000fea0003800200 */
.L_x_3358:
        /* <DEDUP_REMOVED lines=40> */
.L_x_3362:
        /* <DEDUP_REMOVED lines=17> */
.L_x_3363:
[----:B------:R-:W-:Y:S05]  /*58f0*/  BSYNC.RECONVERGENT B1 ;  /* 0x0000000000017941 */ /* 0x000fea0003800200 */
.L_x_3361:
        /* <DEDUP_REMOVED lines=39> */
.L_x_3365:
        /* <DEDUP_REMOVED lines=16> */
.L_x_3366:
[----:B------:R-:W-:Y:S05]  /*5c70*/  BSYNC.RECONVERGENT B1 ;  /* 0x0000000000017941 */ /* 0x000fea0003800200 */
.L_x_3364:
        /* <DEDUP_REMOVED lines=9> */
.L_x_3354:
        /* <DEDUP_REMOVED lines=34> */
.L_x_3369:
[----:B------:R-:W-:Y:S01]  /*5f30*/  MOV R26, R8 ;  /* 0x00000008001a7202 */ /* 0x000fe20000000f00 */
[----:B------:R-:W-:Y:S01]  /*5f40*/  IMAD.MOV.U32 R15, RZ, RZ, R5 ;  /* 0x000000ffff0f7224 */ /* 0x000fe200078e0005 */
[----:B------:R-:W-:Y:S02]  /*5f50*/  MOV R24, R16 ;  /* 0x0000001000187202 */ /* 0x000fe40000000f00 */
[----:B------:R-:W-:Y:S02]  /*5f60*/  MOV R25, R17 ;  /* 0x0000001100197202 */ /* 0x000fe40000000f00 */
[----:B------:R-:W-:-:S07]  /*5f70*/  MOV R12, 0x5f90 ;  /* 0x00005f90000c7802 */ /* 0x000fce0000000f00 */
[----:B------:R-:W-:Y:S05]  /*5f80*/  CALL.REL.NOINC `($__internal_70_$__cuda_sm20_div_s64) ;  /* 0x0000000c00747944 */ /* 0x000fea0003c00000 */
        /* <DEDUP_REMOVED lines=11> */
.L_x_3370:
[----:B------:R-:W-:Y:S05]  /*6040*/  BSYNC.RECONVERGENT B1 ;  /* 0x0000000000017941 */ /* 0x000fea0003800200 */
.L_x_3368:
        /* <DEDUP_REMOVED lines=39> */
.L_x_3372:
[----:B------:R-:W-:Y:S01]  /*62c0*/  MOV R26, R18 ;  /* 0x00000012001a7202 */ /* 0x000fe20000000f00 */
[----:B------:R-:W-:Y:S01]  /*62d0*/  IMAD.MOV.U32 R15, RZ, RZ, R19 ;  /* 0x000000ffff0f7224 */ /* 0x000fe200078e0013 */
[----:B------:R-:W-:Y:S02]  /*62e0*/  MOV R24, R16 ;  /* 0x0000001000187202 */ /* 0x000fe40000000f00 */
[----:B------:R-:W-:Y:S02]  /*62f0*/  MOV R25, R17 ;  /* 0x0000001100197202 */ /* 0x000fe40000000f00 */
[----:B------:R-:W-:-:S07]  /*6300*/  MOV R12, 0x6320 ;  /* 0x00006320000c7802 */ /* 0x000fce0000000f00 */
[----:B------:R-:W-:Y:S05]  /*6310*/  CALL.REL.NOINC `($__internal_70_$__cuda_sm20_div_s64) ;  /* 0x0000000800907944 */ /* 0x000fea0003c00000 */
        /* <DEDUP_REMOVED lines=10> */
.L_x_3373:
[----:B------:R-:W-:Y:S05]  /*63c0*/  BSYNC.RECONVERGENT B1 ;  /* 0x0000000000017941 */ /* 0x000fea0003800200 */
.L_x_3371:
        /* <DEDUP_REMOVED lines=9> */
.L_x_3367:
        /* <DEDUP_REMOVED lines=31> */
.L_x_3375:
[----:B------:R-:W-:Y:S02]  /*6650*/  MOV R12, R18 ;  /* 0x00000012000c7202 */ /* 0x000fe40000000f00 */
[----:B------:R-:W-:-:S07]  /*6660*/  MOV R28, 0x6680 ;  /* 0x00006680001c7802 */ /* 0x000fce0000000f00 */
[----:B------:R-:W-:Y:S05]  /*6670*/  CALL.REL.NOINC `($__internal_71_$__cuda_sm20_rem_s64) ;  /* 0x0000000c00087944 */ /* 0x000fea0003c00000 */
[----:B------:R-:W-:Y:S01]  /*6680*/  IMAD.MOV.U32 R16, RZ, RZ, R12 ;  /* 0x000000ffff107224 */ /* 0x000fe200078e000c */
[----:B------:R-:W-:-:S07]  /*6690*/  MOV R17, R23 ;  /* 0x0000001700117202 */ /* 0x000fce0000000f00 */
.L_x_3376:
[----:B------:R-:W-:Y:S05]  /*66a0*/  BSYNC.RECONVERGENT B1 ;  /* 0x0000000000017941 */ /* 0x000fea0003800200 */
.L_x_3374:
        /* <DEDUP_REMOVED lines=8> */
.L_x_3327:
[----:B------:R-:W0:Y:S02]  /*6730*/  LDCU.64 UR10, c[0x0][0x390] ;  /* 0x00007200ff0a77ac */ /* 0x000e240008000a00 */
[----:B0-----:R-:W-:-:S04]  /*6740*/  IADD3 R14, P0, PT, R14, UR10, RZ ;  /* 0x0000000a0e0e7c10 */ /* 0x001fc8000ff1e0ff */
[----:B------:R-:W-:-:S05]  /*6750*/  IADD3.X R15, PT, PT, R3, UR11, RZ, P0, !PT ;  /* 0x0000000b030f7c10 */ /* 0x000fca00087fe4ff */
[----:B------:R-:W2:Y:S04]  /*6760*/  LDG.E.U8 R14, desc[UR8][R14.64] ;  /* 0x000000080e0e7981 */ /* 0x000ea8000c1e1100 */
[----:B--2---:R0:W-:Y:S02]  /*6770*/  STS.U8 [R9+UR4], R14 ;  /* 0x0000000e09007988 */ /* 0x0041e40008000004 */
.L_x_3326:
[----:B------:R-:W-:Y:S05]  /*6780*/  BSYNC.RECONVERGENT B0 ;  /* 0x0000000000007941 */ /* 0x000fea0003800200 */
.L_x_3278:
[----:B------:R-:W-:Y:S01]  /*6790*/  BAR.SYNC.DEFER_BLOCKING 0x0 ;  /* 0x0000000000007b1d */ /* 0x000fe20000010000 */
[----:B------:R-:W-:Y:S02]  /*67a0*/  ISETP.GE.U32.AND P0, PT, R4, 0x42, PT ;  /* 0x000000420400780c */ /* 0x000fe40003f06070 */
[----:B------:R-:W-:-:S11]  /*67b0*/  ISETP.GT.U32.AND P1, PT, R9, 0x1f, PT ;  /* 0x0000001f0900780c */ /* 0x000fd60003f24070 */
[----:B------:R-:W-:Y:S05]  /*67c0*/  @!P0 BRA `(.L_x_3377) ;  /* 0x0000000000348947 */ /* 0x000fea0003800000 */
.L_x_3378:
[----:B------:R-:W-:Y:S01]  /*67d0*/  SHF.R.U32.HI R11, RZ, 0x1, R4 ;  /* 0x00000001ff0b7819 */ /* 0x000fe20000011604 */
[----:B-1----:R-:W-:Y:S03]  /*67e0*/  LDS.S8 R2, [R9+UR4] ;  /* 0x0000000409027984 */ /* 0x002fe60008000200 */
[----:B------:R-:W-:-:S06]  /*67f0*/  IADD3 R5, PT, PT, R0, R11, RZ ;  /* 0x0000000b00057210 */ /* 0x000fcc0007ffe0ff */
[----:B------:R-:W1:Y:S02]  /*6800*/  LDS.S8 R5, [R5] ;  /* 0x0000000005057984 */ /* 0x000e640000000200 */
[----:B-1----:R-:W-:-:S13]  /*6810*/  ISETP.GE.AND P0, PT, R5, R2, PT ;  /* 0x000000020500720c */ /* 0x002fda0003f06270 */
        /* <DEDUP_REMOVED lines=8> */
.L_x_3377:
[----:B------:R-:W-:Y:S05]  /*68a0*/  @P1 EXIT ;  /* 0x000000000000194d */ /* 0x000fea0003800000 */
[----:B------:R-:W-:Y:S01]  /*68b0*/  LDS.S8 R0, [R9+UR4] ;  /* 0x0000000409007984 */ /* 0x000fe20008000200 */
[----:B------:R-:W-:-:S03]  /*68c0*/  ISETP.NE.AND P1, PT, R9, RZ, PT ;  /* 0x000000ff0900720c */ /* 0x000fc60003f25270 */
[----:B-1----:R-:W1:Y:S04]  /*68d0*/  LDS.S8 R2, [R9+UR4+0x20] ;  /* 0x0000200409027984 */ /* 0x002e680008000200 */
[----:B------:R-:W2:Y:S01]  /*68e0*/  LDS.U8 R3, [R9+UR4+0x20] ;  /* 0x0000200409037984 */ /* 0x000ea20008000000 */
[----:B-1----:R-:W-:-:S04]  /*68f0*/  VIMNMX.S16x2 R0, PT, PT, R0, R2, !PT ;  /* 0x0000000200007248 */ /* 0x002fc80007fe0300 */
[----:B------:R-:W-:-:S04]  /*6900*/  LOP3.LUT R0, R0, 0xff, RZ, 0xc0, !PT ;  /* 0x000000ff00007812 */ /* 0x000fc800078ec0ff */
[----:B--2---:R-:W-:-:S13]  /*6910*/  ISETP.NE.AND P0, PT, R0, R3, PT ;  /* 0x000000030000720c */ /* 0x004fda0003f05270 */
[----:B------:R-:W1:Y:S04]  /*6920*/  @!P0 LDS.64 R2, [R6+0x100] ;  /* 0x0001000006028984 */ /* 0x000e680000000a00 */
[----:B-1----:R-:W-:Y:S04]  /*6930*/  @!P0 STS.64 [R6], R2 ;  /* 0x0000000206008388 */ /* 0x002fe80000000a00 */
[----:B------:R-:W1:Y:S04]  /*6940*/  @!P0 LDS.U8 R0, [R9+UR4+0x20] ;  /* 0x0000200409008984 */ /* 0x000e680008000000 */
[----:B-1----:R-:W-:Y:S04]  /*6950*/  @!P0 STS.U8 [R9+UR4], R0 ;  /* 0x0000000009008988 */ /* 0x002fe80008000004 */
[----:B------:R-:W-:Y:S04]  /*6960*/  LDS.S8 R4, [R9+UR4] ;  /* 0x0000000409047984 */ /* 0x000fe80008000200 */
[----:B------:R-:W1:Y:S04]  /*6970*/  LDS.S8 R8, [R9+UR4+0x10] ;  /* 0x0000100409087984 */ /* 0x000e680008000200 */
        /* <DEDUP_REMOVED lines=51> */
[----:B-1----:R-:W-:Y:S06]  /*6cb0*/  LDS.64 R2, [R7+UR4] ;  /* 0x0000000407027984 */ /* 0x002fec0008000a00 */
[----:B0-----:R-:W0:Y:S01]  /*6cc0*/  LDC.64 R8, c[0x0][0x388] ;  /* 0x0000e200ff087b82 */ /* 0x001e220000000a00 */
        /* <DEDUP_REMOVED lines=9> */
        .weak           $__internal_70_$__cuda_sm20_div_s64
        .type           $__internal_70_$__cuda_sm20_div_s64,@function
        .size           $__internal_70_$__cuda_sm20_div_s64,($__internal_71_$__cuda_sm20_rem_s64 - $__internal_70_$__cuda_sm20_div_s64)
$__internal_70_$__cuda_sm20_div_s64:
        /* <DEDUP_REMOVED lines=83> */
[----:B------:R-:W-:Y:S05]  /*7290*/  RET.REL.NODEC R24 `(uncontiguous_reduce_i8) ;  /* 0xffffff8c18587950 */ /* 0x000fea0003c3ffff */
        .weak           $__internal_71_$__cuda_sm20_rem_s64
        .type           $__internal_71_$__cuda_sm20_rem_s64,@function
        .size           $__internal_71_$__cuda_sm20_rem_s64,(.L_x_3750 - $__internal_71_$__cuda_sm20_rem_s64)
$__internal_71_$__cuda_sm20_rem_s64:
        /* <DEDUP_REMOVED lines=76> */
[----:B------:R-:W-:Y:S06]  /*7760*/  RET.REL.NODEC R28 `(uncontiguous_reduce_i8) ;  /* 0xffffff881c247950 */ /* 0x000fec0003c3ffff */
.L_x_3379:
        /* <DEDUP_REMOVED lines=9> */
.L_x_3750:


//--------------------- .text.contiguous_reduce2_i8 --------------------------
	.section	.text.contiguous_reduce2_i8,"ax",@progbits
	.align	128
        .global         contiguous_reduce2_i8
        .type           contiguous_reduce2_i8,@function
        .size           contiguous_reduce2_i8,(.L_x_3839 - contiguous_reduce2_i8)
        .other          contiguous_reduce2_i8,@"STO_CUDA_ENTRY STV_DEFAULT"
contiguous_reduce2_i8:
.text.contiguous_reduce2_i8:
[----:B------:R-:W-:Y:S08]  /*0000*/  LDC R1, c[0x0][0x37c] ;  /* 0x0000df00ff017b82 */ /* 0x000ff00000000800 */
[----:B------:R-:W0:Y:S01]  /*0010*/  S2UR UR5, SR_CgaCtaId ;  /* 0x00000000000579c3 */ /* 0x000e220000008800 */
[----:B------:R-:W1:Y:S01]  /*0020*/  S2R R2, SR_TID.X ;  /* 0x0000000000027919 */ /* 0x000e620000002100 */
[----:B------:R-:W-:Y:S01]  /*0030*/  UMOV UR4, 0x400 ;  /* 0x0000040000047882 */ /* 0x000fe20000000000 */
[----:B------:R-:W2:Y:S01]  /*0040*/  LDCU.64 UR6, c[0x0][0x3a0] ;  /* 0x00007400ff0677ac */ /* 0x000ea20008000a00 */
[----:B------:R-:W-:Y:S01]  /*0050*/  IMAD.MOV.U32 R8, RZ, RZ, 0x0 ;  /* 0x00000000ff087424 */ /* 0x000fe200078e00ff */
[----:B------:R-:W3:Y:S01]  /*0060*/  S2R R0, SR_CTAID.X ;  /* 0x0000000000007919 */ /* 0x000ee20000002500 */
[----:B------:R-:W-:Y:S01]  /*0070*/  IMAD.MOV.U32 R9, RZ, RZ, -0x80000000 ;  /* 0x80000000ff097424 */ /* 0x000fe200078e00ff */
[----:B------:R-:W4:Y:S01]  /*0080*/  LDCU.64 UR8, c[0x0][0x358] ;  /* 0x00006b00ff0877ac */ /* 0x000f220008000a00 */
[----:B------:R-:W5:Y:S01]  /*0090*/  LDC R3, c[0x0][0x360] ;  /* 0x0000d800ff037b82 */ /* 0x000f620000000800 */
[----:B------:R-:W-:Y:S01]  /*00a0*/  IMAD.MOV.U32 R10, RZ, RZ, 0x80 ;  /* 0x00000080ff0a7424 */ /* 0x000fe200078e00ff */
[----:B------:R-:W-:Y:S01]  /*00b0*/  BSSY.RECONVERGENT B0, `(.L_x_3380) ;  /* 0x000002e000007945 */ /* 0x000fe20003800200 */
[----:B0-----:R-:W-:-:S06]  /*00c0*/  ULEA UR4, UR5, UR4, 0x18 ;  /* 0x0000000405047291 */ /* 0x001fcc000f8ec0ff */
[C---:B-----5:R-:W-:Y:S02]  /*00d0*/  VIADD R5, R3.reuse, UR4 ;  /* 0x0000000403057c36 */ /* 0x060fe40008000000 */
[C---:B-1----:R-:W-:Y:S02]  /*00e0*/  VIADD R6, R2.reuse, UR4 ;  /* 0x0000000402067c36 */ /* 0x042fe40008000000 */
[----:B------:R-:W-:Y:S02]  /*00f0*/  IMAD R4, R2, 0x8, R5 ;  /* 0x0000000802047824 */ /* 0x000fe400078e0205 */
[----:B---3--:R-:W-:-:S03]  /*0100*/  IMAD R5, R3, R0, RZ ;  /* 0x0000000003057224 */ /* 0x008fc600078e02ff */
[----:B------:R0:W-:Y:S01]  /*0110*/  STS.64 [R4], R8 ;  /* 0x0000000804007388 */ /* 0x0001e20000000a00 */
[----:B------:R-:W-:Y:S02]  /*0120*/  IMAD R7, R5, 0x2, R2 ;  /* 0x0000000205077824 */ /* 0x000fe400078e0202 */
[--C-:B------:R-:W-:Y:S01]  /*0130*/  IMAD.MOV.U32 R5, RZ, RZ, R3.reuse ;  /* 0x000000ffff057224 */ /* 0x100fe200078e0003 */
[----:B------:R0:W-:Y:S01]  /*0140*/  STS.U8 [R2+UR4], R10 ;  /* 0x0000000a02007988 */ /* 0x0001e20008000004 */
[----:B------:R-:W-:-:S05]  /*0150*/  IMAD.IADD R16, R7, 0x1, R3 ;  /* 0x0000000107107824 */ /* 0x000fca00078e0203 */
[----:B--2---:R-:W-:-:S04]  /*0160*/  ISETP.GE.U32.AND P0, PT, R16, UR6, PT ;  /* 0x0000000610007c0c */ /* 0x004fc8000bf06070 */
[----:B------:R-:W-:-:S13]  /*0170*/  ISETP.GE.U32.AND.EX P0, PT, RZ, UR7, PT, P0 ;  /* 0x00000007ff007c0c */ /* 0x000fda000bf06100 */
[----:B0---4-:R-:W-:Y:S05]  /*0180*/  @P0 BRA `(.L_x_3381) ;  /* 0x0000000000500947 */ /* 0x011fea0003800000 */
[----:B------:R-:W0:Y:S02]  /*0190*/  LDCU.64 UR10, c[0x0][0x390] ;  /* 0x00007200ff0a77ac */ /* 0x000e240008000a00 */
[----:B0-----:R-:W-:Y:S02]  /*01a0*/  IADD3 R12, P0, PT, R7, UR10, RZ ;  /* 0x0000000a070c7c10 */ /* 0x001fe4000ff1e0ff */
[----:B------:R-:W-:-:S03]  /*01b0*/  IADD3 R14, P1, PT, R16, UR10, RZ ;  /* 0x0000000a100e7c10 */ /* 0x000fc6000ff3e0ff */
[----:B------:R-:W-:Y:S02]  /*01c0*/  IMAD.X R13, RZ, RZ, UR11, P0 ;  /* 0x0000000bff0d7e24 */ /* 0x000fe400080e06ff */
[----:B------:R-:W-:-:S04]  /*01d0*/  IMAD.X R15, RZ, RZ, UR11, P1 ;  /* 0x0000000bff0f7e24 */ /* 0x000fc800088e06ff */
[----:B------:R-:W2:Y:S04]  /*01e0*/  LDG.E.S8 R13, desc[UR8][R12.64] ;  /* 0x000000080c0d7981 */ /* 0x000ea8000c1e1300 */
[----:B------:R-:W2:Y:S02]  /*01f0*/  LDG.E.S8 R14, desc[UR8][R14.64] ;  /* 0x000000080e0e7981 */ /* 0x000ea4000c1e1300 */
        /* <DEDUP_REMOVED lines=13> */
.L_x_3381:
        /* <DEDUP_REMOVED lines=12> */
.L_x_3382:
[----:B------:R-:W-:Y:S05]  /*0390*/  BSYNC.RECONVERGENT B0 ;  /* 0x0000000000007941 */ /* 0x000fea0003800200 */
.L_x_3380:
[----:B------:R-:W-:Y:S01]  /*03a0*/  BAR.SYNC.DEFER_BLOCKING 0x0 ;  /* 0x0000000000007b1d */ /* 0x000fe20000010000 */
[----:B------:R-:W-:-:S13]  /*03b0*/  ISETP.GE.U32.AND P0, PT, R5, 0x42, PT ;  /* 0x000000420500780c */ /* 0x000fda0003f06070 */
[----:B------:R-:W-:Y:S05]  /*03c0*/  @!P0 BRA `(.L_x_3383) ;  /* 0x0000000000448947 */ /* 0x000fea0003800000 */
.L_x_3386:
[--C-:B01----:R-:W-:Y:S01]  /*03d0*/  IMAD.MOV.U32 R11, RZ, RZ, R5.reuse ;  /* 0x000000ffff0b7224 */ /* 0x103fe200078e0005 */
[----:B------:R-:W-:Y:S01]  /*03e0*/  SHF.R.U32.HI R5, RZ, 0x1, R5 ;  /* 0x00000001ff057819 */ /* 0x000fe20000011605 */
[----:B------:R-:W-:Y:S03]  /*03f0*/  BSSY.RECONVERGENT B0, `(.L_x_3384) ;  /* 0x000000b000007945 */ /* 0x000fe60003800200 */
[----:B------:R-:W-:-:S13]  /*0400*/  ISETP.GE.U32.AND P0, PT, R2, R5, PT ;  /* 0x000000050200720c */ /* 0x000fda0003f06070 */
[----:B------:R-:W-:Y:S05]  /*0410*/  @P0 BRA `(.L_x_3385) ;  /* 0x0000000000200947 */ /* 0x000fea0003800000 */
[----:B------:R-:W-:Y:S01]  /*0420*/  IMAD.IADD R10, R6, 0x1, R5 ;  /* 0x00000001060a7824 */ /* 0x000fe200078e0205 */
[----:B------:R-:W-:Y:S05]  /*0430*/  LDS.S8 R7, [R2+UR4] ;  /* 0x0000000402077984 */ /* 0x000fea0008000200 */
[----:B------:R-:W0:Y:S02]  /*0440*/  LDS.S8 R10, [R10] ;  /* 0x000000000a0a7984 */ /* 0x000e240000000200 */
[----:B0-----:R-:W-:-:S13]  /*0450*/  ISETP.GE.AND P0, PT, R10, R7, PT ;  /* 0x000000070a00720c */ /* 0x001fda0003f06270 */
[----:B------:R-:W-:Y:S01]  /*0460*/  @P0 IMAD R8, R5, 0x8, R4 ;  /* 0x0000000805080824 */ /* 0x000fe200078e0204 */
[----:B------:R-:W-:Y:S05]  /*0470*/  @P0 STS.U8 [R2+UR4], R10 ;  /* 0x0000000a02000988 */ /* 0x000fea0008000004 */
[----:B------:R-:W0:Y:S04]  /*0480*/  @P0 LDS.64 R8, [R8] ;  /* 0x0000000008080984 */ /* 0x000e280000000a00 */
[----:B0-----:R0:W-:Y:S02]  /*0490*/  @P0 STS.64 [R4], R8 ;  /* 0x0000000804000388 */ /* 0x0011e40000000a00 */
.L_x_3385:
[----:B------:R-:W-:Y:S05]  /*04a0*/  BSYNC.RECONVERGENT B0 ;  /* 0x0000000000007941 */ /* 0x000fea0003800200 */
.L_x_3384:
[----:B------:R-:W-:Y:S01]  /*04b0*/  BAR.SYNC.DEFER_BLOCKING 0x0 ;  /* 0x0000000000007b1d */ /* 0x000fe20000010000 */
[----:B------:R-:W-:-:S13]  /*04c0*/  ISETP.GT.U32.AND P0, PT, R11, 0x83, PT ;  /* 0x000000830b00780c */ /* 0x000fda0003f04070 */
[----:B------:R-:W-:Y:S05]  /*04d0*/  @P0 BRA `(.L_x_3386) ;  /* 0xfffffffc00bc0947 */ /* 0x000fea000383ffff */
.L_x_3383:
        /* <DEDUP_REMOVED lines=77> */
.L_x_3387:
        /* <DEDUP_REMOVED lines=13> */
.L_x_3839:


//--------------------- .text.contiguous_reduce_i8 --------------------------
	.section	.text.contiguous_reduce_i8,"ax",@progbits
	.align	128
        .global         contiguous_reduce_i8
        .type           contiguous_reduce_i8,@function
        .size           contiguous_reduce_i8,(.L_x_3840 - contiguous_reduce_i8)
        .other          contiguous_reduce_i8,@"STO_CUDA_ENTRY STV_DEFAULT"
contiguous_reduce_i8:
.text.contiguous_reduce_i8:
        /* <DEDUP_REMOVED lines=8> */
[----:B------:R-:W4:Y:S02]  /*0080*/  LDCU.64 UR8, c[0x0][0x358] ;  /* 0x00006b00ff0877ac */ /* 0x000f240008000a00 */
        /* <DEDUP_REMOVED lines=12> */
[----:B------:R0:W-:Y:S02]  /*0150*/  STS.U8 [R2+UR4], R8 ;  /* 0x0000000802007988 */ /* 0x0001e40008000004 */
        /* <DEDUP_REMOVED lines=15> */
.L_x_3389:
        /* <DEDUP_REMOVED lines=8> */
.L_x_3390:
[----:B------:R-:W-:Y:S05]  /*02d0*/  BSYNC.RECONVERGENT B0 ;  /* 0x0000000000007941 */ /* 0x000fea0003800200 */
.L_x_3388:
[----:B------:R-:W-:Y:S01]  /*02e0*/  BAR.SYNC.DEFER_BLOCKING 0x0 ;  /* 0x0000000000007b1d */ /* 0x000fe20000010000 */
[----:B------:R-:W-:-:S13]  /*02f0*/  ISETP.GE.U32.AND P0, PT, R13, 0x42, PT ;  /* 0x000000420d00780c */ /* 0x000fda0003f06070 */
[----:B------:R-:W-:Y:S05]  /*0300*/  @!P0 BRA `(.L_x_3391) ;  /* 0x0000000000448947 */ /* 0x000fea0003800000 */
.L_x_3394:
[--C-:B------:R-:W-:Y:S01]  /*0310*/  IMAD.MOV.U32 R9, RZ, RZ, R13.reuse ;  /* 0x000000ffff097224 */ /* 0x100fe200078e000d */
[----:B------:R-:W-:Y:S01]  /*0320*/  SHF.R.U32.HI R13, RZ, 0x1, R13 ;  /* 0x00000001ff0d7819 */ /* 0x000fe2000001160d */
[----:B------:R-:W-:Y:S03]  /*0330*/  BSSY.RECONVERGENT B0, `(.L_x_3392) ;  /* 0x000000b000007945 */ /* 0x000fe60003800200 */
[----:B------:R-:W-:-:S13]  /*0340*/  ISETP.GE.U32.AND P0, PT, R2, R13, PT ;  /* 0x0000000d0200720c */ /* 0x000fda0003f06070 */
[----:B--2---:R-:W-:Y:S05]  /*0350*/  @P0 BRA `(.L_x_3393) ;  /* 0x0000000000200947 */ /* 0x004fea0003800000 */
[----:B-1----:R-:W-:Y:S01]  /*0360*/  IMAD.IADD R8, R5, 0x1, R13 ;  /* 0x0000000105087824 */ /* 0x002fe200078e020d */
[----:B------:R-:W-:Y:S04]  /*0370*/  LDS.S8 R6, [R2+UR4] ;  /* 0x0000000402067984 */ /* 0x000fe80008000200 */
[----:B------:R-:W1:Y:S02]  /*0380*/  LDS.S8 R11, [R8] ;  /* 0x00000000080b7984 */ /* 0x000e640000000200 */
[----:B-1----:R-:W-:-:S13]  /*0390*/  ISETP.GE.AND P0, PT, R11, R6, PT ;  /* 0x000000060b00720c */ /* 0x002fda0003f06270 */
[----:B------:R-:W-:Y:S01]  /*03a0*/  @P0 IMAD R6, R13, 0x8, R4 ;  /* 0x000000080d060824 */ /* 0x000fe200078e0204 */
[----:B------:R-:W-:Y:S05]  /*03b0*/  @P0 STS.U8 [R2+UR4], R11 ;  /* 0x0000000b02000988 */ /* 0x000fea0008000004 */
[----:B0-----:R-:W0:Y:S04]  /*03c0*/  @P0 LDS.64 R6, [R6] ;  /* 0x0000000006060984 */ /* 0x001e280000000a00 */
[----:B0-----:R2:W-:Y:S02]  /*03d0*/  @P0 STS.64 [R4], R6 ;  /* 0x0000000604000388 */ /* 0x0015e40000000a00 */
.L_x_3393:
[----:B------:R-:W-:Y:S05]  /*03e0*/  BSYNC.RECONVERGENT B0 ;  /* 0x0000000000007941 */ /* 0x000fea0003800200 */
.L_x_3392:
[----:B------:R-:W-:Y:S01]  /*03f0*/  BAR.SYNC.DEFER_BLOCKING 0x0 ;  /* 0x0000000000007b1d */ /* 0x000fe20000010000 */
[----:B------:R-:W-:-:S13]  /*0400*/  ISETP.GT.U32.AND P0, PT, R9, 0x83, PT ;  /* 0x000000830900780c */ /* 0x000fda0003f04070 */
[----:B------:R-:W-:Y:S05]  /*0410*/  @P0 BRA `(.L_x_3394) ;  /* 0xfffffffc00bc0947 */ /* 0x000fea000383ffff */
.L_x_3391:
[----:B------:R-:W-:-:S13]  /*0420*/  ISETP.GT.U32.AND P0, PT, R2, 0x1f, PT ;  /* 0x0000001f0200780c */ /* 0x000fda0003f04070 */
[----:B------:R-:W-:Y:S05]  /*0430*/  @P0 EXIT ;  /* 0x000000000000094d */ /* 0x000fea0003800000 */
[----:B--2---:R-:W-:Y:S01]  /*0440*/  LDS.S8 R6, [R2+UR4] ;  /* 0x0000000402067984 */ /* 0x004fe20008000200 */
[----:B------:R-:W-:-:S03]  /*0450*/  ISETP.NE.AND P1, PT, R2, RZ, PT ;  /* 0x000000ff0200720c */ /* 0x000fc60003f25270 */
[----:B-1----:R-:W1:Y:S04]  /*0460*/  LDS.S8 R8, [R2+UR4+0x20] ;  /* 0x0000200402087984 */ /* 0x002e680008000200 */
[----:B------:R-:W2:Y:S01]  /*0470*/  LDS.U8 R10, [R2+UR4+0x20] ;  /* 0x00002004020a7984 */ /* 0x000ea20008000000 */
[----:B-1----:R-:W-:-:S04]  /*0480*/  VIMNMX.S16x2 R5, PT, PT, R6, R8, !PT ;  /* 0x0000000806057248 */ /* 0x002fc80007fe0300 */
[----:B------:R-:W-:-:S04]  /*0490*/  LOP3.LUT R5, R5, 0xff, RZ, 0xc0, !PT ;  /* 0x000000ff05057812 */ /* 0x000fc800078ec0ff */
[----:B--2---:R-:W-:-:S13]  /*04a0*/  ISETP.NE.AND P0, PT, R5, R10, PT ;  /* 0x0000000a0500720c */ /* 0x004fda0003f05270 */
[----:B0-----:R-:W0:Y:S04]  /*04b0*/  @!P0 LDS.64 R6, [R4+0x100] ;  /* 0x0001000004068984 */ /* 0x001e280000000a00 */
        /* <DEDUP_REMOVED lines=67> */
.L_x_3395:
        /* <DEDUP_REMOVED lines=9> */
.L_x_3840:


//--------------------- .text.contiguous_reduce44_bool --------------------------
	.section	.text.contiguous_reduce44_bool,"ax",@progbits
	.align	128
        .global         contiguous_reduce44_bool
        .type           contiguous_reduce44_bool,@function
        .size           contiguous_reduce44_bool,(.L_x_3841 - contiguous_reduce44_bool)
        .other          contiguous_reduce44_bool,@"STO_CUDA_ENTRY STV_DEFAULT"
contiguous_reduce44_bool:
.text.contiguous_reduce44_bool:
        /* <DEDUP_REMOVED lines=67> */
.L_x_3400:
[----:B0-----:R-:W0:Y:S01]  /*0430*/  LDS.U8 R19, [R14+UR11] ;  /* 0x0000000b0e137984 */ /* 0x001e220008000000 */
[C-C-:B------:R-:W-:Y:S01]  /*0440*/  IMAD R20, R7.reuse, 0x2, R14.reuse ;  /* 0x0000000207147824 */ /* 0x140fe200078e020e */
[----:B------:R-:W-:Y:S01]  /*0450*/  UIADD3 UR5, UPT, UPT, UR5, 0x10, URZ ;  /* 0x0000001005057890 */ /* 0x000fe2000fffe0ff */
[----:B------:R-:W-:Y:S01]  /*0460*/  IMAD R21, R7, 0x3, R14 ;  /* 0x0000000307157824 */ /* 0x000fe200078e020e */
[----:B------:R-:W1:Y:S01]  /*0470*/  LDS.U8 R13, [R4] ;  /* 0x00000000040d7984 */ /* 0x000e620000000000 */
[----:B------:R-:W-:Y:S01]  /*0480*/  VIADD R12, R12, 0x10 ;  /* 0x000000100c0c7836 */ /* 0x000fe20000000000 */
[----:B------:R-:W-:Y:S01]  /*0490*/  UISETP.GE.AND UP1, UPT, UR5, -0xc, UPT ;  /* 0xfffffff40500788c */ /* 0x000fe2000bf26270 */
[C---:B0-----:R-:W-:Y:S02]  /*04a0*/  PRMT R16, R19.reuse, 0x8880, RZ ;  /* 0x0000888013107816 */ /* 0x041fe400000000ff */
[----:B-1----:R-:W-:-:S04]  /*04b0*/  LOP3.LUT P0, RZ, R19, 0xff, R13, 0xc8, !PT ;  /* 0x000000ff13ff7812 */ /* 0x002fc8000780c80d */
[----:B------:R-:W-:-:S04]  /*04c0*/  SEL R15, RZ, 0x1, !P0 ;  /* 0x00000001ff0f7807 */ /* 0x000fc80004000000 */
[----:B------:R-:W-:-:S13]  /*04d0*/  ISETP.NE.AND P0, PT, R15, R16, PT ;  /* 0x000000100f00720c */ /* 0x000fda0003f05270 */
[----:B------:R-:W-:Y:S04]  /*04e0*/  @!P0 STS.U8 [R4], R19 ;  /* 0x0000001304008388 */ /* 0x000fe80000000000 */
[----:B------:R-:W0:Y:S04]  /*04f0*/  @!P0 LDS.64 R16, [R9+UR4] ;  /* 0x0000000409108984 */ /* 0x000e280008000a00 */
[----:B0-----:R-:W-:Y:S04]  /*0500*/  @!P0 STS.64 [R6+UR15], R16 ;  /* 0x0000001006008988 */ /* 0x001fe80008000a0f */
[----:B------:R-:W0:Y:S04]  /*0510*/  @!P0 LDS.U8 R15, [R4] ;  /* 0x00000000040f8984 */ /* 0x000e280000000000 */
[----:B------:R-:W1:Y:S01]  /*0520*/  LDS.U8 R20, [R20] ;  /* 0x0000000014147984 */ /* 0x000e620000000000 */
[----:B0-----:R-:W-:-:S04]  /*0530*/  @!P0 PRMT R13, R15, 0x7610, R13 ;  /* 0x000076100f0d8816 */ /* 0x001fc8000000000d */
[C---:B-1----:R-:W-:Y:S02]  /*0540*/  LOP3.LUT P0, RZ, R20.reuse, 0xff, R13, 0xc8, !PT ;  /* 0x000000ff14ff7812 */ /* 0x042fe4000780c80d */
[----:B------:R-:W-:Y:S02]  /*0550*/  PRMT R18, R20, 0x8880, RZ ;  /* 0x0000888014127816 */ /* 0x000fe400000000ff */
[----:B------:R-:W-:-:S04]  /*0560*/  SEL R15, RZ, 0x1, !P0 ;  /* 0x00000001ff0f7807 */ /* 0x000fc80004000000 */
[----:B------:R-:W-:-:S13]  /*0570*/  ISETP.NE.AND P0, PT, R15, R18, PT ;  /* 0x000000120f00720c */ /* 0x000fda0003f05270 */
[----:B------:R-:W-:Y:S04]  /*0580*/  @!P0 STS.U8 [R4], R20 ;  /* 0x0000001404008388 */ /* 0x000fe80000000000 */
[----:B------:R-:W0:Y:S04]  /*0590*/  @!P0 LDS.64 R18, [R10+UR4] ;  /* 0x000000040a128984 */ /* 0x000e280008000a00 */
[----:B0-----:R0:W-:Y:S04]  /*05a0*/  @!P0 STS.64 [R6+UR15], R18 ;  /* 0x0000001206008988 */ /* 0x0011e80008000a0f */
[----:B------:R-:W1:Y:S04]  /*05b0*/  @!P0 LDS.U8 R15, [R4] ;  /* 0x00000000040f8984 */ /* 0x000e680000000000 */
[----:B------:R-:W2:Y:S01]  /*05c0*/  LDS.U8 R21, [R21] ;  /* 0x0000000015157984 */ /* 0x000ea20000000000 */
[----:B0-----:R-:W-:Y:S01]  /*05d0*/  IMAD R18, R7, 0x4, R14 ;  /* 0x0000000407127824 */ /* 0x001fe200078e020e */
[----:B-1----:R-:W-:-:S04]  /*05e0*/  @!P0 PRMT R13, R15, 0x7610, R13 ;  /* 0x000076100f0d8816 */ /* 0x002fc8000000000d */
[C---:B--2---:R-:W-:Y:S02]  /*05f0*/  LOP3.LUT P0, RZ, R21.reuse, 0xff, R13, 0xc8, !PT ;  /* 0x000000ff15ff7812 */ /* 0x044fe4000780c80d */
[----:B------:R-:W-:Y:S02]  /*0600*/  PRMT R16, R21, 0x8880, RZ ;  /* 0x0000888015107816 */ /* 0x000fe400000000ff */
        /* <DEDUP_REMOVED lines=12> */
[----:B------:R0:W-:Y:S04]  /*06d0*/  @!P0 STS.U8 [R4], R19 ;  /* 0x0000001304008388 */ /* 0x0001e80000000000 */
[----:B------:R-:W1:Y:S01]  /*06e0*/  @!P0 LDS.64 R20, [R8+UR4] ;  /* 0x0000000408148984 */ /* 0x000e620008000a00 */
[----:B------:R-:W-:Y:S01]  /*06f0*/  ULEA UR4, UR11, UR4, 0x5 ;  /* 0x000000040b047291 */ /* 0x000fe2000f8e28ff */
[C-C-:B0-----:R-:W-:Y:S02]  /*0700*/  IMAD R19, R7.reuse, 0x2, R18.reuse ;  /* 0x0000000207137824 */ /* 0x141fe400078e0212 */
[----:B-1----:R0:W-:Y:S04]  /*0710*/  @!P0 STS.64 [R6+UR15], R20 ;  /* 0x0000001406008988 */ /* 0x0021e80008000a0f */
[----:B------:R1:W2:Y:S04]  /*0720*/  LDS.U8 R22, [R18+UR11] ;  /* 0x0000000b12167984 */ /* 0x0002a80008000000 */
[----:B------:R-:W3:Y:S01]  /*0730*/  LDS.U8 R13, [R4] ;  /* 0x00000000040d7984 */ /* 0x000ee20000000000 */
[----:B0-----:R-:W-:-:S02]  /*0740*/  IMAD R20, R7, 0x3, R18 ;  /* 0x0000000307147824 */ /* 0x001fc400078e0212 */
[----:B-1----:R-:W-:Y:S01]  /*0750*/  IMAD R18, R7, 0x4, R18 ;  /* 0x0000000407127824 */ /* 0x002fe200078e0212 */
[C---:B--2---:R-:W-:Y:S02]  /*0760*/  PRMT R15, R22.reuse, 0x8880, RZ ;  /* 0x00008880160f7816 */ /* 0x044fe400000000ff */
[----:B---3--:R-:W-:-:S04]  /*0770*/  LOP3.LUT P0, RZ, R22, 0xff, R13, 0xc8, !PT ;  /* 0x000000ff16ff7812 */ /* 0x008fc8000780c80d */
        /* <DEDUP_REMOVED lines=35> */
[----:B0-----:R-:W-:Y:S02]  /*09b0*/  IMAD R19, R7, 0x2, R18 ;  /* 0x0000000207137824 */ /* 0x001fe400078e0212 */
[----:B-1----:R-:W-:Y:S04]  /*09c0*/  @!P0 STS.64 [R6+UR15], R16 ;  /* 0x0000001006008988 */ /* 0x002fe80008000a0f */
[----:B------:R-:W0:Y:S04]  /*09d0*/  LDS.U8 R20, [R18+UR11] ;  /* 0x0000000b12147984 */ /* 0x000e280008000000 */
[----:B------:R-:W1:Y:S01]  /*09e0*/  LDS.U8 R13, [R4] ;  /* 0x00000000040d7984 */ /* 0x000e620000000000 */
[----:B0-----:R-:W-:-:S02]  /*09f0*/  PRMT R15, R20, 0x8880, RZ ;  /* 0x00008880140f7816 */ /* 0x001fc400000000ff */
[----:B-1----:R-:W-:-:S04]  /*0a00*/  LOP3.LUT P0, RZ, R20, 0xff, R13, 0xc8, !PT ;  /* 0x000000ff14ff7812 */ /* 0x002fc8000780c80d */
[----:B------:R-:W-:-:S04]  /*0a10*/  SEL R14, RZ, 0x1, !P0 ;  /* 0x00000001ff0e7807 */ /* 0x000fc80004000000 */
[----:B------:R-:W-:-:S13]  /*0a20*/  ISETP.NE.AND P0, PT, R14, R15, PT ;  /* 0x0000000f0e00720c */ /* 0x000fda0003f05270 */
[----:B------:R0:W-:Y:S04]  /*0a30*/  @!P0 STS.U8 [R4], R20 ;  /* 0x0000001404008388 */ /* 0x0001e80000000000 */
[----:B------:R-:W1:Y:S01]  /*0a40*/  @!P0 LDS.64 R14, [R9+UR4] ;  /* 0x00000004090e8984 */ /* 0x000e620008000a00 */
[C-C-:B0-----:R-:W-:Y:S02]  /*0a50*/  IMAD R20, R7.reuse, 0x3, R18.reuse ;  /* 0x0000000307147824 */ /* 0x141fe400078e0212 */
[----:B------:R-:W-:Y:S01]  /*0a60*/  IMAD R18, R7, 0x4, R18 ;  /* 0x0000000407127824 */ /* 0x000fe200078e0212 */
[----:B-1----:R-:W-:Y:S04]  /*0a70*/  @!P0 STS.64 [R6+UR15], R14 ;  /* 0x0000000e06008988 */ /* 0x002fe80008000a0f */
        /* <DEDUP_REMOVED lines=28> */
[----:B------:R-:W0:Y:S01]  /*0c40*/  @!P0 LDS.64 R16, [R8+UR4] ;  /* 0x0000000408108984 */ /* 0x000e220008000a00 */
[----:B------:R-:W-:-:S03]  /*0c50*/  ULEA UR4, UR11, UR4, 0x5 ;  /* 0x000000040b047291 */ /* 0x000fc6000f8e28ff */
[----:B0-----:R0:W-:Y:S04]  /*0c60*/  @!P0 STS.64 [R6+UR15], R16 ;  /* 0x0000001006008988 */ /* 0x0011e80008000a0f */
[----:B------:R-:W1:Y:S04]  /*0c70*/  LDS.U8 R20, [R18+UR11] ;  /* 0x0000000b12147984 */ /* 0x000e680008000000 */
[----:B------:R-:W2:Y:S01]  /*0c80*/  LDS.U8 R13, [R4] ;  /* 0x00000000040d7984 */ /* 0x000ea20000000000 */
[----:B0-----:R-:W-:Y:S01]  /*0c90*/  IMAD R17, R7, 0x2, R18 ;  /* 0x0000000207117824 */ /* 0x001fe200078e0212 */
[----:B-1----:R-:W-:-:S02]  /*0ca0*/  PRMT R15, R20, 0x8880, RZ ;  /* 0x00008880140f7816 */ /* 0x002fc400000000ff */
[----:B--2---:R-:W-:-:S04]  /*0cb0*/  LOP3.LUT P0, RZ, R20, 0xff, R13, 0xc8, !PT ;  /* 0x000000ff14ff7812 */ /* 0x004fc8000780c80d */
        /* <DEDUP_REMOVED lines=11> */
[----:B------:R-:W-:Y:S01]  /*0d70*/  ISETP.NE.AND P0, PT, R16, R19, PT ;  /* 0x000000131000720c */ /* 0x000fe20003f05270 */
[----:B------:R-:W-:-:S12]  /*0d80*/  IMAD R19, R7, 0x3, R18 ;  /* 0x0000000307137824 */ /* 0x000fd800078e0212 */
        /* <DEDUP_REMOVED lines=24> */
[----:B0-----:R0:W-:Y:S01]  /*0f10*/  @!P0 STS.64 [R6+UR15], R18 ;  /* 0x0000001206008988 */ /* 0x0011e20008000a0f */
[----:B------:R-:W-:Y:S08]  /*0f20*/  BRA.U !UP1, `(.L_x_3400) ;  /* 0xfffffff509407547 */ /* 0x000ff0000b83ffff */
.L_x_3399:
[----:B------:R-:W-:-:S04]  /*0f30*/  UIADD3 UR7, UPT, UPT, -UR5, URZ, URZ ;  /* 0x000000ff05077290 */ /* 0x000fc8000fffe1ff */
[----:B------:R-:W-:-:S09]  /*0f40*/  UISETP.GT.AND UP1, UPT, UR7, 0x4, UPT ;  /* 0x000000040700788c */ /* 0x000fd2000bf24270 */
[----:B------:R-:W-:Y:S05]  /*0f50*/  BRA.U !UP1, `(.L_x_3401) ;  /* 0x00000005096c7547 */ /* 0x000fea000b800000 */
[----:B0-----:R0:W1:Y:S01]  /*0f60*/  LDS.U8 R19, [R14+UR11] ;  /* 0x0000000b0e137984 */ /* 0x0010620008000000 */
[C-C-:B------:R-:W-:Y:S01]  /*0f70*/  IMAD R20, R7.reuse, 0x2, R14.reuse ;  /* 0x0000000207147824 */ /* 0x140fe200078e020e */
[----:B------:R-:W-:Y:S01]  /*0f80*/  UIADD3 UR5, UPT, UPT, UR5, 0x4, URZ ;  /* 0x0000000405057890 */ /* 0x000fe2000fffe0ff */
[C-C-:B------:R-:W-:Y:S01]  /*0f90*/  IMAD R21, R7.reuse, 0x3, R14.reuse ;  /* 0x0000000307157824 */ /* 0x140fe200078e020e */
[----:B------:R-:W2:Y:S01]  /*0fa0*/  LDS.U8 R13, [R4] ;  /* 0x00000000040d7984 */ /* 0x000ea20000000000 */
[----:B------:R-:W-:Y:S01]  /*0fb0*/  VIADD R12, R12, 0x4 ;  /* 0x000000040c0c7836 */ /* 0x000fe20000000000 */
[----:B------:R-:W-:Y:S01]  /*0fc0*/  UPLOP3.LUT UP0, UPT, UPT, UPT, UPT, 0x40, 0x4 ;  /* 0x000000000004789c */ /* 0x000fe20003f0e870 */
[----:B0-----:R-:W-:Y:S01]  /*0fd0*/  IMAD R14, R7, 0x4, R14 ;  /* 0x00000004070e7824 */ /* 0x001fe200078e020e */
[----:B------:R-:W-:Y:S01]  /*0fe0*/  UIADD3 UR5, UPT, UPT, UR5, 0x4, URZ ;  /* 0x0000000405057890 */ /* 0x000fe2000fffe0ff */
[----:B------:R-:W-:Y:S01]  /*0ff0*/  VIADD R12, R12, 0x4 ;  /* 0x000000040c0c7836 */ /* 0x000fe20000000000 */
        /* <DEDUP_REMOVED lines=80> */
[----:B0-----:R1:W-:Y:S09]  /*1500*/  @!P0 STS.64 [R6+UR15], R18 ;  /* 0x0000001206008988 */ /* 0x0013f20008000a0f */
.L_x_3401:
[----:B------:R-:W-:-:S09]  /*1510*/  UISETP.NE.OR UP0, UPT, UR5, URZ, UP0 ;  /* 0x000000ff0500728c */ /* 0x000fd20008705670 */
[----:B------:R-:W-:Y:S05]  /*1520*/  BRA.U !UP0, `(.L_x_3402) ;  /* 0x0000000108bc7547 */ /* 0x000fea000b800000 */
.L_x_3398:
[----:B01----:R-:W0:Y:S01]  /*1530*/  LDS.U8 R19, [R14+UR11] ;  /* 0x0000000b0e137984 */ /* 0x003e220008000000 */
[----:B------:R-:W-:Y:S01]  /*1540*/  IMAD R18, R7, 0x2, R14 ;  /* 0x0000000207127824 */ /* 0x000fe200078e020e */
[----:B------:R-:W-:Y:S01]  /*1550*/  UIADD3 UR5, UPT, UPT, UR5, 0x4, URZ ;  /* 0x0000000405057890 */ /* 0x000fe2000fffe0ff */
[----:B------:R-:W-:Y:S01]  /*1560*/  VIADD R12, R12, 0x4 ;  /* 0x000000040c0c7836 */ /* 0x000fe20000000000 */
[----:B------:R-:W1:Y:S02]  /*1570*/  LDS.U8 R13, [R4] ;  /* 0x00000000040d7984 */ /* 0x000e640000000000 */
[----:B------:R-:W-:Y:S01]  /*1580*/  UISETP.NE.AND UP0, UPT, UR5, URZ, UPT ;  /* 0x000000ff0500728c */ /* 0x000fe2000bf05270 */
[C---:B0-2---:R-:W-:Y:S02]  /*1590*/  PRMT R16, R19.reuse, 0x8880, RZ ;  /* 0x0000888013107816 */ /* 0x045fe400000000ff */
        /* <DEDUP_REMOVED lines=13> */
[C-C-:B------:R-:W-:Y:S02]  /*1670*/  IMAD R20, R7.reuse, 0x3, R14.reuse ;  /* 0x0000000307147824 */ /* 0x140fe400078e020e */
[----:B------:R-:W-:-:S10]  /*1680*/  IMAD R14, R7, 0x4, R14 ;  /* 0x00000004070e7824 */ /* 0x000fd400078e020e */
        /* <DEDUP_REMOVED lines=24> */
[----:B------:R-:W-:Y:S08]  /*1810*/  BRA.U UP0, `(.L_x_3398) ;  /* 0xfffffffd00447547 */ /* 0x000ff0000b83ffff */
.L_x_3402:
[----:B------:R-:W-:-:S07]  /*1820*/  VIADD R7, R12, 0x1 ;  /* 0x000000010c077836 */ /* 0x000fce0000000000 */
.L_x_3397:
[----:B------:R-:W-:-:S09]  /*1830*/  UISETP.NE.AND UP0, UPT, UR6, URZ, UPT ;  /* 0x000000ff0600728c */ /* 0x000fd2000bf05270 */
[----:B------:R-:W-:Y:S05]  /*1840*/  BRA.U !UP0, `(.L_x_3396) ;  /* 0x0000000108647547 */ /* 0x000fea000b800000 */
[----:B------:R-:W3:Y:S01]  /*1850*/  S2UR UR7, SR_CgaCtaId ;  /* 0x00000000000779c3 */ /* 0x000ee20000008800 */
[C---:B------:R-:W-:Y:S01]  /*1860*/  LEA R8, R7.reuse, UR14, 0x3 ;  /* 0x0000000e07087c11 */ /* 0x040fe2000f8e18ff */
[----:B------:R-:W-:Y:S01]  /*1870*/  IMAD.SHL.U32 R9, R0, 0x8, RZ ;  /* 0x0000000800097824 */ /* 0x000fe200078e00ff */
[----:B------:R-:W-:Y:S01]  /*1880*/  UMOV UR5, 0x400 ;  /* 0x0000040000057882 */ /* 0x000fe20000000000 */
[----:B------:R-:W-:Y:S01]  /*1890*/  IMAD R0, R7, UR11, R0 ;  /* 0x0000000b07007c24 */ /* 0x000fe2000f8e0200 */
[----:B------:R-:W-:Y:S01]  /*18a0*/  UIADD3 UR6, UPT, UPT, -UR6, URZ, URZ ;  /* 0x000000ff06067290 */ /* 0x000fe2000fffe1ff */
[----:B------:R-:W-:Y:S01]  /*18b0*/  IMAD R8, R8, UR11, R9 ;  /* 0x0000000b08087c24 */ /* 0x000fe2000f8e0209 */
[----:B---3--:R-:W-:-:S06]  /*18c0*/  ULEA UR5, UR7, UR5, 0x18 ;  /* 0x0000000507057291 */ /* 0x008fcc000f8ec0ff */
[----:B------:R-:W-:Y:S02]  /*18d0*/  VIADD R7, R8, UR5 ;  /* 0x0000000508077c36 */ /* 0x000fe40008000000 */
[----:B------:R-:W-:-:S07]  /*18e0*/  VIADD R0, R0, UR5 ;  /* 0x0000000500007c36 */ /* 0x000fce0008000000 */
.L_x_3403:
[----:B---3--:R3:W4:Y:S01]  /*18f0*/  LDS.U8 R11, [R0] ;  /* 0x00000000000b7984 */ /* 0x0087220000000000 */
[----:B------:R-:W5:Y:S01]  /*1900*/  LDC R10, c[0x0][0x360] ;  /* 0x0000d800ff0a7b82 */ /* 0x000f620000000800 */
[----:B------:R-:W-:Y:S02]  /*1910*/  UIADD3 UR6, UPT, UPT, UR6, 0x1, URZ ;  /* 0x0000000106067890 */ /* 0x000fe4000fffe0ff */
[----:B------:R-:W0:Y:S02]  /*1920*/  LDS.U8 R8, [R4] ;  /* 0x0000000004087984 */ /* 0x000e240000000000 */
[----:B------:R-:W-:Y:S01]  /*1930*/  UISETP.NE.AND UP0, UPT, UR6, URZ, UPT ;  /* 0x000000ff0600728c */ /* 0x000fe2000bf05270 */
[----:B---3--:R-:W-:Y:S01]  /*1940*/  VIADD R0, R0, UR11 ;  /* 0x0000000b00007c36 */ /* 0x008fe20008000000 */
[C---:B----4-:R-:W-:Y:S02]  /*1950*/  PRMT R9, R11.reuse, 0x8880, RZ ;  /* 0x000088800b097816 */ /* 0x050fe400000000ff */
[----:B0-----:R-:W-:-:S04]  /*1960*/  LOP3.LUT P0, RZ, R11, 0xff, R8, 0xc8, !PT ;  /* 0x000000ff0bff7812 */ /* 0x001fc8000780c808 */
[----:B------:R-:W-:-:S04]  /*1970*/  SEL R8, RZ, 0x1, !P0 ;  /* 0x00000001ff087807 */ /* 0x000fc80004000000 */
[----:B------:R-:W-:-:S13]  /*1980*/  ISETP.NE.AND P0, PT, R8, R9, PT ;  /* 0x000000090800720c */ /* 0x000fda0003f05270 */
[----:B------:R-:W-:Y:S04]  /*1990*/  @!P0 STS.U8 [R4], R11 ;  /* 0x0000000b04008388 */ /* 0x000fe80000000000 */
[----:B------:R5:W0:Y:S02]  /*19a0*/  @!P0 LDS.64 R8, [R7] ;  /* 0x0000000007088984 */ /* 0x000a240000000a00 */
[----:B-----5:R-:W-:Y:S02]  /*19b0*/  IMAD R7, R10, 0x8, R7 ;  /* 0x000000080a077824 */ /* 0x020fe400078e0207 */
[----:B0-----:R3:W-:Y:S01]  /*19c0*/  @!P0 STS.64 [R6+UR15], R8 ;  /* 0x0000000806008988 */ /* 0x0017e20008000a0f */
[----:B------:R-:W-:Y:S05]  /*19d0*/  BRA.U UP0, `(.L_x_3403) ;  /* 0xfffffffd00c47547 */ /* 0x000fea000b83ffff */
.L_x_3396:
        /* <DEDUP_REMOVED lines=14> */
.L_x_3404:
        /* <DEDUP_REMOVED lines=12> */
.L_x_3841:


//--------------------- .text.contiguous_reduce4_bool --------------------------
	.section	.text.contiguous_reduce4_bool,"ax",@progbits
	.align	128
        .global         contiguous_reduce4_bool
        .type           contiguous_reduce4_bool,@function
        .size           contiguous_reduce4_bool,(.L_x_3752 - contiguous_reduce4_bool)
        .other          contiguous_reduce4_bool,@"STO_CUDA_ENTRY STV_DEFAULT"
contiguous_reduce4_bool:
.text.contiguous_reduce4_bool:
        /* <DEDUP_REMOVED lines=45> */
.L_x_3423:
        /* <DEDUP_REMOVED lines=27> */
.L_x_3407:
[----:B------:R-:W-:Y:S01]  /*0480*/  IMAD.MOV.U32 R14, RZ, RZ, R30 ;  /* 0x000000ffff0e7224 */ /* 0x000fe200078e001e */
[----:B------:R-:W-:Y:S01]  /*0490*/  MOV R0, R32 ;  /* 0x0000002000007202 */ /* 0x000fe20000000f00 */
[----:B------:R-:W-:Y:S01]  /*04a0*/  IMAD.MOV.U32 R3, RZ, RZ, R33 ;  /* 0x000000ffff037224 */ /* 0x000fe200078e0021 */
[----:B------:R-:W-:-:S07]  /*04b0*/  MOV R8, 0x4d0 ;  /* 0x000004d000087802 */ /* 0x000fce0000000f00 */
[----:B-1----:R-:W-:Y:S05]  /*04c0*/  CALL.REL.NOINC `($__internal_72_$__cuda_sm20_div_s64) ;  /* 0x0000004400607944 */ /* 0x002fea0003c00000 */
        /* <DEDUP_REMOVED lines=9> */
.L_x_3408:
        /* <DEDUP_REMOVED lines=33> */
.L_x_3409:
[----:B------:R-:W-:Y:S01]  /*0770*/  MOV R0, R30 ;  /* 0x0000001e00007202 */ /* 0x000fe20000000f00 */
[----:B------:R-:W-:Y:S01]  /*0780*/  IMAD.MOV.U32 R3, RZ, RZ, R31 ;  /* 0x000000ffff037224 */ /* 0x000fe200078e001f */
[----:B------:R-:W-:-:S07]  /*0790*/  MOV R8, 0x7b0 ;  /* 0x000007b000087802 */ /* 0x000fce0000000f00 */
[----:B------:R-:W-:Y:S05]  /*07a0*/  CALL.REL.NOINC `($__internal_72_$__cuda_sm20_div_s64) ;  /* 0x0000004000a87944 */ /* 0x000fea0003c00000 */
[----:B------:R-:W-:Y:S01]  /*07b0*/  IADD3 R11, P0, PT, RZ, -R12, RZ ;  /* 0x8000000cff0b7210 */ /* 0x000fe20007f1e0ff */
[----:B------:R-:W-:Y:S01]  /*07c0*/  IMAD.MOV.U32 R9, RZ, RZ, RZ ;  /* 0x000000ffff097224 */ /* 0x000fe200078e00ff */
[----:B------:R-:W-:Y:S01]  /*07d0*/  MOV R8, R14 ;  /* 0x0000000e00087202 */ /* 0x000fe20000000f00 */
[----:B------:R-:W-:Y:S02]  /*07e0*/  IMAD.MOV.U32 R26, RZ, RZ, R12 ;  /* 0x000000ffff1a7224 */ /* 0x000fe400078e000c */
[----:B------:R-:W-:Y:S02]  /*07f0*/  IMAD.X R3, RZ, RZ, ~R0, P0 ;  /* 0x000000ffff037224 */ /* 0x000fe400000e0e00 */
[----:B------:R-:W-:-:S04]  /*0800*/  IMAD.WIDE.U32 R8, R30, R11, R8 ;  /* 0x0000000b1e087225 */ /* 0x000fc800078e0008 */
[----:B------:R-:W-:-:S04]  /*0810*/  IMAD R3, R3, R30, RZ ;  /* 0x0000001e03037224 */ /* 0x000fc800078e02ff */
[----:B------:R-:W-:Y:S01]  /*0820*/  IMAD R11, R31, R11, R3 ;  /* 0x0000000b1f0b7224 */ /* 0x000fe200078e0203 */
[----:B------:R-:W-:-:S03]  /*0830*/  MOV R3, R8 ;  /* 0x0000000800037202 */ /* 0x000fc60000000f00 */
[----:B------:R-:W-:-:S07]  /*0840*/  IMAD.IADD R11, R9, 0x1, R11 ;  /* 0x00000001090b7824 */ /* 0x000fce00078e020b */
.L_x_3410:
        /* <DEDUP_REMOVED lines=34> */
.L_x_3411:
[----:B------:R-:W-:Y:S01]  /*0a70*/  IMAD.MOV.U32 R14, RZ, RZ, R26 ;  /* 0x000000ffff0e7224 */ /* 0x000fe200078e001a */
[----:B------:R-:W-:Y:S01]  /*0a80*/  MOV R0, R30 ;  /* 0x0000001e00007202 */ /* 0x000fe20000000f00 */
[----:B------:R-:W-:Y:S01]  /*0a90*/  IMAD.MOV.U32 R3, RZ, RZ, R31 ;  /* 0x000000ffff037224 */ /* 0x000fe200078e001f */
[----:B------:R-:W-:-:S07]  /*0aa0*/  MOV R8, 0xac0 ;  /* 0x00000ac000087802 */ /* 0x000fce0000000f00 */
[----:B------:R-:W-:Y:S05]  /*0ab0*/  CALL.REL.NOINC `($__internal_72_$__cuda_sm20_div_s64) ;  /* 0x0000003c00e47944 */ /* 0x000fea0003c00000 */
        /* <DEDUP_REMOVED lines=9> */
.L_x_3412:
        /* <DEDUP_REMOVED lines=8> */
[----:B------:R-:W-:Y:S02]  /*0bd0*/  IMAD R11, R8, R11, R0 ;  /* 0x0000000b080b7224 */ /* 0x000fe400078e0200 */
[----:B------:R-:W-:-:S03]  /*0be0*/  VIADD R13, R2, 0xfffffffc ;  /* 0xfffffffc020d7836 */ /* 0x000fc60000000000 */
[----:B------:R-:W-:Y:S01]  /*0bf0*/  IADD3 R15, PT, PT, R33, R11, RZ ;  /* 0x0000000b210f7210 */ /* 0x000fe20007ffe0ff */
[----:B------:R-:W-:Y:S06]  /*0c00*/  @P0 BRA `(.L_x_3413) ;  /* 0x0000000000580947 */ /* 0x000fec0003800000 */
        /* <DEDUP_REMOVED lines=22> */
.L_x_3413:
[----:B------:R-:W-:Y:S01]  /*0d70*/  IMAD.MOV.U32 R0, RZ, RZ, R30 ;  /* 0x000000ffff007224 */ /* 0x000fe200078e001e */
[----:B------:R-:W-:Y:S01]  /*0d80*/  MOV R8, 0xdb0 ;  /* 0x00000db000087802 */ /* 0x000fe20000000f00 */
[----:B------:R-:W-:-:S07]  /*0d90*/  IMAD.MOV.U32 R3, RZ, RZ, R31 ;  /* 0x000000ffff037224 */ /* 0x000fce00078e001f */
[----:B------:R-:W-:Y:S05]  /*0da0*/  CALL.REL.NOINC `($__internal_72_$__cuda_sm20_div_s64) ;  /* 0x0000003c00287944 */ /* 0x000fea0003c00000 */
        /* <DEDUP_REMOVED lines=10> */
.L_x_3414:
        /* <DEDUP_REMOVED lines=34> */
.L_x_3415:
[----:B------:R-:W-:Y:S01]  /*1070*/  MOV R14, R26 ;  /* 0x0000001a000e7202 */ /* 0x000fe20000000f00 */
        /* <DEDUP_REMOVED lines=14> */
.L_x_3416:
        /* <DEDUP_REMOVED lines=34> */
.L_x_3417:
        /* <DEDUP_REMOVED lines=14> */
.L_x_3418:
        /* <DEDUP_REMOVED lines=34> */
.L_x_3419:
[----:B------:R-:W-:Y:S01]  /*1680*/  IMAD.MOV.U32 R14, RZ, RZ, R26 ;  /* 0x000000ffff0e7224 */ /* 0x000fe200078e001a */
        /* <DEDUP_REMOVED lines=14> */
.L_x_3420:
        /* <DEDUP_REMOVED lines=31> */
[----:B------:R-:W-:Y:S01]  /*1960*/  IADD3 R27, PT, PT, -R9, RZ, RZ ;  /* 0x000000ff091b7210 */ /* 0x000fe20007ffe1ff */
[----:B------:R-:W-:-:S04]  /*1970*/  IMAD.MOV.U32 R12, RZ, RZ, R9 ;  /* 0x000000ffff0c7224 */ /* 0x000fc800078e0009 */
[----:B------:R-:W-:Y:S01]  /*1980*/  IMAD R27, R26, R27, R14 ;  /* 0x0000001b1a1b7224 */ /* 0x000fe200078e020e */
[----:B------:R-:W-:Y:S06]  /*1990*/  BRA `(.L_x_3422) ;  /* 0x0000000000347947 */ /* 0x000fec0003800000 */
.L_x_3421:
[----:B------:R-:W-:Y:S01]  /*19a0*/  MOV R0, R26 ;  /* 0x0000001a00007202 */ /* 0x000fe20000000f00 */
[----:B------:R-:W-:Y:S01]  /*19b0*/  IMAD.MOV.U32 R3, RZ, RZ, R27 ;  /* 0x000000ffff037224 */ /* 0x000fe200078e001b */
[----:B------:R-:W-:-:S07]  /*19c0*/  MOV R8, 0x19e0 ;  /* 0x000019e000087802 */ /* 0x000fce0000000f00 */
[----:B------:R-:W-:Y:S05]  /*19d0*/  CALL.REL.NOINC `($__internal_72_$__cuda_sm20_div_s64) ;  /* 0x00000030001c7944 */ /* 0x000fea0003c00000 */
[----:B------:R-:W-:Y:S01]  /*19e0*/  IADD3 R11, P0, PT, RZ, -R12, RZ ;  /* 0x8000000cff0b7210 */ /* 0x000fe20007f1e0ff */
[----:B------:R-:W-:Y:S01]  /*19f0*/  IMAD.MOV.U32 R9, RZ, RZ, RZ ;  /* 0x000000ffff097224 */ /* 0x000fe200078e00ff */
[----:B------:R-:W-:-:S03]  /*1a00*/  MOV R8, R14 ;  /* 0x0000000e00087202 */ /* 0x000fc60000000f00 */
[----:B------:R-:W-:Y:S02]  /*1a10*/  IMAD.X R3, RZ, RZ, ~R0, P0 ;  /* 0x000000ffff037224 */ /* 0x000fe400000e0e00 */
[----:B------:R-:W-:-:S04]  /*1a20*/  IMAD.WIDE.U32 R8, R26, R11, R8 ;  /* 0x0000000b1a087225 */ /* 0x000fc800078e0008 */
[----:B------:R-:W-:-:S04]  /*1a30*/  IMAD R3, R3, R26, RZ ;  /* 0x0000001a03037224 */ /* 0x000fc800078e02ff */
[----:B------:R-:W-:Y:S02]  /*1a40*/  IMAD R3, R27, R11, R3 ;  /* 0x0000000b1b037224 */ /* 0x000fe400078e0203 */
[----:B------:R-:W-:-:S03]  /*1a50*/  IMAD.MOV.U32 R27, RZ, RZ, R8 ;  /* 0x000000ffff1b7224 */ /* 0x000fc600078e0008 */
[----:B------:R-:W-:-:S07]  /*1a60*/  IADD3 R3, PT, PT, R9, R3, RZ ;  /* 0x0000000309037210 */ /* 0x000fce0007ffe0ff */
.L_x_3422:
[----:B------:R-:W-:-:S06]  /*1a70*/  IMAD.WIDE.U32 R8, R13, 0x8, R20 ;  /* 0x000000080d087825 */ /* 0x000fcc00078e0014 */
[----:B------:R-:W2:Y:S01]  /*1a80*/  LDG.E.64 R8, desc[UR8][R8.64] ;  /* 0x0000000808087981 */ /* 0x000ea2000c1e1b00 */
[----:B------:R-:W-:Y:S01]  /*1a90*/  UIADD3 UR7, UPT, UPT, UR7, 0x8, URZ ;  /* 0x0000000807077890 */ /* 0x000fe2000fffe0ff */
[----:B------:R-:W-:Y:S01]  /*1aa0*/  IMAD.MOV.U32 R14, RZ, RZ, R30 ;  /* 0x000000ffff0e7224 */ /* 0x000fe200078e001e */
[----:B------:R-:W-:Y:S01]  /*1ab0*/  IADD3 R2, PT, PT, R2, -0x8, RZ ;  /* 0xfffffff802027810 */ /* 0x000fe20007ffe0ff */
[----:B------:R-:W-:Y:S01]  /*1ac0*/  IMAD.MOV.U32 R30, RZ, RZ, R12 ;  /* 0x000000ffff1e7224 */ /* 0x000fe200078e000c */
[----:B------:R-:W-:Y:S01]  /*1ad0*/  UISETP.NE.AND UP0, UPT, UR7, URZ, UPT ;  /* 0x000000ff0700728c */ /* 0x000fe2000bf05270 */
[-C--:B--2---:R-:W-:Y:S02]  /*1ae0*/  IMAD R0, R9, R27.reuse, RZ ;  /* 0x0000001b09007224 */ /* 0x084fe400078e02ff */
[----:B------:R-:W-:-:S04]  /*1af0*/  IMAD.WIDE.U32 R26, R8, R27, R14 ;  /* 0x0000001b081a7225 */ /* 0x000fc800078e000e */
[----:B------:R-:W-:-:S04]  /*1b00*/  IMAD R3, R8, R3, R0 ;  /* 0x0000000308037224 */ /* 0x000fc800078e0200 */
[----:B------:R-:W-:Y:S01]  /*1b10*/  IMAD.IADD R27, R27, 0x1, R3 ;  /* 0x000000011b1b7824 */ /* 0x000fe200078e0203 */
[----:B------:R-:W-:Y:S06]  /*1b20*/  BRA.U UP0, `(.L_x_3423) ;  /* 0xffffffe500e87547 */ /* 0x000fec000b83ffff */
[----:B------:R-:W-:-:S07]  /*1b30*/  VIADD R2, R2, 0x3 ;  /* 0x0000000302027836 */ /* 0x000fce0000000000 */
.L_x_3406:
        /* <DEDUP_REMOVED lines=32> */
.L_x_3425:
[----:B------:R-:W-:Y:S01]  /*1d40*/  MOV R14, R30 ;  /* 0x0000001e000e7202 */ /* 0x000fe20000000f00 */
[----:B------:R-:W-:Y:S01]  /*1d50*/  IMAD.MOV.U32 R0, RZ, RZ, R18 ;  /* 0x000000ffff007224 */ /* 0x000fe200078e0012 */
[----:B------:R-:W-:Y:S01]  /*1d60*/  MOV R8, 0x1d90 ;  /* 0x00001d9000087802 */ /* 0x000fe20000000f00 */
[----:B------:R-:W-:-:S07]  /*1d70*/  IMAD.MOV.U32 R3, RZ, RZ, R19 ;  /* 0x000000ffff037224 */ /* 0x000fce00078e0013 */
[----:B------:R-:W-:Y:S05]  /*1d80*/  CALL.REL.NOINC `($__internal_72_$__cuda_sm20_div_s64) ;  /* 0x0000002c00307944 */ /* 0x000fea0003c00000 */
        /* <DEDUP_REMOVED lines=9> */
.L_x_3426:
        /* <DEDUP_REMOVED lines=35> */
.L_x_3427:
        /* <DEDUP_REMOVED lines=13> */
.L_x_3428:
        /* <DEDUP_REMOVED lines=36> */
.L_x_3429:
[----:B------:R-:W-:Y:S01]  /*2360*/  IMAD.MOV.U32 R14, RZ, RZ, R20 ;  /* 0x000000ffff0e7224 */ /* 0x000fe200078e0014 */
[----:B------:R-:W-:Y:S01]  /*2370*/  MOV R0, R18 ;  /* 0x0000001200007202 */ /* 0x000fe20000000f00 */
[----:B------:R-:W-:Y:S01]  /*2380*/  IMAD.MOV.U32 R3, RZ, RZ, R19 ;  /* 0x000000ffff037224 */ /* 0x000fe200078e0013 */
[----:B------:R-:W-:-:S07]  /*2390*/  MOV R8, 0x23b0 ;  /* 0x000023b000087802 */ /* 0x000fce0000000f00 */
[----:B------:R-:W-:Y:S05]  /*23a0*/  CALL.REL.NOINC `($__internal_72_$__cuda_sm20_div_s64) ;  /* 0x0000002400a87944 */ /* 0x000fea0003c00000 */
        /* <DEDUP_REMOVED lines=10> */
.L_x_3430:
        /* <DEDUP_REMOVED lines=37> */
.L_x_3431:
[----:B------:R-:W-:Y:S01]  /*26a0*/  IMAD.MOV.U32 R0, RZ, RZ, R18 ;  /* 0x000000ffff007224 */ /* 0x000fe200078e0012 */
[----:B------:R-:W-:Y:S02]  /*26b0*/  MOV R3, R19 ;  /* 0x0000001300037202 */ /* 0x000fe40000000f00 */
[----:B------:R-:W-:-:S07]  /*26c0*/  MOV R8, 0x26e0 ;  /* 0x000026e000087802 */ /* 0x000fce0000000f00 */
[----:B------:R-:W-:Y:S05]  /*26d0*/  CALL.REL.NOINC `($__internal_72_$__cuda_sm20_div_s64) ;  /* 0x0000002000dc7944 */ /* 0x000fea0003c00000 */
        /* <DEDUP_REMOVED lines=8> */
.L_x_3432:
        /* <DEDUP_REMOVED lines=10> */
.L_x_3424:
        /* <DEDUP_REMOVED lines=32> */
.L_x_3434:
[----:B------:R-:W-:Y:S01]  /*2a00*/  MOV R14, R30 ;  /* 0x0000001e000e7202 */ /* 0x000fe20000000f00 */
[----:B------:R-:W-:Y:S01]  /*2a10*/  IMAD.MOV.U32 R0, RZ, RZ, R18 ;  /* 0x000000ffff007224 */ /* 0x000fe200078e0012 */
[----:B------:R-:W-:Y:S02]  /*2a20*/  MOV R3, R19 ;  /* 0x0000001300037202 */ /* 0x000fe40000000f00 */
        /* <DEDUP_REMOVED lines=11> */
.L_x_3435:
        /* <DEDUP_REMOVED lines=36> */
.L_x_3436:
[----:B------:R-:W-:Y:S01]  /*2d20*/  MOV R0, R18 ;  /* 0x0000001200007202 */ /* 0x000fe20000000f00 */
[----:B------:R-:W-:Y:S01]  /*2d30*/  IMAD.MOV.U32 R3, RZ, RZ, R19 ;  /* 0x000000ffff037224 */ /* 0x000fe200078e0013 */
[----:B------:R-:W-:-:S07]  /*2d40*/  MOV R8, 0x2d60 ;  /* 0x00002d6000087802 */ /* 0x000fce0000000f00 */
[----:B------:R-:W-:Y:S05]  /*2d50*/  CALL.REL.NOINC `($__internal_72_$__cuda_sm20_div_s64) ;  /* 0x0000001c003c7944 */ /* 0x000fea0003c00000 */
        /* <DEDUP_REMOVED lines=8> */
.L_x_3437:
        /* <DEDUP_REMOVED lines=10> */
.L_x_3433:
        /* <DEDUP_REMOVED lines=29> */
.L_x_3438:
[----:B------:R-:W-:-:S07]  /*3050*/  MOV R0, 0x3070 ;  /* 0x0000307000007802 */ /* 0x000fce0000000f00 */
[----:B------:R-:W-:Y:S05]  /*3060*/  CALL.REL.NOINC `($__internal_73_$__cuda_sm20_rem_s64) ;  /* 0x0000001c00c47944 */ /* 0x000fea0003c00000 */
[----:B------:R-:W-:Y:S01]  /*3070*/  MOV R8, R3 ;  /* 0x0000000300087202 */ /* 0x000fe20000000f00 */
[----:B------:R-:W-:-:S07]  /*3080*/  IMAD.MOV.U32 R9, RZ, RZ, R10 ;  /* 0x000000ffff097224 */ /* 0x000fce00078e000a */
.L_x_3439:
[----:B------:R-:W0:Y:S02]  /*3090*/  LDC.64 R10, c[0x0][0x3a0] ;  /* 0x0000e800ff0a7b82 */ /* 0x000e240000000a00 */
[----:B0-----:R-:W-:-:S06]  /*30a0*/  IMAD.WIDE.U32 R2, R2, 0x8, R10 ;  /* 0x0000000802027825 */ /* 0x001fcc00078e000a */
[----:B------:R-:W2:Y:S02]  /*30b0*/  LDG.E.64 R2, desc[UR8][R2.64] ;  /* 0x0000000802027981 */ /* 0x000ea4000c1e1b00 */
[-C--:B--2---:R-:W-:Y:S02]  /*30c0*/  IMAD R11, R3, R8.reuse, RZ ;  /* 0x00000008030b7224 */ /* 0x084fe400078e02ff */
[----:B------:R-:W-:-:S04]  /*30d0*/  IMAD.WIDE.U32 R26, R2, R8, R26 ;  /* 0x00000008021a7225 */ /* 0x000fc800078e001a */
[----:B------:R-:W-:-:S05]  /*30e0*/  IMAD R11, R2, R9, R11 ;  /* 0x00000009020b7224 */ /* 0x000fca00078e020b */
[----:B------:R-:W-:-:S07]  /*30f0*/  IADD3 R27, PT, PT, R27, R11, RZ ;  /* 0x0000000b1b1b7210 */ /* 0x000fce0007ffe0ff */
.L_x_3405:
        /* <DEDUP_REMOVED lines=38> */
.L_x_3444:
[----:B0-----:R-:W0:Y:S01]  /*3360*/  LDS.U8 R19, [R12+UR14] ;  /* 0x0000000e0c137984 */ /* 0x001e220008000000 */
[----:B------:R-:W-:Y:S01]  /*3370*/  LEA R18, R3, R12, 0x1 ;  /* 0x0000000c03127211 */ /* 0x000fe200078e08ff */
[----:B------:R-:W-:Y:S01]  /*3380*/  UIADD3 UR4, UPT, UPT, UR4, 0x10, URZ ;  /* 0x0000001004047890 */ /* 0x000fe2000fffe0ff */
[----:B------:R-:W-:Y:S01]  /*3390*/  IADD3 R10, PT, PT, R10, 0x10, RZ ;  /* 0x000000100a0a7810 */ /* 0x000fe20007ffe0ff */
[----:B------:R-:W1:Y:S02]  /*33a0*/  LDS.U8 R11, [R0] ;  /* 0x00000000000b7984 */ /* 0x000e640000000000 */
        /* <DEDUP_REMOVED lines=29> */
[----:B0-----:R-:W-:-:S03]  /*3580*/  LEA R20, R3, R12, 0x1 ;  /* 0x0000000c03147211 */ /* 0x001fc600078e08ff */
        /* <DEDUP_REMOVED lines=11> */
[----:B0-----:R-:W-:Y:S04]  /*3640*/  @!P0 STS.64 [R2+UR10], R14 ;  /* 0x0000000e02008988 */ /* 0x001fe80008000a0a */
[----:B------:R-:W0:Y:S04]  /*3650*/  LDS.U8 R22, [R12+UR14] ;  /* 0x0000000e0c167984 */ /* 0x000e280008000000 */
[----:B------:R-:W1:Y:S01]  /*3660*/  LDS.U8 R11, [R0] ;  /* 0x00000000000b7984 */ /* 0x000e620000000000 */
[C---:B0-----:R-:W-:Y:S02]  /*3670*/  PRMT R18, R22.reuse, 0x8880, RZ ;  /* 0x0000888016127816 */ /* 0x041fe400000000ff */
[----:B-1----:R-:W-:-:S02]  /*3680*/  LOP3.LUT P0, RZ, R22, 0xff, R11, 0xc8, !PT ;  /* 0x000000ff16ff7812 */ /* 0x002fc4000780c80b */
[----:B------:R-:W-:Y:S02]  /*3690*/  PRMT R21, R11, 0x7610, R21 ;  /* 0x000076100b157816 */ /* 0x000fe40000000015 */
[----:B------:R-:W-:-:S04]  /*36a0*/  SEL R13, RZ, 0x1, !P0 ;  /* 0x00000001ff0d7807 */ /* 0x000fc80004000000 */
[----:B------:R-:W-:-:S13]  /*36b0*/  ISETP.NE.AND P0, PT, R13, R18, PT ;  /* 0x000000120d00720c */ /* 0x000fda0003f05270 */
[----:B------:R-:W-:Y:S04]  /*36c0*/  @!P0 STS.U8 [R0], R22 ;  /* 0x0000001600008388 */ /* 0x000fe80000000000 */
[----:B------:R-:W0:Y:S04]  /*36d0*/  @!P0 LDS.64 R18, [R6+UR5] ;  /* 0x0000000506128984 */ /* 0x000e280008000a00 */
[----:B0-----:R-:W-:Y:S04]  /*36e0*/  @!P0 STS.64 [R2+UR10], R18 ;  /* 0x0000001202008988 */ /* 0x001fe80008000a0a */
[----:B------:R-:W0:Y:S04]  /*36f0*/  @!P0 LDS.U8 R13, [R0] ;  /* 0x00000000000d8984 */ /* 0x000e280000000000 */
[----:B------:R-:W1:Y:S01]  /*3700*/  LDS.U8 R20, [R20] ;  /* 0x0000000014147984 */ /* 0x000e620000000000 */
[----:B0-----:R-:W-:Y:S01]  /*3710*/  @!P0 PRMT R21, R13, 0x7610, R21 ;  /* 0x000076100d158816 */ /* 0x001fe20000000015 */
[----:B------:R-:W-:-:S02]  /*3720*/  IMAD R13, R3, 0x3, R12 ;  /* 0x00000003030d7824 */ /* 0x000fc400078e020c */
[----:B------:R-:W-:Y:S01]  /*3730*/  IMAD R12, R3, 0x4, R12 ;  /* 0x00000004030c7824 */ /* 0x000fe200078e020c */
        /* <DEDUP_REMOVED lines=27> */
[----:B0-----:R-:W-:Y:S02]  /*38f0*/  LEA R20, R3, R12, 0x1 ;  /* 0x0000000c03147211 */ /* 0x001fe400078e08ff */
[----:B-1----:R-:W-:Y:S04]  /*3900*/  @!P0 STS.64 [R2+UR10], R14 ;  /* 0x0000000e02008988 */ /* 0x002fe80008000a0a */
[----:B------:R-:W0:Y:S04]  /*3910*/  LDS.U8 R22, [R12+UR14] ;  /* 0x0000000e0c167984 */ /* 0x000e280008000000 */
[----:B------:R-:W1:Y:S01]  /*3920*/  LDS.U8 R11, [R0] ;  /* 0x00000000000b7984 */ /* 0x000e620000000000 */
[----:B0-----:R-:W-:-:S02]  /*3930*/  PRMT R18, R22, 0x8880, RZ ;  /* 0x0000888016127816 */ /* 0x001fc400000000ff */
[----:B-1----:R-:W-:Y:S02]  /*3940*/  LOP3.LUT P0, RZ, R22, 0xff, R11, 0xc8, !PT ;  /* 0x000000ff16ff7812 */ /* 0x002fe4000780c80b */
        /* <DEDUP_REMOVED lines=84> */
.L_x_3443:
[----:B------:R-:W-:-:S04]  /*3e90*/  UIADD3 UR7, UPT, UPT, -UR4, URZ, URZ ;  /* 0x000000ff04077290 */ /* 0x000fc8000fffe1ff */
[----:B------:R-:W-:-:S09]  /*3ea0*/  UISETP.GT.AND UP1, UPT, UR7, 0x4, UPT ;  /* 0x000000040700788c */ /* 0x000fd2000bf24270 */
[----:B------:R-:W-:Y:S05]  /*3eb0*/  BRA.U !UP1, `(.L_x_3445) ;  /* 0x0000000509747547 */ /* 0x000fea000b800000 */
[----:B------:R-:W0:Y:S01]  /*3ec0*/  LDS.U8 R19, [R12+UR14] ;  /* 0x0000000e0c137984 */ /* 0x000e220008000000 */
[----:B------:R-:W-:Y:S01]  /*3ed0*/  IMAD R18, R3, 0x2, R12 ;  /* 0x0000000203127824 */ /* 0x000fe200078e020c */
[----:B------:R-:W-:Y:S01]  /*3ee0*/  UIADD3 UR4, UPT, UPT, UR4, 0x4, URZ ;  /* 0x0000000404047890 */ /* 0x000fe2000fffe0ff */
[----:B------:R-:W-:Y:S01]  /*3ef0*/  VIADD R10, R10, 0x4 ;  /* 0x000000040a0a7836 */ /* 0x000fe20000000000 */
[----:B------:R-:W1:Y:S01]  /*3f00*/  LDS.U8 R11, [R0] ;  /* 0x00000000000b7984 */ /* 0x000e620000000000 */
[----:B------:R-:W-:Y:S02]  /*3f10*/  UPLOP3.LUT UP0, UPT, UPT, UPT, UPT, 0x40, 0x4 ;  /* 0x000000000004789c */ /* 0x000fe40003f0e870 */
[----:B------:R-:W-:Y:S01]  /*3f20*/  UIADD3 UR4, UPT, UPT, UR4, 0x4, URZ ;  /* 0x0000000404047890 */ /* 0x000fe2000fffe0ff */
[----:B------:R-:W-:Y:S02]  /*3f30*/  IADD3 R10, PT, PT, R10, 0x4, RZ ;  /* 0x000000040a0a7810 */ /* 0x000fe40007ffe0ff */
        /* <DEDUP_REMOVED lines=11> */
[C---:B------:R-:W-:Y:S01]  /*3ff0*/  IMAD R13, R3.reuse, 0x3, R12 ;  /* 0x00000003030d7824 */ /* 0x040fe200078e020c */
[----:B------:R-:W-:-:S02]  /*4000*/  LEA R12, R3, R12, 0x2 ;  /* 0x0000000c030c7211 */ /* 0x000fc400078e10ff */
        /* <DEDUP_REMOVED lines=72> */
.L_x_3445:
[----:B------:R-:W-:-:S09]  /*4490*/  UISETP.NE.OR UP0, UPT, UR4, URZ, UP0 ;  /* 0x000000ff0400728c */ /* 0x000fd20008705670 */
[----:B------:R-:W-:Y:S05]  /*44a0*/  BRA.U !UP0, `(.L_x_3446) ;  /* 0x0000000108c07547 */ /* 0x000fea000b800000 */
.L_x_3442:
[----:B------:R-:W0:Y:S01]  /*44b0*/  LDS.U8 R19, [R12+UR14] ;  /* 0x0000000e0c137984 */ /* 0x000e220008000000 */
[----:B------:R-:W-:Y:S01]  /*44c0*/  IMAD R18, R3, 0x2, R12 ;  /* 0x0000000203127824 */ /* 0x000fe200078e020c */
[----:B------:R-:W-:Y:S01]  /*44d0*/  UIADD3 UR4, UPT, UPT, UR4, 0x4, URZ ;  /* 0x0000000404047890 */ /* 0x000fe2000fffe0ff */
[----:B------:R-:W-:Y:S01]  /*44e0*/  VIADD R10, R10, 0x4 ;  /* 0x000000040a0a7836 */ /* 0x000fe20000000000 */
[----:B--2---:R-:W2:Y:S02]  /*44f0*/  LDS.U8 R11, [R0] ;  /* 0x00000000000b7984 */ /* 0x004ea40000000000 */
[----:B------:R-:W-:Y:S01]  /*4500*/  UISETP.NE.AND UP0, UPT, UR4, URZ, UPT ;  /* 0x000000ff0400728c */ /* 0x000fe2000bf05270 */
[C---:B01----:R-:W-:Y:S02]  /*4510*/  PRMT R14, R19.reuse, 0x8880, RZ ;  /* 0x00008880130e7816 */ /* 0x043fe400000000ff */
[----:B--2---:R-:W-:Y:S02]  /*4520*/  LOP3.LUT P0, RZ, R19, 0xff, R11, 0xc8, !PT ;  /* 0x000000ff13ff7812 */ /* 0x004fe4000780c80b */
[----:B------:R-:W-:-:S02]  /*4530*/  PRMT R21, R11, 0x7610, R21 ;  /* 0x000076100b157816 */ /* 0x000fc40000000015 */
        /* <DEDUP_REMOVED lines=39> */
.L_x_3446:
[----:B------:R-:W-:-:S07]  /*47b0*/  IADD3 R10, PT, PT, R10, 0x1, RZ ;  /* 0x000000010a0a7810 */ /* 0x000fce0007ffe0ff */
.L_x_3441:
        /* <DEDUP_REMOVED lines=11> */
.L_x_3447:
[----:B---3--:R1:W3:Y:S01]  /*4870*/  LDS.U8 R9, [R4] ;  /* 0x0000000004097984 */ /* 0x0082e20000000000 */
[----:B------:R-:W4:Y:S01]  /*4880*/  LDC R8, c[0x0][0x360] ;  /* 0x0000d800ff087b82 */ /* 0x000f220000000800 */
[----:B------:R-:W-:Y:S02]  /*4890*/  UIADD3 UR6, UPT, UPT, UR6, 0x1, URZ ;  /* 0x0000000106067890 */ /* 0x000fe4000fffe0ff */
[----:B------:R-:W5:Y:S02]  /*48a0*/  LDS.U8 R6, [R0] ;  /* 0x0000000000067984 */ /* 0x000f640000000000 */
[----:B------:R-:W-:Y:S01]  /*48b0*/  UISETP.NE.AND UP0, UPT, UR6, URZ, UPT ;  /* 0x000000ff0600728c */ /* 0x000fe2000bf05270 */
[----:B-1----:R-:W-:Y:S02]  /*48c0*/  IADD3 R4, PT, PT, R4, UR14, RZ ;  /* 0x0000000e04047c10 */ /* 0x002fe4000fffe0ff */
[C---:B---3--:R-:W-:Y:S02]  /*48d0*/  PRMT R7, R9.reuse, 0x8880, RZ ;  /* 0x0000888009077816 */ /* 0x048fe400000000ff */
[----:B-----5:R-:W-:-:S04]  /*48e0*/  LOP3.LUT P0, RZ, R9, 0xff, R6, 0xc8, !PT ;  /* 0x000000ff09ff7812 */ /* 0x020fc8000780c806 */
[----:B------:R-:W-:-:S04]  /*48f0*/  SEL R6, RZ, 0x1, !P0 ;  /* 0x00000001ff067807 */ /* 0x000fc80004000000 */
[----:B------:R-:W-:-:S13]  /*4900*/  ISETP.NE.AND P0, PT, R6, R7, PT ;  /* 0x000000070600720c */ /* 0x000fda0003f05270 */
[----:B------:R-:W-:Y:S04]  /*4910*/  @!P0 STS.U8 [R0], R9 ;  /* 0x0000000900008388 */ /* 0x000fe80000000000 */
[----:B------:R4:W1:Y:S02]  /*4920*/  @!P0 LDS.64 R6, [R3] ;  /* 0x0000000003068984 */ /* 0x0008640000000a00 */
[----:B----4-:R-:W-:Y:S02]  /*4930*/  IMAD R3, R8, 0x8, R3 ;  /* 0x0000000808037824 */ /* 0x010fe400078e0203 */
[----:B-1----:R3:W-:Y:S01]  /*4940*/  @!P0 STS.64 [R2+UR10], R6 ;  /* 0x0000000602008988 */ /* 0x0027e20008000a0a */
[----:B------:R-:W-:Y:S05]  /*4950*/  BRA.U UP0, `(.L_x_3447) ;  /* 0xfffffffd00c47547 */ /* 0x000fea000b83ffff */
.L_x_3440:
        /* <DEDUP_REMOVED lines=15> */
        .weak           $__internal_72_$__cuda_sm20_div_s64
        .type           $__internal_72_$__cuda_sm20_div_s64,@function
        .size           $__internal_72_$__cuda_sm20_div_s64,($__internal_73_$__cuda_sm20_rem_s64 - $__internal_72_$__cuda_sm20_div_s64)
$__internal_72_$__cuda_sm20_div_s64:
        /* <DEDUP_REMOVED lines=82> */
[----:B------:R-:W-:Y:S06]  /*4f70*/  RET.REL.NODEC R8 `(contiguous_reduce4_bool) ;  /* 0xffffffb008207950 */ /* 0x000fec0003c3ffff */
        .weak           $__internal_73_$__cuda_sm20_rem_s64
        .type           $__internal_73_$__cuda_sm20_rem_s64,@function
        .size           $__internal_73_$__cuda_sm20_rem_s64,(.L_x_3752 - $__internal_73_$__cuda_sm20_rem_s64)
$__internal_73_$__cuda_sm20_rem_s64:
        /* <DEDUP_REMOVED lines=66> */
[----:B------:R-:W-:Y:S06]  /*53a0*/  RET.REL.NODEC R8 `(contiguous_reduce4_bool) ;  /* 0xffffffac08147950 */ /* 0x000fec0003c3ffff */
.L_x_3448:
        /* <DEDUP_REMOVED lines=13> */
.L_x_3752:


//--------------------- .text.contiguous_reduce33_bool --------------------------
	.section	.text.contiguous_reduce33_bool,"ax",@progbits
	.align	128
        .global         contiguous_reduce33_bool
        .type           contiguous_reduce33_bool,@function
        .size           contiguous_reduce33_bool,(.L_x_3843 - contiguous_reduce33_bool)
        .other          contiguous_reduce33_bool,@"STO_CUDA_ENTRY STV_DEFAULT"
contiguous_reduce33_bool:
.text.contiguous_reduce33_bool:
        /* <DEDUP_REMOVED lines=40> */
[----:B--2---:R-:W-:-:S02]  /*0280*/  LOP3.LUT P0, RZ, R12, 0xff, R11, 0xc8, !PT ;  /* 0x000000ff0cff7812 */ /* 0x004fc4000780c80b */
[----:B------:R-:W-:Y:S02]  /*0290*/  PRMT R14, R12, 0x8880, RZ ;  /* 0x000088800c0e7816 */ /* 0x000fe400000000ff */
[----:B------:R-:W-:-:S04]  /*02a0*/  SEL R7, RZ, 0x1, !P0 ;  /* 0x00000001ff077807 */ /* 0x000fc80004000000 */
[----:B------:R-:W-:-:S13]  /*02b0*/  ISETP.NE.AND P0, PT, R7, R14, PT ;  /* 0x0000000e0700720c */ /* 0x000fda0003f05270 */
[----:B0-----:R-:W-:Y:S02]  /*02c0*/  @!P0 LEA R14, P1, R6, UR8, 0x3 ;  /* 0x00000008060e8c11 */ /* 0x001fe4000f8218ff */
[----:B------:R-:W-:Y:S02]  /*02d0*/  @P0 LEA R16, P2, R8, UR8, 0x3 ;  /* 0x0000000808100c11 */ /* 0x000fe4000f8418ff */
[----:B------:R-:W-:Y:S02]  /*02e0*/  @!P0 LEA.HI.X R15, R6, UR9, R15, 0x3, P1 ;  /* 0x00000009060f8c11 */ /* 0x000fe400088f1c0f */
[----:B------:R-:W-:-:S03]  /*02f0*/  @P0 LEA.HI.X R17, R8, UR9, R9, 0x3, P2 ;  /* 0x0000000908110c11 */ /* 0x000fc600090f1c09 */
[----:B------:R-:W2:Y:S04]  /*0300*/  @!P0 LDG.E.64 R6, desc[UR16][R14.64] ;  /* 0x000000100e068981 */ /* 0x000ea8000c1e1b00 */
[----:B------:R-:W3:Y:S04]  /*0310*/  @P0 LDG.E.64 R8, desc[UR16][R16.64] ;  /* 0x0000001010080981 */ /* 0x000ee8000c1e1b00 */
[----:B------:R1:W-:Y:S04]  /*0320*/  @!P0 STS.U8 [R0+UR6], R11 ;  /* 0x0000000b00008988 */ /* 0x0003e80008000006 */
[----:B--2---:R1:W-:Y:S04]  /*0330*/  @!P0 STS.64 [R3], R6 ;  /* 0x0000000603008388 */ /* 0x0043e80000000a00 */
[----:B------:R1:W-:Y:S04]  /*0340*/  @P0 STS.U8 [R0+UR6], R12 ;  /* 0x0000000c00000988 */ /* 0x0003e80008000006 */
[----:B---3--:R1:W-:Y:S01]  /*0350*/  @P0 STS.64 [R3], R8 ;  /* 0x0000000803000388 */ /* 0x0083e20000000a00 */
[----:B------:R-:W-:Y:S05]  /*0360*/  BRA `(.L_x_3451) ;  /* 0x0000000000407947 */ /* 0x000fea0003800000 */
.L_x_3450:
        /* <DEDUP_REMOVED lines=16> */
.L_x_3451:
[----:B------:R-:W-:Y:S05]  /*0470*/  BSYNC.RECONVERGENT B0 ;  /* 0x0000000000007941 */ /* 0x000fea0003800200 */
.L_x_3449:
[----:B------:R-:W-:Y:S01]  /*0480*/  BAR.SYNC.DEFER_BLOCKING 0x0 ;  /* 0x0000000000007b1d */ /* 0x000fe20000010000 */
[----:B------:R-:W-:-:S13]  /*0490*/  ISETP.GE.U32.AND P0, PT, R4, 0x42, PT ;  /* 0x000000420400780c */ /* 0x000fda0003f06070 */
[----:B------:R-:W-:Y:S05]  /*04a0*/  @!P0 BRA `(.L_x_3452) ;  /* 0x0000000000508947 */ /* 0x000fea0003800000 */
.L_x_3455:
        /* <DEDUP_REMOVED lines=8> */
[C---:B0-----:R-:W-:Y:S02]  /*0530*/  LOP3.LUT P0, RZ, R11.reuse, 0xff, R6, 0xc8, !PT ;  /* 0x000000ff0bff7812 */ /* 0x041fe4000780c806 */
[----:B------:R-:W-:Y:S02]  /*0540*/  PRMT R7, R11, 0x8880, RZ ;  /* 0x000088800b077816 */ /* 0x000fe400000000ff */
[----:B------:R-:W-:-:S04]  /*0550*/  SEL R6, RZ, 0x1, !P0 ;  /* 0x00000001ff067807 */ /* 0x000fc80004000000 */
[----:B------:R-:W-:-:S13]  /*0560*/  ISETP.NE.AND P0, PT, R6, R7, PT ;  /* 0x000000070600720c */ /* 0x000fda0003f05270 */
[----:B------:R-:W-:Y:S01]  /*0570*/  @!P0 IMAD R6, R4, 0x8, R3 ;  /* 0x0000000804068824 */ /* 0x000fe200078e0203 */
[----:B------:R-:W-:Y:S05]  /*0580*/  @!P0 STS.U8 [R0+UR6], R11 ;  /* 0x0000000b00008988 */ /* 0x000fea0008000006 */
[----:B------:R-:W0:Y:S04]  /*0590*/  @!P0 LDS.64 R6, [R6] ;  /* 0x0000000006068984 */ /* 0x000e280000000a00 */
[----:B0-----:R0:W-:Y:S02]  /*05a0*/  @!P0 STS.64 [R3], R6 ;  /* 0x0000000603008388 */ /* 0x0011e40000000a00 */
.L_x_3454:
[----:B------:R-:W-:Y:S05]  /*05b0*/  BSYNC.RECONVERGENT B0 ;  /* 0x0000000000007941 */ /* 0x000fea0003800200 */
.L_x_3453:
[----:B------:R-:W-:Y:S01]  /*05c0*/  BAR.SYNC.DEFER_BLOCKING 0x0 ;  /* 0x0000000000007b1d */ /* 0x000fe20000010000 */
[----:B------:R-:W-:-:S13]  /*05d0*/  ISETP.GT.U32.AND P0, PT, R9, 0x83, PT ;  /* 0x000000830900780c */ /* 0x000fda0003f04070 */
[----:B------:R-:W-:Y:S05]  /*05e0*/  @P0 BRA `(.L_x_3455) ;  /* 0xfffffffc00b00947 */ /* 0x000fea000383ffff */
.L_x_3452:
[----:B------:R-:W-:-:S13]  /*05f0*/  ISETP.GT.U32.AND P0, PT, R0, 0x1f, PT ;  /* 0x0000001f0000780c */ /* 0x000fda0003f04070 */
[----:B------:R-:W-:Y:S05]  /*0600*/  @P0 EXIT ;  /* 0x000000000000094d */ /* 0x000fea0003800000 */
[----:B------:R-:W-:Y:S01]  /*0610*/  LDS.U8 R4, [R0+UR6] ;  /* 0x0000000600047984 */ /* 0x000fe20008000000 */
[----:B------:R-:W-:-:S03]  /*0620*/  ISETP.NE.AND P1, PT, R0, RZ, PT ;  /* 0x000000ff0000720c */ /* 0x000fc60003f25270 */
[----:B------:R-:W2:Y:S04]  /*0630*/  LDS.U8 R5, [R0+UR6+0x20] ;  /* 0x0000200600057984 */ /* 0x000ea80008000000 */
[----:B01----:R-:W0:Y:S01]  /*0640*/  LDS.S8 R7, [R0+UR6+0x20] ;  /* 0x0000200600077984 */ /* 0x003e220008000200 */
[----:B--2---:R-:W-:-:S04]  /*0650*/  LOP3.LUT P0, RZ, R5, 0xff, R4, 0xc8, !PT ;  /* 0x000000ff05ff7812 */ /* 0x004fc8000780c804 */
[----:B------:R-:W-:-:S04]  /*0660*/  SEL R4, RZ, 0x1, !P0 ;  /* 0x00000001ff047807 */ /* 0x000fc80004000000 */
[----:B0-----:R-:W-:-:S13]  /*0670*/  ISETP.NE.AND P0, PT, R4, R7, PT ;  /* 0x000000070400720c */ /* 0x001fda0003f05270 */
[----:B------:R-:W0:Y:S04]  /*0680*/  @!P0 LDS.64 R4, [R3+0x100] ;  /* 0x0001000003048984 */ /* 0x000e280000000a00 */
[----:B0-----:R-:W-:Y:S04]  /*0690*/  @!P0 STS.64 [R3], R4 ;  /* 0x0000000403008388 */ /* 0x001fe80000000a00 */
[----:B------:R-:W0:Y:S04]  /*06a0*/  @!P0 LDS.U8 R9, [R0+UR6+0x20] ;  /* 0x0000200600098984 */ /* 0x000e280008000000 */
[----:B0-----:R-:W-:Y:S04]  /*06b0*/  @!P0 STS.U8 [R0+UR6], R9 ;  /* 0x0000000900008988 */ /* 0x001fe80008000006 */
[----:B------:R-:W-:Y:S04]  /*06c0*/  LDS.U8 R6, [R0+UR6] ;  /* 0x0000000600067984 */ /* 0x000fe80008000000 */
[----:B------:R-:W0:Y:S04]  /*06d0*/  LDS.U8 R7, [R0+UR6+0x10] ;  /* 0x0000100600077984 */ /* 0x000e280008000000 */
[----:B------:R-:W1:Y:S01]  /*06e0*/  LDS.S8 R11, [R0+UR6+0x10] ;  /* 0x00001006000b7984 */ /* 0x000e620008000200 */
[----:B0-----:R-:W-:-:S04]  /*06f0*/  LOP3.LUT P0, RZ, R7, 0xff, R6, 0xc8, !PT ;  /* 0x000000ff07ff7812 */ /* 0x001fc8000780c806 */
[----:B------:R-:W-:-:S04]  /*0700*/  SEL R6, RZ, 0x1, !P0 ;  /* 0x00000001ff067807 */ /* 0x000fc80004000000 */
[----:B-1----:R-:W-:-:S13]  /*0710*/  ISETP.NE.AND P0, PT, R6, R11, PT ;  /* 0x0000000b0600720c */ /* 0x002fda0003f05270 */
        /* <DEDUP_REMOVED lines=68> */
.L_x_3456:
        /* <DEDUP_REMOVED lines=10> */
.L_x_3843:


//--------------------- .text.contiguous_reduce3_bool --------------------------
	.section	.text.contiguous_reduce3_bool,"ax",@progbits
	.align	128
        .global         contiguous_reduce3_bool
        .type           contiguous_reduce3_bool,@function
        .size           contiguous_reduce3_bool,(.L_x_3754 - contiguous_reduce3_bool)
        .other          contiguous_reduce3_bool,@"STO_CUDA_ENTRY STV_DEFAULT"
contiguous_reduce3_bool:
.text.contiguous_reduce3_bool:
        /* <DEDUP_REMOVED lines=55> */
.L_x_3485:
        /* <DEDUP_REMOVED lines=33> */
.L_x_3462:
[----:B------:R-:W-:Y:S01]  /*0580*/  IMAD.MOV.U32 R31, RZ, RZ, R19 ;  /* 0x000000ffff1f7224 */ /* 0x000fe200078e0013 */
[----:B------:R-:W-:Y:S01]  /*0590*/  MOV R25, R18 ;  /* 0x0000001200197202 */ /* 0x000fe20000000f00 */
[----:B------:R-:W-:Y:S01]  /*05a0*/  IMAD.MOV.U32 R26, RZ, RZ, R16 ;  /* 0x000000ffff1a7224 */ /* 0x000fe200078e0010 */
[----:B------:R-:W-:Y:S02]  /*05b0*/  MOV R27, R17 ;  /* 0x00000011001b7202 */ /* 0x000fe40000000f00 */
[----:B------:R-:W-:-:S07]  /*05c0*/  MOV R10, 0x5e0 ;  /* 0x000005e0000a7802 */ /* 0x000fce0000000f00 */
[----:B------:R-:W-:Y:S05]  /*05d0*/  CALL.REL.NOINC `($__internal_74_$__cuda_sm20_div_s64) ;  /* 0x0000006800707944 */ /* 0x000fea0003c00000 */
        /* <DEDUP_REMOVED lines=12> */
.L_x_3463:
[----:B------:R-:W-:Y:S05]  /*06a0*/  BSYNC.RECONVERGENT B1 ;  /* 0x0000000000017941 */ /* 0x000fea0003800200 */
.L_x_3461:
        /* <DEDUP_REMOVED lines=36> */
.L_x_3465:
[----:B------:R-:W-:Y:S01]  /*08f0*/  IMAD.MOV.U32 R31, RZ, RZ, R12 ;  /* 0x000000ffff1f7224 */ /* 0x000fe200078e000c */
[----:B------:R-:W-:Y:S01]  /*0900*/  MOV R25, R11 ;  /* 0x0000000b00197202 */ /* 0x000fe20000000f00 */
[----:B------:R-:W-:Y:S01]  /*0910*/  IMAD.MOV.U32 R26, RZ, RZ, R16 ;  /* 0x000000ffff1a7224 */ /* 0x000fe200078e0010 */
[----:B------:R-:W-:Y:S02]  /*0920*/  MOV R27, R17 ;  /* 0x00000011001b7202 */ /* 0x000fe40000000f00 */
[----:B------:R-:W-:-:S07]  /*0930*/  MOV R10, 0x950 ;  /* 0x00000950000a7802 */ /* 0x000fce0000000f00 */
[----:B------:R-:W-:Y:S05]  /*0940*/  CALL.REL.NOINC `($__internal_74_$__cuda_sm20_div_s64) ;  /* 0x0000006400947944 */ /* 0x000fea0003c00000 */
        /* <DEDUP_REMOVED lines=9> */
.L_x_3466:
[----:B------:R-:W-:Y:S05]  /*09e0*/  BSYNC.RECONVERGENT B1 ;  /* 0x0000000000017941 */ /* 0x000fea0003800200 */
.L_x_3464:
        /* <DEDUP_REMOVED lines=36> */
.L_x_3468:
[----:B------:R-:W-:Y:S01]  /*0c30*/  IMAD.MOV.U32 R31, RZ, RZ, R18 ;  /* 0x000000ffff1f7224 */ /* 0x000fe200078e0012 */
[----:B------:R-:W-:Y:S01]  /*0c40*/  MOV R25, R19 ;  /* 0x0000001300197202 */ /* 0x000fe20000000f00 */
[----:B------:R-:W-:Y:S01]  /*0c50*/  IMAD.MOV.U32 R26, RZ, RZ, R16 ;  /* 0x000000ffff1a7224 */ /* 0x000fe200078e0010 */
[----:B------:R-:W-:Y:S02]  /*0c60*/  MOV R27, R17 ;  /* 0x00000011001b7202 */ /* 0x000fe40000000f00 */
[----:B------:R-:W-:-:S07]  /*0c70*/  MOV R10, 0xc90 ;  /* 0x00000c90000a7802 */ /* 0x000fce0000000f00 */
[----:B------:R-:W-:Y:S05]  /*0c80*/  CALL.REL.NOINC `($__internal_74_$__cuda_sm20_div_s64) ;  /* 0x0000006000c47944 */ /* 0x000fea0003c00000 */
        /* <DEDUP_REMOVED lines=10> */
.L_x_3469:
[----:B------:R-:W-:Y:S05]  /*0d30*/  BSYNC.RECONVERGENT B1 ;  /* 0x0000000000017941 */ /* 0x000fea0003800200 */
.L_x_3467:
        /* <DEDUP_REMOVED lines=36> */
.L_x_3471:
[----:B------:R-:W-:Y:S01]  /*0f80*/  MOV R31, R36 ;  /* 0x00000024001f7202 */ /* 0x000fe20000000f00 */
[----:B------:R-:W-:Y:S01]  /*0f90*/  IMAD.MOV.U32 R25, RZ, RZ, R37 ;  /* 0x000000ffff197224 */ /* 0x000fe200078e0025 */
[----:B------:R-:W-:Y:S01]  /*0fa0*/  MOV R26, R16 ;  /* 0x00000010001a7202 */ /* 0x000fe20000000f00 */
[----:B------:R-:W-:Y:S01]  /*0fb0*/  IMAD.MOV.U32 R27, RZ, RZ, R17 ;  /* 0x000000ffff1b7224 */ /* 0x000fe200078e0011 */
[----:B------:R-:W-:-:S07]  /*0fc0*/  MOV R10, 0xfe0 ;  /* 0x00000fe0000a7802 */ /* 0x000fce0000000f00 */
[----:B------:R-:W-:Y:S05]  /*0fd0*/  CALL.REL.NOINC `($__internal_74_$__cuda_sm20_div_s64) ;  /* 0x0000005c00f07944 */ /* 0x000fea0003c00000 */
        /* <DEDUP_REMOVED lines=11> */
.L_x_3472:
[----:B------:R-:W-:Y:S05]  /*1090*/  BSYNC.RECONVERGENT B1 ;  /* 0x0000000000017941 */ /* 0x000fea0003800200 */
.L_x_3470:
        /* <DEDUP_REMOVED lines=37> */
.L_x_3474:
        /* <DEDUP_REMOVED lines=17> */
.L_x_3475:
[----:B------:R-:W-:Y:S05]  /*1400*/  BSYNC.RECONVERGENT B1 ;  /* 0x0000000000017941 */ /* 0x000fea0003800200 */
.L_x_3473:
        /* <DEDUP_REMOVED lines=36> */
.L_x_3477:
        /* <DEDUP_REMOVED lines=16> */
.L_x_3478:
[----:B------:R-:W-:Y:S05]  /*1750*/  BSYNC.RECONVERGENT B1 ;  /* 0x0000000000017941 */ /* 0x000fea0003800200 */
.L_x_3476:
        /* <DEDUP_REMOVED lines=37> */
.L_x_3480:
        /* <DEDUP_REMOVED lines=17> */
.L_x_3481:
[----:B------:R-:W-:Y:S05]  /*1ac0*/  BSYNC.RECONVERGENT B1 ;  /* 0x0000000000017941 */ /* 0x000fea0003800200 */
.L_x_3479:
        /* <DEDUP_REMOVED lines=37> */
.L_x_3483:
        /* <DEDUP_REMOVED lines=16> */
.L_x_3484:
[----:B------:R-:W-:Y:S05]  /*1e20*/  BSYNC.RECONVERGENT B1 ;  /* 0x0000000000017941 */ /* 0x000fea0003800200 */
.L_x_3482:
        /* <DEDUP_REMOVED lines=10> */
.L_x_3460:
        /* <DEDUP_REMOVED lines=35> */
.L_x_3488:
[----:B------:R-:W-:Y:S01]  /*2100*/  MOV R31, R19 ;  /* 0x00000013001f7202 */ /* 0x000fe20000000f00 */
[----:B------:R-:W-:Y:S01]  /*2110*/  IMAD.MOV.U32 R25, RZ, RZ, R18 ;  /* 0x000000ffff197224 */ /* 0x000fe200078e0012 */
[----:B------:R-:W-:Y:S01]  /*2120*/  MOV R26, R16 ;  /* 0x00000010001a7202 */ /* 0x000fe20000000f00 */
[----:B------:R-:W-:Y:S01]  /*2130*/  IMAD.MOV.U32 R27, RZ, RZ, R17 ;  /* 0x000000ffff1b7224 */ /* 0x000fe200078e0011 */
[----:B------:R-:W-:-:S07]  /*2140*/  MOV R10, 0x2160 ;  /* 0x00002160000a7802 */ /* 0x000fce0000000f00 */
[----:B------:R-:W-:Y:S05]  /*2150*/  CALL.REL.NOINC `($__internal_74_$__cuda_sm20_div_s64) ;  /* 0x0000004c00907944 */ /* 0x000fea0003c00000 */
        /* <DEDUP_REMOVED lines=12> */
.L_x_3489:
[----:B------:R-:W-:Y:S05]  /*2220*/  BSYNC.RECONVERGENT B1 ;  /* 0x0000000000017941 */ /* 0x000fea0003800200 */
.L_x_3487:
        /* <DEDUP_REMOVED lines=36> */
.L_x_3491:
[----:B------:R-:W-:Y:S01]  /*2470*/  MOV R31, R12 ;  /* 0x0000000c001f7202 */ /* 0x000fe20000000f00 */
[----:B------:R-:W-:Y:S01]  /*2480*/  IMAD.MOV.U32 R25, RZ, RZ, R11 ;  /* 0x000000ffff197224 */ /* 0x000fe200078e000b */
[----:B------:R-:W-:Y:S01]  /*2490*/  MOV R26, R16 ;  /* 0x00000010001a7202 */ /* 0x000fe20000000f00 */
[----:B------:R-:W-:Y:S01]  /*24a0*/  IMAD.MOV.U32 R27, RZ, RZ, R17 ;  /* 0x000000ffff1b7224 */ /* 0x000fe200078e0011 */
[----:B------:R-:W-:-:S07]  /*24b0*/  MOV R10, 0x24d0 ;  /* 0x000024d0000a7802 */ /* 0x000fce0000000f00 */
[----:B------:R-:W-:Y:S05]  /*24c0*/  CALL.REL.NOINC `($__internal_74_$__cuda_sm20_div_s64) ;  /* 0x0000004800b47944 */ /* 0x000fea0003c00000 */
        /* <DEDUP_REMOVED lines=10> */
.L_x_3492:
[----:B------:R-:W-:Y:S05]  /*2570*/  BSYNC.RECONVERGENT B1 ;  /* 0x0000000000017941 */ /* 0x000fea0003800200 */
.L_x_3490:
        /* <DEDUP_REMOVED lines=37> */
.L_x_3494:
[----:B------:R-:W-:Y:S01]  /*27d0*/  MOV R31, R34 ;  /* 0x00000022001f7202 */ /* 0x000fe20000000f00 */
[----:B------:R-:W-:Y:S01]  /*27e0*/  IMAD.MOV.U32 R25, RZ, RZ, R35 ;  /* 0x000000ffff197224 */ /* 0x000fe200078e0023 */
[----:B------:R-:W-:Y:S01]  /*27f0*/  MOV R26, R16 ;  /* 0x00000010001a7202 */ /* 0x000fe20000000f00 */
[----:B------:R-:W-:Y:S01]  /*2800*/  IMAD.MOV.U32 R27, RZ, RZ, R17 ;  /* 0x000000ffff1b7224 */ /* 0x000fe200078e0011 */
[----:B------:R-:W-:-:S07]  /*2810*/  MOV R10, 0x2830 ;  /* 0x00002830000a7802 */ /* 0x000fce0000000f00 */
[----:B------:R-:W-:Y:S05]  /*2820*/  CALL.REL.NOINC `($__internal_74_$__cuda_sm20_div_s64) ;  /* 0x0000004400dc7944 */ /* 0x000fea0003c00000 */
        /* <DEDUP_REMOVED lines=11> */
.L_x_3495:
[----:B------:R-:W-:Y:S05]  /*28e0*/  BSYNC.RECONVERGENT B1 ;  /* 0x0000000000017941 */ /* 0x000fea0003800200 */
.L_x_3493:
        /* <DEDUP_REMOVED lines=36> */
.L_x_3497:
        /* <DEDUP_REMOVED lines=16> */
.L_x_3498:
[----:B------:R-:W-:Y:S05]  /*2c30*/  BSYNC.RECONVERGENT B1 ;  /* 0x0000000000017941 */ /* 0x000fea0003800200 */
.L_x_3496:
[----:B------:R-:W-:Y:S01]  /*2c40*/  MOV R42, R36 ;  /* 0x00000024002a7202 */ /* 0x000fe20000000f00 */
[----:B------:R-:W-:Y:S02]  /*2c50*/  IMAD R17, R17, R34, RZ ;  /* 0x0000002211117224 */ /* 0x000fe400078e02ff */
[----:B------:R-:W-:Y:S02]  /*2c60*/  VIADD R13, R13, 0xfffffffe ;  /* 0xfffffffe0d0d7836 */ /* 0x000fe40000000000 */
[----:B------:R-:W-:-:S04]  /*2c70*/  IMAD.WIDE.U32 R42, R34, R10, R42 ;  /* 0x0000000a222a7225 */ /* 0x000fc800078e002a */
[----:B------:R-:W-:Y:S02]  /*2c80*/  IMAD R17, R35, R10, R17 ;  /* 0x0000000a23117224 */ /* 0x000fe400078e0211 */
[----:B------:R-:W-:-:S03]  /*2c90*/  IMAD.MOV.U32 R2, RZ, RZ, R42 ;  /* 0x000000ffff027224 */ /* 0x000fc600078e002a */
[----:B------:R-:W-:-:S07]  /*2ca0*/  IADD3 R0, PT, PT, R43, R17, RZ ;  /* 0x000000112b007210 */ /* 0x000fce0007ffe0ff */
.L_x_3486:
        /* <DEDUP_REMOVED lines=31> */
.L_x_3500:
[----:B------:R-:W-:Y:S01]  /*2ea0*/  MOV R10, R19 ;  /* 0x00000013000a7202 */ /* 0x000fe20000000f00 */
[----:B------:R-:W-:Y:S01]  /*2eb0*/  IMAD.MOV.U32 R26, RZ, RZ, R18 ;  /* 0x000000ffff1a7224 */ /* 0x000fe200078e0012 */
[----:B------:R-:W-:Y:S01]  /*2ec0*/  MOV R24, R22 ;  /* 0x0000001600187202 */ /* 0x000fe20000000f00 */
[----:B------:R-:W-:Y:S01]  /*2ed0*/  IMAD.MOV.U32 R25, RZ, RZ, R23 ;  /* 0x000000ffff197224 */ /* 0x000fe200078e0017 */
[----:B------:R-:W-:-:S07]  /*2ee0*/  MOV R27, 0x2f00 ;  /* 0x00002f00001b7802 */ /* 0x000fce0000000f00 */
[----:B------:R-:W-:Y:S05]  /*2ef0*/  CALL.REL.NOINC `($__internal_75_$__cuda_sm20_rem_s64) ;  /* 0x0000004400787944 */ /* 0x000fea0003c00000 */
[----:B------:R-:W-:Y:S01]  /*2f00*/  MOV R16, R10 ;  /* 0x0000000a00107202 */ /* 0x000fe20000000f00 */
[----:B------:R-:W-:-:S07]  /*2f10*/  IMAD.MOV.U32 R17, RZ, RZ, R19 ;  /* 0x000000ffff117224 */ /* 0x000fce00078e0013 */
.L_x_3501:
[----:B------:R-:W-:Y:S05]  /*2f20*/  BSYNC.RECONVERGENT B1 ;  /* 0x0000000000017941 */ /* 0x000fea0003800200 */
.L_x_3499:
        /* <DEDUP_REMOVED lines=33> */
.L_x_3503:
[----:B------:R-:W-:Y:S01]  /*3140*/  IMAD.MOV.U32 R24, RZ, RZ, R22 ;  /* 0x000000ffff187224 */ /* 0x000fe200078e0016 */
[----:B------:R-:W-:Y:S01]  /*3150*/  MOV R25, R23 ;  /* 0x0000001700197202 */ /* 0x000fe20000000f00 */
[----:B------:R-:W-:Y:S01]  /*3160*/  IMAD.MOV.U32 R10, RZ, RZ, R12 ;  /* 0x000000ffff0a7224 */ /* 0x000fe200078e000c */
[----:B------:R-:W-:Y:S02]  /*3170*/  MOV R26, R11 ;  /* 0x0000000b001a7202 */ /* 0x000fe40000000f00 */
[----:B------:R-:W-:-:S07]  /*3180*/  MOV R27, 0x31a0 ;  /* 0x000031a0001b7802 */ /* 0x000fce0000000f00 */
[----:B------:R-:W-:Y:S05]  /*3190*/  CALL.REL.NOINC `($__internal_75_$__cuda_sm20_rem_s64) ;  /* 0x0000004000d07944 */ /* 0x000fea0003c00000 */
[----:B------:R-:W-:-:S07]  /*31a0*/  IMAD.MOV.U32 R11, RZ, RZ, R19 ;  /* 0x000000ffff0b7224 */ /* 0x000fce00078e0013 */
.L_x_3504:
[----:B------:R-:W-:Y:S05]  /*31b0*/  BSYNC.RECONVERGENT B1 ;  /* 0x0000000000017941 */ /* 0x000fea0003800200 */
.L_x_3502:
[----:B------:R-:W-:Y:S01]  /*31c0*/  MOV R12, R2 ;  /* 0x00000002000c7202 */ /* 0x000fe20000000f00 */
[----:B------:R-:W-:Y:S02]  /*31d0*/  IMAD R11, R11, R28, RZ ;  /* 0x0000001c0b0b7224 */ /* 0x000fe400078e02ff */
[----:B------:R-:W-:Y:S02]  /*31e0*/  IMAD.MOV.U32 R13, RZ, RZ, R0 ;  /* 0x000000ffff0d7224 */ /* 0x000fe400078e0000 */
[-C--:B------:R-:W-:Y:S02]  /*31f0*/  IMAD R11, R29, R10.reuse, R11 ;  /* 0x0000000a1d0b7224 */ /* 0x080fe400078e020b */
[----:B------:R-:W-:-:S04]  /*3200*/  IMAD.WIDE.U32 R12, R28, R10, R12 ;  /* 0x0000000a1c0c7225 */ /* 0x000fc800078e000c */
[----:B------:R-:W-:Y:S01]  /*3210*/  IMAD.MOV.U32 R2, RZ, RZ, R12 ;  /* 0x000000ffff027224 */ /* 0x000fe200078e000c */
[----:B------:R-:W-:-:S07]  /*3220*/  IADD3 R0, PT, PT, R13, R11, RZ ;  /* 0x0000000b0d007210 */ /* 0x000fce0007ffe0ff */
.L_x_3459:
[----:B------:R-:W0:Y:S02]  /*3230*/  LDCU.64 UR14, c[0x0][0x390] ;  /* 0x00007200ff0e77ac */ /* 0x000e240008000a00 */
[----:B0-----:R-:W-:Y:S02]  /*3240*/  IADD3 R10, P0, PT, R4, UR14, RZ ;  /* 0x0000000e040a7c10 */ /* 0x001fe4000ff1e0ff */
[----:B------:R-:W-:Y:S02]  /*3250*/  IADD3 R2, P1, PT, R2, UR14, RZ ;  /* 0x0000000e02027c10 */ /* 0x000fe4000ff3e0ff */
[----:B------:R-:W-:Y:S02]  /*3260*/  IADD3.X R11, PT, PT, R3, UR15, RZ, P0, !PT ;  /* 0x0000000f030b7c10 */ /* 0x000fe400087fe4ff */
[----:B------:R-:W-:-:S03]  /*3270*/  IADD3.X R3, PT, PT, R0, UR15, RZ, P1, !PT ;  /* 0x0000000f00037c10 */ /* 0x000fc60008ffe4ff */
[----:B------:R-:W2:Y:S04]  /*3280*/  LDG.E.U8 R10, desc[UR10][R10.64] ;  /* 0x0000000a0a0a7981 */ /* 0x000ea8000c1e1100 */
[----:B------:R-:W2:Y:S02]  /*3290*/  LDG.E.U8 R2, desc[UR10][R2.64] ;  /* 0x0000000a02027981 */ /* 0x000ea4000c1e1100 */
[C---:B--2---:R-:W-:Y:S02]  /*32a0*/  LOP3.LUT P0, RZ, R2.reuse, 0xff, R10, 0xc8, !PT ;  /* 0x000000ff02ff7812 */ /* 0x044fe4000780c80a */
[----:B------:R-:W-:Y:S02]  /*32b0*/  PRMT R13, R2, 0x8880, RZ ;  /* 0x00008880020d7816 */ /* 0x000fe400000000ff */
[----:B------:R-:W-:-:S04]  /*32c0*/  SEL R0, RZ, 0x1, !P0 ;  /* 0x00000001ff007807 */ /* 0x000fc80004000000 */
[----:B------:R-:W-:-:S13]  /*32d0*/  ISETP.NE.AND P0, PT, R0, R13, PT ;  /* 0x0000000d0000720c */ /* 0x000fda0003f05270 */
[----:B------:R-:W-:Y:S01]  /*32e0*/  @!P0 MOV R15, RZ ;  /* 0x000000ff000f8202 */ /* 0x000fe20000000f00 */
[----:B------:R1:W-:Y:S04]  /*32f0*/  @!P0 STS.U8 [R9+UR6], R2 ;  /* 0x0000000209008988 */ /* 0x0003e80008000006 */
[----:B------:R1:W-:Y:S04]  /*3300*/  @!P0 STS.64 [R7], R14 ;  /* 0x0000000e07008388 */ /* 0x0003e80000000a00 */
[----:B------:R1:W-:Y:S01]  /*3310*/  @P0 STS.U8 [R9+UR6], R10 ;  /* 0x0000000a09000988 */ /* 0x0003e20008000006 */
[----:B------:R-:W-:Y:S05]  /*3320*/  BRA `(.L_x_3505) ;  /* 0x0000003400607947 */ /* 0x000fea0003800000 */
.L_x_3458:
        /* <DEDUP_REMOVED lines=19> */
.L_x_3532:
        /* <DEDUP_REMOVED lines=31> */
.L_x_3509:
[----:B------:R-:W-:Y:S01]  /*3650*/  IMAD.MOV.U32 R31, RZ, RZ, R11 ;  /* 0x000000ffff1f7224 */ /* 0x000fe200078e000b */
[----:B------:R-:W-:Y:S01]  /*3660*/  MOV R25, R4 ;  /* 0x0000000400197202 */ /* 0x000fe20000000f00 */
[----:B------:R-:W-:Y:S01]  /*3670*/  IMAD.MOV.U32 R26, RZ, RZ, R20 ;  /* 0x000000ffff1a7224 */ /* 0x000fe200078e0014 */
[----:B------:R-:W-:Y:S02]  /*3680*/  MOV R27, R21 ;  /* 0x00000015001b7202 */ /* 0x000fe40000000f00 */
[----:B------:R-:W-:-:S07]  /*3690*/  MOV R10, 0x36b0 ;  /* 0x000036b0000a7802 */ /* 0x000fce0000000f00 */
[----:B-1----:R-:W-:Y:S05]  /*36a0*/  CALL.REL.NOINC `($__internal_74_$__cuda_sm20_div_s64) ;  /* 0x00000038003c7944 */ /* 0x002fea0003c00000 */
        /* <DEDUP_REMOVED lines=11> */
.L_x_3510:
[----:B------:R-:W-:Y:S05]  /*3760*/  BSYNC.RECONVERGENT B1 ;  /* 0x0000000000017941 */ /* 0x000fea0003800200 */
.L_x_3508:
        /* <DEDUP_REMOVED lines=37> */
.L_x_3512:
[----:B------:R-:W-:Y:S01]  /*39c0*/  IMAD.MOV.U32 R31, RZ, RZ, R20 ;  /* 0x000000ffff1f7224 */ /* 0x000fe200078e0014 */
[----:B------:R-:W-:Y:S01]  /*39d0*/  MOV R25, R21 ;  /* 0x0000001500197202 */ /* 0x000fe20000000f00 */
[----:B------:R-:W-:Y:S01]  /*39e0*/  IMAD.MOV.U32 R26, RZ, RZ, R34 ;  /* 0x000000ffff1a7224 */ /* 0x000fe200078e0022 */
[----:B------:R-:W-:Y:S02]  /*39f0*/  MOV R27, R35 ;  /* 0x00000023001b7202 */ /* 0x000fe40000000f00 */
[----:B------:R-:W-:-:S07]  /*3a00*/  MOV R10, 0x3a20 ;  /* 0x00003a20000a7802 */ /* 0x000fce0000000f00 */
[----:B------:R-:W-:Y:S05]  /*3a10*/  CALL.REL.NOINC `($__internal_74_$__cuda_sm20_div_s64) ;  /* 0x0000003400607944 */ /* 0x000fea0003c00000 */
        /* <DEDUP_REMOVED lines=9> */
.L_x_3513:
[----:B------:R-:W-:Y:S05]  /*3ab0*/  BSYNC.RECONVERGENT B1 ;  /* 0x0000000000017941 */ /* 0x000fea0003800200 */
.L_x_3511:
        /* <DEDUP_REMOVED lines=38> */
.L_x_3515:
        /* <DEDUP_REMOVED lines=17> */
.L_x_3516:
[----:B------:R-:W-:Y:S05]  /*3e30*/  BSYNC.RECONVERGENT B1 ;  /* 0x0000000000017941 */ /* 0x000fea0003800200 */
.L_x_3514:
        /* <DEDUP_REMOVED lines=38> */
.L_x_3518:
        /* <DEDUP_REMOVED lines=17> */
.L_x_3519:
[----:B------:R-:W-:Y:S05]  /*41b0*/  BSYNC.RECONVERGENT B1 ;  /* 0x0000000000017941 */ /* 0x000fea0003800200 */
.L_x_3517:
        /* <DEDUP_REMOVED lines=38> */
.L_x_3521:
        /* <DEDUP_REMOVED lines=16> */
.L_x_3522:
[----:B------:R-:W-:Y:S05]  /*4520*/  BSYNC.RECONVERGENT B1 ;  /* 0x0000000000017941 */ /* 0x000fea0003800200 */
.L_x_3520:
        /* <DEDUP_REMOVED lines=38> */
.L_x_3524:
[----:B------:R-:W-:Y:S01]  /*4790*/  MOV R31, R20 ;  /* 0x00000014001f7202 */ /* 0x000fe20000000f00 */
[----:B------:R-:W-:Y:S01]  /*47a0*/  IMAD.MOV.U32 R25, RZ, RZ, R21 ;  /* 0x000000ffff197224 */ /* 0x000fe200078e0015 */
[----:B------:R-:W-:Y:S01]  /*47b0*/  MOV R26, R34 ;  /* 0x00000022001a7202 */ /* 0x000fe20000000f00 */
[----:B------:R-:W-:Y:S01]  /*47c0*/  IMAD.MOV.U32 R27, RZ, RZ, R35 ;  /* 0x000000ffff1b7224 */ /* 0x000fe200078e0023 */
[----:B------:R-:W-:-:S07]  /*47d0*/  MOV R10, 0x47f0 ;  /* 0x000047f0000a7802 */ /* 0x000fce0000000f00 */
[----:B------:R-:W-:Y:S05]  /*47e0*/  CALL.REL.NOINC `($__internal_74_$__cuda_sm20_div_s64) ;  /* 0x0000002400ec7944 */ /* 0x000fea0003c00000 */
        /* <DEDUP_REMOVED lines=9> */
.L_x_3525:
[----:B------:R-:W-:Y:S05]  /*4880*/  BSYNC.RECONVERGENT B1 ;  /* 0x0000000000017941 */ /* 0x000fea0003800200 */
.L_x_3523:
        /* <DEDUP_REMOVED lines=38> */
.L_x_3527:
        /* <DEDUP_REMOVED lines=17> */
.L_x_3528:
[----:B------:R-:W-:Y:S05]  /*4c00*/  BSYNC.RECONVERGENT B1 ;  /* 0x0000000000017941 */ /* 0x000fea0003800200 */
.L_x_3526:
        /* <DEDUP_REMOVED lines=36> */
.L_x_3530:
[----:B------:R-:W-:Y:S01]  /*4e50*/  MOV R31, R20 ;  /* 0x00000014001f7202 */ /* 0x000fe20000000f00 */
[----:B------:R-:W-:Y:S01]  /*4e60*/  IMAD.MOV.U32 R25, RZ, RZ, R21 ;  /* 0x000000ffff197224 */ /* 0x000fe200078e0015 */
[----:B------:R-:W-:Y:S01]  /*4e70*/  MOV R26, R34 ;  /* 0x00000022001a7202 */ /* 0x000fe20000000f00 */
[----:B------:R-:W-:Y:S01]  /*4e80*/  IMAD.MOV.U32 R27, RZ, RZ, R35 ;  /* 0x000000ffff1b7224 */ /* 0x000fe200078e0023 */
[----:B------:R-:W-:-:S07]  /*4e90*/  MOV R10, 0x4eb0 ;  /* 0x00004eb0000a7802 */ /* 0x000fce0000000f00 */
[----:B------:R-:W-:Y:S05]  /*4ea0*/  CALL.REL.NOINC `($__internal_74_$__cuda_sm20_div_s64) ;  /* 0x00000020003c7944 */ /* 0x000fea0003c00000 */
        /* <DEDUP_REMOVED lines=9> */
.L_x_3531:
[----:B------:R-:W-:Y:S05]  /*4f40*/  BSYNC.RECONVERGENT B1 ;  /* 0x0000000000017941 */ /* 0x000fea0003800200 */
.L_x_3529:
        /* <DEDUP_REMOVED lines=14> */
.L_x_3507:
        /* <DEDUP_REMOVED lines=36> */
.L_x_3535:
        /* <DEDUP_REMOVED lines=17> */
.L_x_3536:
[----:B------:R-:W-:Y:S05]  /*5380*/  BSYNC.RECONVERGENT B1 ;  /* 0x0000000000017941 */ /* 0x000fea0003800200 */
.L_x_3534:
        /* <DEDUP_REMOVED lines=38> */
.L_x_3538:
        /* <DEDUP_REMOVED lines=17> */
.L_x_3539:
[----:B------:R-:W-:Y:S05]  /*5700*/  BSYNC.RECONVERGENT B1 ;  /* 0x0000000000017941 */ /* 0x000fea0003800200 */
.L_x_3537:
        /* <DEDUP_REMOVED lines=39> */
.L_x_3541:
        /* <DEDUP_REMOVED lines=15> */
.L_x_3542:
[----:B------:R-:W-:Y:S05]  /*5a70*/  BSYNC.RECONVERGENT B1 ;  /* 0x0000000000017941 */ /* 0x000fea0003800200 */
.L_x_3540:
        /* <DEDUP_REMOVED lines=39> */
.L_x_3544:
[----:B------:R-:W-:Y:S01]  /*5cf0*/  MOV R31, R20 ;  /* 0x00000014001f7202 */ /* 0x000fe20000000f00 */
[----:B------:R-:W-:Y:S01]  /*5d00*/  IMAD.MOV.U32 R25, RZ, RZ, R21 ;  /* 0x000000ffff197224 */ /* 0x000fe200078e0015 */
[----:B------:R-:W-:Y:S02]  /*5d10*/  MOV R26, R34 ;  /* 0x00000022001a7202 */ /* 0x000fe40000000f00 */
[----:B------:R-:W-:Y:S02]  /*5d20*/  MOV R27, R35 ;  /* 0x00000023001b7202 */ /* 0x000fe40000000f00 */
[----:B------:R-:W-:-:S07]  /*5d30*/  MOV R10, 0x5d50 ;  /* 0x00005d50000a7802 */ /* 0x000fce0000000f00 */
[----:B------:R-:W-:Y:S05]  /*5d40*/  CALL.REL.NOINC `($__internal_74_$__cuda_sm20_div_s64) ;  /* 0x0000001000947944 */ /* 0x000fea0003c00000 */
        /* <DEDUP_REMOVED lines=9> */
.L_x_3545:
[----:B------:R-:W-:Y:S05]  /*5de0*/  BSYNC.RECONVERGENT B1 ;  /* 0x0000000000017941 */ /* 0x000fea0003800200 */
.L_x_3543:
        /* <DEDUP_REMOVED lines=10> */
.L_x_3533:
        /* <DEDUP_REMOVED lines=34> */
.L_x_3548:
[----:B------:R-:W-:Y:S01]  /*60b0*/  MOV R31, R11 ;  /* 0x0000000b001f7202 */ /* 0x000fe20000000f00 */
[----:B------:R-:W-:Y:S01]  /*60c0*/  IMAD.MOV.U32 R25, RZ, RZ, R4 ;  /* 0x000000ffff197224 */ /* 0x000fe200078e0004 */
[----:B------:R-:W-:Y:S02]  /*60d0*/  MOV R26, R12 ;  /* 0x0000000c001a7202 */ /* 0x000fe40000000f00 */
[----:B------:R-:W-:Y:S02]  /*60e0*/  MOV R27, R13 ;  /* 0x0000000d001b7202 */ /* 0x000fe40000000f00 */
[----:B------:R-:W-:-:S07]  /*60f0*/  MOV R10, 0x6110 ;  /* 0x00006110000a7802 */ /* 0x000fce0000000f00 */
[----:B------:R-:W-:Y:S05]  /*6100*/  CALL.REL.NOINC `($__internal_74_$__cuda_sm20_div_s64) ;  /* 0x0000000c00a47944 */ /* 0x000fea0003c00000 */
        /* <DEDUP_REMOVED lines=11> */
.L_x_3549:
[----:B------:R-:W-:Y:S05]  /*61c0*/  BSYNC.RECONVERGENT B1 ;  /* 0x0000000000017941 */ /* 0x000fea0003800200 */
.L_x_3547:
        /* <DEDUP_REMOVED lines=38> */
.L_x_3551:
[----:B------:R-:W-:Y:S01]  /*6430*/  MOV R31, R20 ;  /* 0x00000014001f7202 */ /* 0x000fe20000000f00 */
[----:B------:R-:W-:Y:S01]  /*6440*/  IMAD.MOV.U32 R26, RZ, RZ, R18 ;  /* 0x000000ffff1a7224 */ /* 0x000fe200078e0012 */
[----:B------:R-:W-:Y:S02]  /*6450*/  MOV R25, R21 ;  /* 0x0000001500197202 */ /* 0x000fe40000000f00 */
[----:B------:R-:W-:Y:S02]  /*6460*/  MOV R27, R19 ;  /* 0x00000013001b7202 */ /* 0x000fe40000000f00 */
[----:B------:R-:W-:-:S07]  /*6470*/  MOV R10, 0x6490 ;  /* 0x00006490000a7802 */ /* 0x000fce0000000f00 */
[----:B------:R-:W-:Y:S05]  /*6480*/  CALL.REL.NOINC `($__internal_74_$__cuda_sm20_div_s64) ;  /* 0x0000000800c47944 */ /* 0x000fea0003c00000 */
        /* <DEDUP_REMOVED lines=8> */
.L_x_3552:
[----:B------:R-:W-:Y:S05]  /*6510*/  BSYNC.RECONVERGENT B1 ;  /* 0x0000000000017941 */ /* 0x000fea0003800200 */
.L_x_3550:
        /* <DEDUP_REMOVED lines=10> */
.L_x_3546:
        /* <DEDUP_REMOVED lines=30> */
.L_x_3554:
[----:B------:R-:W-:Y:S01]  /*67a0*/  IMAD.MOV.U32 R10, RZ, RZ, R11 ;  /* 0x000000ffff0a7224 */ /* 0x000fe200078e000b */
[----:B------:R-:W-:Y:S02]  /*67b0*/  MOV R26, R4 ;  /* 0x00000004001a7202 */ /* 0x000fe40000000f00 */
[----:B------:R-:W-:-:S07]  /*67c0*/  MOV R27, 0x67e0 ;  /* 0x000067e0001b7802 */ /* 0x000fce0000000f00 */
[----:B------:R-:W-:Y:S05]  /*67d0*/  CALL.REL.NOINC `($__internal_75_$__cuda_sm20_rem_s64) ;  /* 0x0000000c00407944 */ /* 0x000fea0003c00000 */
[----:B------:R-:W-:-:S07]  /*67e0*/  MOV R11, R19 ;  /* 0x00000013000b7202 */ /* 0x000fce0000000f00 */
.L_x_3555:
[----:B------:R-:W-:Y:S05]  /*67f0*/  BSYNC.RECONVERGENT B1 ;  /* 0x0000000000017941 */ /* 0x000fea0003800200 */
.L_x_3553:
        /* <DEDUP_REMOVED lines=8> */
.L_x_3506:
[----:B------:R-:W-:-:S05]  /*6880*/  MOV R3, R0 ;  /* 0x0000000000037202 */ /* 0x000fca0000000f00 */
[----:B------:R-:W2:Y:S04]  /*6890*/  LDG.E.U8 R2, desc[UR10][R2.64] ;  /* 0x0000000a02027981 */ /* 0x000ea8000c1e1100 */
[----:B--2---:R0:W-:Y:S02]  /*68a0*/  STS.U8 [R9+UR6], R2 ;  /* 0x0000000209007988 */ /* 0x0041e40008000006 */
.L_x_3505:
[----:B------:R-:W-:Y:S05]  /*68b0*/  BSYNC.RECONVERGENT B0 ;  /* 0x0000000000007941 */ /* 0x000fea0003800200 */
.L_x_3457:
[----:B------:R-:W-:Y:S01]  /*68c0*/  BAR.SYNC.DEFER_BLOCKING 0x0 ;  /* 0x0000000000007b1d */ /* 0x000fe20000010000 */
[----:B------:R-:W-:-:S13]  /*68d0*/  ISETP.GE.U32.AND P0, PT, R6, 0x42, PT ;  /* 0x000000420600780c */ /* 0x000fda0003f06070 */
[----:B------:R-:W-:Y:S05]  /*68e0*/  @!P0 BRA `(.L_x_3556) ;  /* 0x0000000000508947 */ /* 0x000fea0003800000 */
.L_x_3559:
        /* <DEDUP_REMOVED lines=8> */
[C---:B-1----:R-:W-:Y:S02]  /*6970*/  LOP3.LUT P0, RZ, R4.reuse, 0xff, R0, 0xc8, !PT ;  /* 0x000000ff04ff7812 */ /* 0x042fe4000780c800 */
[----:B------:R-:W-:-:S02]  /*6980*/  PRMT R3, R4, 0x8880, RZ ;  /* 0x0000888004037816 */ /* 0x000fc400000000ff */
[----:B------:R-:W-:-:S04]  /*6990*/  SEL R0, RZ, 0x1, !P0 ;  /* 0x00000001ff007807 */ /* 0x000fc80004000000 */
[----:B------:R-:W-:-:S13]  /*69a0*/  ISETP.NE.AND P0, PT, R0, R3, PT ;  /* 0x000000030000720c */ /* 0x000fda0003f05270 */
[----:B0-----:R-:W-:Y:S01]  /*69b0*/  @!P0 LEA R2, R6, R7, 0x3 ;  /* 0x0000000706028211 */ /* 0x001fe200078e18ff */
[----:B------:R-:W-:Y:S05]  /*69c0*/  @!P0 STS.U8 [R9+UR6], R4 ;  /* 0x0000000409008988 */ /* 0x000fea0008000006 */
[----:B------:R-:W0:Y:S04]  /*69d0*/  @!P0 LDS.64 R2, [R2] ;  /* 0x0000000002028984 */ /* 0x000e280000000a00 */
[----:B0-----:R1:W-:Y:S02]  /*69e0*/  @!P0 STS.64 [R7], R2 ;  /* 0x0000000207008388 */ /* 0x0013e40000000a00 */
.L_x_3558:
[----:B------:R-:W-:Y:S05]  /*69f0*/  BSYNC.RECONVERGENT B0 ;  /* 0x0000000000007941 */ /* 0x000fea0003800200 */
.L_x_3557:
[----:B------:R-:W-:Y:S01]  /*6a00*/  BAR.SYNC.DEFER_BLOCKING 0x0 ;  /* 0x0000000000007b1d */ /* 0x000fe20000010000 */
[----:B------:R-:W-:-:S13]  /*6a10*/  ISETP.GT.U32.AND P0, PT, R10, 0x83, PT ;  /* 0x000000830a00780c */ /* 0x000fda0003f04070 */
[----:B------:R-:W-:Y:S05]  /*6a20*/  @P0 BRA `(.L_x_3559) ;  /* 0xfffffffc00b00947 */ /* 0x000fea000383ffff */
.L_x_3556:
[----:B------:R-:W-:-:S13]  /*6a30*/  ISETP.GT.U32.AND P0, PT, R9, 0x1f, PT ;  /* 0x0000001f0900780c */ /* 0x000fda0003f04070 */
[----:B------:R-:W-:Y:S05]  /*6a40*/  @P0 EXIT ;  /* 0x000000000000094d */ /* 0x000fea0003800000 */
[----:B------:R-:W-:Y:S01]  /*6a50*/  LDS.U8 R0, [R9+UR6] ;  /* 0x0000000609007984 */ /* 0x000fe20008000000 */
[----:B------:R-:W-:-:S03]  /*6a60*/  ISETP.NE.AND P1, PT, R9, RZ, PT ;  /* 0x000000ff0900720c */ /* 0x000fc60003f25270 */
[----:B-1----:R-:W1:Y:S04]  /*6a70*/  LDS.U8 R3, [R9+UR6+0x20] ;  /* 0x0000200609037984 */ /* 0x002e680008000000 */
[----:B------:R-:W2:Y:S01]  /*6a80*/  LDS.S8 R5, [R9+UR6+0x20] ;  /* 0x0000200609057984 */ /* 0x000ea20008000200 */
[----:B-1----:R-:W-:-:S04]  /*6a90*/  LOP3.LUT P0, RZ, R3, 0xff, R0, 0xc8, !PT ;  /* 0x000000ff03ff7812 */ /* 0x002fc8000780c800 */
[----:B------:R-:W-:-:S04]  /*6aa0*/  SEL R0, RZ, 0x1, !P0 ;  /* 0x00000001ff007807 */ /* 0x000fc80004000000 */
[----:B--2---:R-:W-:-:S13]  /*6ab0*/  ISETP.NE.AND P0, PT, R0, R5, PT ;  /* 0x000000050000720c */ /* 0x004fda0003f05270 */
[----:B0-----:R-:W0:Y:S04]  /*6ac0*/  @!P0 LDS.64 R2, [R7+0x100] ;  /* 0x0001000007028984 */ /* 0x001e280000000a00 */
        /* <DEDUP_REMOVED lines=77> */
        .weak           $__internal_74_$__cuda_sm20_div_s64
        .type           $__internal_74_$__cuda_sm20_div_s64,@function
        .size           $__internal_74_$__cuda_sm20_div_s64,($__internal_75_$__cuda_sm20_rem_s64 - $__internal_74_$__cuda_sm20_div_s64)
$__internal_74_$__cuda_sm20_div_s64:
        /* <DEDUP_REMOVED lines=83> */
[----:B------:R-:W-:Y:S06]  /*74d0*/  RET.REL.NODEC R26 `(contiguous_reduce3_bool) ;  /* 0xffffff881ac87950 */ /* 0x000fec0003c3ffff */
        .weak           $__internal_75_$__cuda_sm20_rem_s64
        .type           $__internal_75_$__cuda_sm20_rem_s64,@function
        .size           $__internal_75_$__cuda_sm20_rem_s64,(.L_x_3754 - $__internal_75_$__cuda_sm20_rem_s64)
$__internal_75_$__cuda_sm20_rem_s64:
        /* <DEDUP_REMOVED lines=77> */
[----:B------:R-:W-:Y:S06]  /*79b0*/  RET.REL.NODEC R16 `(contiguous_reduce3_bool) ;  /* 0xffffff8410907950 */ /* 0x000fec0003c3ffff */
.L_x_3560:
        /* <DEDUP_REMOVED lines=12> */
.L_x_3754:


//--------------------- .text.uncontiguous_reduce_bool --------------------------
	.section	.text.uncontiguous_reduce_bool,"ax",@progbits
	.align	128
        .global         uncontiguous_reduce_bool
        .type           uncontiguous_reduce_bool,@function
        .size           uncontiguous_reduce_bool,(.L_x_3756 - uncontiguous_reduce_bool)
        .other          uncontiguous_reduce_bool,@"STO_CUDA_ENTRY STV_DEFAULT"
uncontiguous_reduce_bool:
.text.uncontiguous_reduce_bool:
        /* <DEDUP_REMOVED lines=44> */
.L_x_3589:
        /* <DEDUP_REMOVED lines=33> */
.L_x_3566:
[----:B------:R-:W-:Y:S01]  /*04d0*/  IMAD.MOV.U32 R26, RZ, RZ, R8 ;  /* 0x000000ffff1a7224 */ /* 0x000fe200078e0008 */
[----:B------:R-:W-:Y:S01]  /*04e0*/  MOV R15, R5 ;  /* 0x00000005000f7202 */ /* 0x000fe20000000f00 */
[----:B------:R-:W-:Y:S01]  /*04f0*/  IMAD.MOV.U32 R24, RZ, RZ, R36 ;  /* 0x000000ffff187224 */ /* 0x000fe200078e0024 */
[----:B------:R-:W-:Y:S02]  /*0500*/  MOV R25, R37 ;  /* 0x0000002500197202 */ /* 0x000fe40000000f00 */
[----:B------:R-:W-:-:S07]  /*0510*/  MOV R12, 0x530 ;  /* 0x00000530000c7802 */ /* 0x000fce0000000f00 */
[----:B------:R-:W-:Y:S05]  /*0520*/  CALL.REL.NOINC `($__internal_76_$__cuda_sm20_div_s64) ;  /* 0x0000006800207944 */ /* 0x000fea0003c00000 */
        /* <DEDUP_REMOVED lines=10> */
.L_x_3567:
[----:B------:R-:W-:Y:S05]  /*05d0*/  BSYNC.RECONVERGENT B1 ;  /* 0x0000000000017941 */ /* 0x000fea0003800200 */
.L_x_3565:
        /* <DEDUP_REMOVED lines=35> */
.L_x_3569:
[----:B------:R-:W-:Y:S01]  /*0810*/  IMAD.MOV.U32 R26, RZ, RZ, R18 ;  /* 0x000000ffff1a7224 */ /* 0x000fe200078e0012 */
[----:B------:R-:W-:Y:S01]  /*0820*/  MOV R15, R11 ;  /* 0x0000000b000f7202 */ /* 0x000fe20000000f00 */
[----:B------:R-:W-:Y:S01]  /*0830*/  IMAD.MOV.U32 R24, RZ, RZ, R36 ;  /* 0x000000ffff187224 */ /* 0x000fe200078e0024 */
[----:B------:R-:W-:Y:S02]  /*0840*/  MOV R25, R37 ;  /* 0x0000002500197202 */ /* 0x000fe40000000f00 */
[----:B------:R-:W-:-:S07]  /*0850*/  MOV R12, 0x870 ;  /* 0x00000870000c7802 */ /* 0x000fce0000000f00 */
[----:B------:R-:W-:Y:S05]  /*0860*/  CALL.REL.NOINC `($__internal_76_$__cuda_sm20_div_s64) ;  /* 0x0000006400507944 */ /* 0x000fea0003c00000 */
        /* <DEDUP_REMOVED lines=10> */
.L_x_3570:
[----:B------:R-:W-:Y:S05]  /*0910*/  BSYNC.RECONVERGENT B1 ;  /* 0x0000000000017941 */ /* 0x000fea0003800200 */
.L_x_3568:
        /* <DEDUP_REMOVED lines=34> */
.L_x_3572:
[----:B------:R-:W-:Y:S01]  /*0b40*/  MOV R26, R38 ;  /* 0x00000026001a7202 */ /* 0x000fe20000000f00 */
[----:B------:R-:W-:Y:S01]  /*0b50*/  IMAD.MOV.U32 R15, RZ, RZ, R39 ;  /* 0x000000ffff0f7224 */ /* 0x000fe200078e0027 */
[----:B------:R-:W-:Y:S01]  /*0b60*/  MOV R24, R18 ;  /* 0x0000001200187202 */ /* 0x000fe20000000f00 */
[----:B------:R-:W-:Y:S01]  /*0b70*/  IMAD.MOV.U32 R25, RZ, RZ, R19 ;  /* 0x000000ffff197224 */ /* 0x000fe200078e0013 */
[----:B------:R-:W-:-:S07]  /*0b80*/  MOV R12, 0xba0 ;  /* 0x00000ba0000c7802 */ /* 0x000fce0000000f00 */
[----:B------:R-:W-:Y:S05]  /*0b90*/  CALL.REL.NOINC `($__internal_76_$__cuda_sm20_div_s64) ;  /* 0x0000006000847944 */ /* 0x000fea0003c00000 */
        /* <DEDUP_REMOVED lines=10> */
.L_x_3573:
[----:B------:R-:W-:Y:S05]  /*0c40*/  BSYNC.RECONVERGENT B1 ;  /* 0x0000000000017941 */ /* 0x000fea0003800200 */
.L_x_3571:
        /* <DEDUP_REMOVED lines=36> */
.L_x_3575:
        /* <DEDUP_REMOVED lines=16> */
.L_x_3576:
[----:B------:R-:W-:Y:S05]  /*0f90*/  BSYNC.RECONVERGENT B1 ;  /* 0x0000000000017941 */ /* 0x000fea0003800200 */
.L_x_3574:
        /* <DEDUP_REMOVED lines=37> */
.L_x_3578:
        /* <DEDUP_REMOVED lines=16> */
.L_x_3579:
[----:B------:R-:W-:Y:S05]  /*12f0*/  BSYNC.RECONVERGENT B1 ;  /* 0x0000000000017941 */ /* 0x000fea0003800200 */
.L_x_3577:
        /* <DEDUP_REMOVED lines=36> */
.L_x_3581:
        /* <DEDUP_REMOVED lines=16> */
.L_x_3582:
[----:B------:R-:W-:Y:S05]  /*1640*/  BSYNC.RECONVERGENT B1 ;  /* 0x0000000000017941 */ /* 0x000fea0003800200 */
.L_x_3580:
        /* <DEDUP_REMOVED lines=36> */
.L_x_3584:
        /* <DEDUP_REMOVED lines=16> */
.L_x_3585:
[----:B------:R-:W-:Y:S05]  /*1990*/  BSYNC.RECONVERGENT B1 ;  /* 0x0000000000017941 */ /* 0x000fea0003800200 */
.L_x_3583:
        /* <DEDUP_REMOVED lines=36> */
.L_x_3587:
[----:B------:R-:W-:Y:S01]  /*1be0*/  MOV R26, R36 ;  /* 0x00000024001a7202 */ /* 0x000fe20000000f00 */
[----:B------:R-:W-:Y:S01]  /*1bf0*/  IMAD.MOV.U32 R15, RZ, RZ, R37 ;  /* 0x000000ffff0f7224 */ /* 0x000fe200078e0025 */
[----:B------:R-:W-:Y:S01]  /*1c00*/  MOV R24, R18 ;  /* 0x0000001200187202 */ /* 0x000fe20000000f00 */
[----:B------:R-:W-:Y:S01]  /*1c10*/  IMAD.MOV.U32 R25, RZ, RZ, R19 ;  /* 0x000000ffff197224 */ /* 0x000fe200078e0013 */
[----:B------:R-:W-:-:S07]  /*1c20*/  MOV R12, 0x1c40 ;  /* 0x00001c40000c7802 */ /* 0x000fce0000000f00 */
[----:B------:R-:W-:Y:S05]  /*1c30*/  CALL.REL.NOINC `($__internal_76_$__cuda_sm20_div_s64) ;  /* 0x00000050005c7944 */ /* 0x000fea0003c00000 */
        /* <DEDUP_REMOVED lines=10> */
.L_x_3588:
[----:B------:R-:W-:Y:S05]  /*1ce0*/  BSYNC.RECONVERGENT B1 ;  /* 0x0000000000017941 */ /* 0x000fea0003800200 */
.L_x_3586:
        /* <DEDUP_REMOVED lines=8> */
.L_x_3564:
        /* <DEDUP_REMOVED lines=35> */
.L_x_3592:
        /* <DEDUP_REMOVED lines=17> */
.L_x_3593:
[----:B------:R-:W-:Y:S05]  /*20b0*/  BSYNC.RECONVERGENT B1 ;  /* 0x0000000000017941 */ /* 0x000fea0003800200 */
.L_x_3591:
        /* <DEDUP_REMOVED lines=35> */
.L_x_3595:
        /* <DEDUP_REMOVED lines=16> */
.L_x_3596:
[----:B------:R-:W-:Y:S05]  /*23f0*/  BSYNC.RECONVERGENT B1 ;  /* 0x0000000000017941 */ /* 0x000fea0003800200 */
.L_x_3594:
        /* <DEDUP_REMOVED lines=35> */
.L_x_3598:
        /* <DEDUP_REMOVED lines=17> */
.L_x_3599:
[----:B------:R-:W-:Y:S05]  /*2740*/  BSYNC.RECONVERGENT B1 ;  /* 0x0000000000017941 */ /* 0x000fea0003800200 */
.L_x_3597:
        /* <DEDUP_REMOVED lines=37> */
.L_x_3601:
[----:B------:R-:W-:Y:S01]  /*29a0*/  MOV R26, R36 ;  /* 0x00000024001a7202 */ /* 0x000fe20000000f00 */
[----:B------:R-:W-:Y:S01]  /*29b0*/  IMAD.MOV.U32 R15, RZ, RZ, R37 ;  /* 0x000000ffff0f7224 */ /* 0x000fe200078e0025 */
[----:B------:R-:W-:Y:S01]  /*29c0*/  MOV R24, R18 ;  /* 0x0000001200187202 */ /* 0x000fe20000000f00 */
[----:B------:R-:W-:Y:S01]  /*29d0*/  IMAD.MOV.U32 R25, RZ, RZ, R19 ;  /* 0x000000ffff197224 */ /* 0x000fe200078e0013 */
[----:B------:R-:W-:-:S07]  /*29e0*/  MOV R12, 0x2a00 ;  /* 0x00002a00000c7802 */ /* 0x000fce0000000f00 */
[----:B------:R-:W-:Y:S05]  /*29f0*/  CALL.REL.NOINC `($__internal_76_$__cuda_sm20_div_s64) ;  /* 0x0000004000ec7944 */ /* 0x000fea0003c00000 */
        /* <DEDUP_REMOVED lines=10> */
.L_x_3602:
[----:B------:R-:W-:Y:S05]  /*2aa0*/  BSYNC.RECONVERGENT B1 ;  /* 0x0000000000017941 */ /* 0x000fea0003800200 */
.L_x_3600:
[----:B------:R-:W-:Y:S01]  /*2ab0*/  MOV R42, R20 ;  /* 0x00000014002a7202 */ /* 0x000fe20000000f00 */
[----:B------:R-:W-:Y:S02]  /*2ac0*/  IMAD R15, R15, R38, RZ ;  /* 0x000000260f0f7224 */ /* 0x000fe400078e02ff */
[----:B------:R-:W-:Y:S02]  /*2ad0*/  VIADD R13, R13, 0xfffffffe ;  /* 0xfffffffe0d0d7836 */ /* 0x000fe40000000000 */
[----:B------:R-:W-:-:S04]  /*2ae0*/  IMAD.WIDE.U32 R20, R38, R14, R42 ;  /* 0x0000000e26147225 */ /* 0x000fc800078e002a */
[----:B------:R-:W-:-:S05]  /*2af0*/  IMAD R15, R39, R14, R15 ;  /* 0x0000000e270f7224 */ /* 0x000fca00078e020f */
[----:B------:R-:W-:-:S07]  /*2b00*/  IADD3 R21, PT, PT, R21, R15, RZ ;  /* 0x0000000f15157210 */ /* 0x000fce0007ffe0ff */
.L_x_3590:
        /* <DEDUP_REMOVED lines=31> */
.L_x_3604:
[----:B------:R-:W-:Y:S01]  /*2d00*/  IMAD.MOV.U32 R12, RZ, RZ, R14 ;  /* 0x000000ffff0c7224 */ /* 0x000fe200078e000e */
[----:B------:R-:W-:Y:S02]  /*2d10*/  MOV R19, R15 ;  /* 0x0000000f00137202 */ /* 0x000fe40000000f00 */
[----:B------:R-:W-:-:S07]  /*2d20*/  MOV R28, 0x2d40 ;  /* 0x00002d40001c7802 */ /* 0x000fce0000000f00 */
[----:B------:R-:W-:Y:S05]  /*2d30*/  CALL.REL.NOINC `($__internal_77_$__cuda_sm20_rem_s64) ;  /* 0x00000044006c7944 */ /* 0x000fea0003c00000 */
[----:B------:R-:W-:-:S07]  /*2d40*/  IMAD.MOV.U32 R22, RZ, RZ, R12 ;  /* 0x000000ffff167224 */ /* 0x000fce00078e000c */
.L_x_3605:
[----:B------:R-:W-:Y:S05]  /*2d50*/  BSYNC.RECONVERGENT B1 ;  /* 0x0000000000017941 */ /* 0x000fea0003800200 */
.L_x_3603:
        /* <DEDUP_REMOVED lines=30> */
.L_x_3607:
[----:B------:R-:W-:Y:S01]  /*2f40*/  MOV R12, R14 ;  /* 0x0000000e000c7202 */ /* 0x000fe20000000f00 */
[----:B------:R-:W-:Y:S01]  /*2f50*/  IMAD.MOV.U32 R19, RZ, RZ, R15 ;  /* 0x000000ffff137224 */ /* 0x000fe200078e000f */
[----:B------:R-:W-:Y:S01]  /*2f60*/  MOV R8, R18 ;  /* 0x0000001200087202 */ /* 0x000fe20000000f00 */
[----:B------:R-:W-:Y:S01]  /*2f70*/  IMAD.MOV.U32 R5, RZ, RZ, R11 ;  /* 0x000000ffff057224 */ /* 0x000fe200078e000b */
[----:B------:R-:W-:-:S07]  /*2f80*/  MOV R28, 0x2fa0 ;  /* 0x00002fa0001c7802 */ /* 0x000fce0000000f00 */
[----:B------:R-:W-:Y:S05]  /*2f90*/  CALL.REL.NOINC `($__internal_77_$__cuda_sm20_rem_s64) ;  /* 0x0000004000d47944 */ /* 0x000fea0003c00000 */
[----:B------:R-:W-:-:S07]  /*2fa0*/  MOV R13, R23 ;  /* 0x00000017000d7202 */ /* 0x000fce0000000f00 */
.L_x_3608:
[----:B------:R-:W-:Y:S05]  /*2fb0*/  BSYNC.RECONVERGENT B1 ;  /* 0x0000000000017941 */ /* 0x000fea0003800200 */
.L_x_3606:
[----:B------:R-:W-:Y:S02]  /*2fc0*/  IMAD R5, R13, R30, RZ ;  /* 0x0000001e0d057224 */ /* 0x000fe400078e02ff */
[----:B------:R-:W-:-:S04]  /*2fd0*/  IMAD.WIDE.U32 R20, R30, R12, R20 ;  /* 0x0000000c1e147225 */ /* 0x000fc800078e0014 */
[----:B------:R-:W-:-:S04]  /*2fe0*/  IMAD R5, R31, R12, R5 ;  /* 0x0000000c1f057224 */ /* 0x000fc800078e0205 */
[----:B------:R-:W-:-:S07]  /*2ff0*/  IMAD.IADD R21, R21, 0x1, R5 ;  /* 0x0000000115157824 */ /* 0x000fce00078e0205 */
.L_x_3563:
        /* <DEDUP_REMOVED lines=11> */
[----:B------:R1:W-:Y:S04]  /*30b0*/  @!P0 STS.U8 [R9+UR4], R20 ;  /* 0x0000001409008988 */ /* 0x0003e80008000004 */
[----:B------:R1:W-:Y:S04]  /*30c0*/  @!P0 STS.64 [R6], R16 ;  /* 0x0000001006008388 */ /* 0x0003e80000000a00 */
[----:B------:R1:W-:Y:S01]  /*30d0*/  @P0 STS.U8 [R9+UR4], R2 ;  /* 0x0000000209000988 */ /* 0x0003e20008000004 */
[----:B------:R-:W-:Y:S05]  /*30e0*/  BRA `(.L_x_3609) ;  /* 0x0000003400ac7947 */ /* 0x000fea0003800000 */
.L_x_3562:
        /* <DEDUP_REMOVED lines=19> */
.L_x_3636:
        /* <DEDUP_REMOVED lines=33> */
.L_x_3613:
[----:B------:R-:W-:Y:S01]  /*3430*/  IMAD.MOV.U32 R26, RZ, RZ, R8 ;  /* 0x000000ffff1a7224 */ /* 0x000fe200078e0008 */
[----:B------:R-:W-:Y:S01]  /*3440*/  MOV R15, R5 ;  /* 0x00000005000f7202 */ /* 0x000fe20000000f00 */
[----:B------:R-:W-:Y:S01]  /*3450*/  IMAD.MOV.U32 R24, RZ, RZ, R36 ;  /* 0x000000ffff187224 */ /* 0x000fe200078e0024 */
[----:B------:R-:W-:Y:S02]  /*3460*/  MOV R25, R37 ;  /* 0x0000002500197202 */ /* 0x000fe40000000f00 */
[----:B------:R-:W-:-:S07]  /*3470*/  MOV R12, 0x3490 ;  /* 0x00003490000c7802 */ /* 0x000fce0000000f00 */
[----:B-1----:R-:W-:Y:S05]  /*3480*/  CALL.REL.NOINC `($__internal_76_$__cuda_sm20_div_s64) ;  /* 0x0000003800487944 */ /* 0x002fea0003c00000 */
        /* <DEDUP_REMOVED lines=10> */
.L_x_3614:
[----:B------:R-:W-:Y:S05]  /*3530*/  BSYNC.RECONVERGENT B1 ;  /* 0x0000000000017941 */ /* 0x000fea0003800200 */
.L_x_3612:
        /* <DEDUP_REMOVED lines=38> */
.L_x_3616:
        /* <DEDUP_REMOVED lines=17> */
.L_x_3617:
[----:B------:R-:W-:Y:S05]  /*38b0*/  BSYNC.RECONVERGENT B1 ;  /* 0x0000000000017941 */ /* 0x000fea0003800200 */
.L_x_3615:
        /* <DEDUP_REMOVED lines=39> */
.L_x_3619:
        /* <DEDUP_REMOVED lines=17> */
.L_x_3620:
[----:B------:R-:W-:Y:S05]  /*3c40*/  BSYNC.RECONVERGENT B1 ;  /* 0x0000000000017941 */ /* 0x000fea0003800200 */
.L_x_3618:
        /* <DEDUP_REMOVED lines=39> */
.L_x_3622:
        /* <DEDUP_REMOVED lines=17> */
.L_x_3623:
[----:B------:R-:W-:Y:S05]  /*3fd0*/  BSYNC.RECONVERGENT B1 ;  /* 0x0000000000017941 */ /* 0x000fea0003800200 */
.L_x_3621:
        /* <DEDUP_REMOVED lines=39> */
.L_x_3625:
        /* <DEDUP_REMOVED lines=17> */
.L_x_3626:
[----:B------:R-:W-:Y:S05]  /*4360*/  BSYNC.RECONVERGENT B1 ;  /* 0x0000000000017941 */ /* 0x000fea0003800200 */
.L_x_3624:
        /* <DEDUP_REMOVED lines=38> */
.L_x_3628:
        /* <DEDUP_REMOVED lines=17> */
.L_x_3629:
[----:B------:R-:W-:Y:S05]  /*46e0*/  BSYNC.RECONVERGENT B1 ;  /* 0x0000000000017941 */ /* 0x000fea0003800200 */
.L_x_3627:
        /* <DEDUP_REMOVED lines=38> */
.L_x_3631:
        /* <DEDUP_REMOVED lines=17> */
.L_x_3632:
[----:B------:R-:W-:Y:S05]  /*4a60*/  BSYNC.RECONVERGENT B1 ;  /* 0x0000000000017941 */ /* 0x000fea0003800200 */
.L_x_3630:
        /* <DEDUP_REMOVED lines=36> */
.L_x_3634:
        /* <DEDUP_REMOVED lines=17> */
.L_x_3635:
[----:B------:R-:W-:Y:S05]  /*4dc0*/  BSYNC.RECONVERGENT B1 ;  /* 0x0000000000017941 */ /* 0x000fea0003800200 */
.L_x_3633:
        /* <DEDUP_REMOVED lines=11> */
.L_x_3611:
        /* <DEDUP_REMOVED lines=36> */
.L_x_3639:
        /* <DEDUP_REMOVED lines=17> */
.L_x_3640:
[----:B------:R-:W-:Y:S05]  /*51d0*/  BSYNC.RECONVERGENT B1 ;  /* 0x0000000000017941 */ /* 0x000fea0003800200 */
.L_x_3638:
        /* <DEDUP_REMOVED lines=40> */
.L_x_3642:
        /* <DEDUP_REMOVED lines=17> */
.L_x_3643:
[----:B------:R-:W-:Y:S05]  /*5570*/  BSYNC.RECONVERGENT B1 ;  /* 0x0000000000017941 */ /* 0x000fea0003800200 */
.L_x_3641:
        /* <DEDUP_REMOVED lines=40> */
.L_x_3645:
        /* <DEDUP_REMOVED lines=17> */
.L_x_3646:
[----:B------:R-:W-:Y:S05]  /*5910*/  BSYNC.RECONVERGENT B1 ;  /* 0x0000000000017941 */ /* 0x000fea0003800200 */
.L_x_3644:
        /* <DEDUP_REMOVED lines=39> */
.L_x_3648:
        /* <DEDUP_REMOVED lines=16> */
.L_x_3649:
[----:B------:R-:W-:Y:S05]  /*5c90*/  BSYNC.RECONVERGENT B1 ;  /* 0x0000000000017941 */ /* 0x000fea0003800200 */
.L_x_3647:
        /* <DEDUP_REMOVED lines=9> */
.L_x_3637:
        /* <DEDUP_REMOVED lines=34> */
.L_x_3652:
[----:B------:R-:W-:Y:S01]  /*5f50*/  MOV R26, R8 ;  /* 0x00000008001a7202 */ /* 0x000fe20000000f00 */
[----:B------:R-:W-:Y:S01]  /*5f60*/  IMAD.MOV.U32 R15, RZ, RZ, R5 ;  /* 0x000000ffff0f7224 */ /* 0x000fe200078e0005 */
[----:B------:R-:W-:Y:S02]  /*5f70*/  MOV R24, R16 ;  /* 0x0000001000187202 */ /* 0x000fe40000000f00 */
[----:B------:R-:W-:Y:S02]  /*5f80*/  MOV R25, R17 ;  /* 0x0000001100197202 */ /* 0x000fe40000000f00 */
[----:B------:R-:W-:-:S07]  /*5f90*/  MOV R12, 0x5fb0 ;  /* 0x00005fb0000c7802 */ /* 0x000fce0000000f00 */
[----:B------:R-:W-:Y:S05]  /*5fa0*/  CALL.REL.NOINC `($__internal_76_$__cuda_sm20_div_s64) ;  /* 0x0000000c00807944 */ /* 0x000fea0003c00000 */
        /* <DEDUP_REMOVED lines=11> */
.L_x_3653:
[----:B------:R-:W-:Y:S05]  /*6060*/  BSYNC.RECONVERGENT B1 ;  /* 0x0000000000017941 */ /* 0x000fea0003800200 */
.L_x_3651:
        /* <DEDUP_REMOVED lines=39> */
.L_x_3655:
[----:B------:R-:W-:Y:S01]  /*62e0*/  MOV R26, R18 ;  /* 0x00000012001a7202 */ /* 0x000fe20000000f00 */
[----:B------:R-:W-:Y:S01]  /*62f0*/  IMAD.MOV.U32 R15, RZ, RZ, R19 ;  /* 0x000000ffff0f7224 */ /* 0x000fe200078e0013 */
[----:B------:R-:W-:Y:S02]  /*6300*/  MOV R24, R16 ;  /* 0x0000001000187202 */ /* 0x000fe40000000f00 */
[----:B------:R-:W-:Y:S02]  /*6310*/  MOV R25, R17 ;  /* 0x0000001100197202 */ /* 0x000fe40000000f00 */
[----:B------:R-:W-:-:S07]  /*6320*/  MOV R12, 0x6340 ;  /* 0x00006340000c7802 */ /* 0x000fce0000000f00 */
[----:B------:R-:W-:Y:S05]  /*6330*/  CALL.REL.NOINC `($__internal_76_$__cuda_sm20_div_s64) ;  /* 0x00000008009c7944 */ /* 0x000fea0003c00000 */
        /* <DEDUP_REMOVED lines=10> */
.L_x_3656:
[----:B------:R-:W-:Y:S05]  /*63e0*/  BSYNC.RECONVERGENT B1 ;  /* 0x0000000000017941 */ /* 0x000fea0003800200 */
.L_x_3654:
        /* <DEDUP_REMOVED lines=9> */
.L_x_3650:
        /* <DEDUP_REMOVED lines=31> */
.L_x_3658:
[----:B------:R-:W-:Y:S02]  /*6670*/  MOV R12, R18 ;  /* 0x00000012000c7202 */ /* 0x000fe40000000f00 */
[----:B------:R-:W-:-:S07]  /*6680*/  MOV R28, 0x66a0 ;  /* 0x000066a0001c7802 */ /* 0x000fce0000000f00 */
[----:B------:R-:W-:Y:S05]  /*6690*/  CALL.REL.NOINC `($__internal_77_$__cuda_sm20_rem_s64) ;  /* 0x0000000c00147944 */ /* 0x000fea0003c00000 */
[----:B------:R-:W-:Y:S01]  /*66a0*/  IMAD.MOV.U32 R16, RZ, RZ, R12 ;  /* 0x000000ffff107224 */ /* 0x000fe200078e000c */
[----:B------:R-:W-:-:S07]  /*66b0*/  MOV R17, R23 ;  /* 0x0000001700117202 */ /* 0x000fce0000000f00 */
.L_x_3659:
[----:B------:R-:W-:Y:S05]  /*66c0*/  BSYNC.RECONVERGENT B1 ;  /* 0x0000000000017941 */ /* 0x000fea0003800200 */
.L_x_3657:
        /* <DEDUP_REMOVED lines=8> */
.L_x_3610:
[----:B------:R-:W0:Y:S02]  /*6750*/  LDCU.64 UR10, c[0x0][0x390] ;  /* 0x00007200ff0a77ac */ /* 0x000e240008000a00 */
[----:B0-----:R-:W-:-:S04]  /*6760*/  IADD3 R14, P0, PT, R14, UR10, RZ ;  /* 0x0000000a0e0e7c10 */ /* 0x001fc8000ff1e0ff */
[----:B------:R-:W-:-:S05]  /*6770*/  IADD3.X R15, PT, PT, R3, UR11, RZ, P0, !PT ;  /* 0x0000000b030f7c10 */ /* 0x000fca00087fe4ff */
[----:B------:R-:W2:Y:S04]  /*6780*/  LDG.E.U8 R14, desc[UR8][R14.64] ;  /* 0x000000080e0e7981 */ /* 0x000ea8000c1e1100 */
[----:B--2---:R0:W-:Y:S02]  /*6790*/  STS.U8 [R9+UR4], R14 ;  /* 0x0000000e09007988 */ /* 0x0041e40008000004 */
.L_x_3609:
[----:B------:R-:W-:Y:S05]  /*67a0*/  BSYNC.RECONVERGENT B0 ;  /* 0x0000000000007941 */ /* 0x000fea0003800200 */
.L_x_3561:
[----:B------:R-:W-:Y:S01]  /*67b0*/  BAR.SYNC.DEFER_BLOCKING 0x0 ;  /* 0x0000000000007b1d */ /* 0x000fe20000010000 */
[----:B------:R-:W-:Y:S02]  /*67c0*/  ISETP.GE.U32.AND P0, PT, R4, 0x42, PT ;  /* 0x000000420400780c */ /* 0x000fe40003f06070 */
[----:B------:R-:W-:-:S11]  /*67d0*/  ISETP.GT.U32.AND P1, PT, R9, 0x1f, PT ;  /* 0x0000001f0900780c */ /* 0x000fd60003f24070 */
[----:B------:R-:W-:Y:S05]  /*67e0*/  @!P0 BRA `(.L_x_3660) ;  /* 0x0000000000408947 */ /* 0x000fea0003800000 */
.L_x_3661:
[----:B------:R-:W-:Y:S01]  /*67f0*/  SHF.R.U32.HI R11, RZ, 0x1, R4 ;  /* 0x00000001ff0b7819 */ /* 0x000fe20000011604 */
[----:B-1----:R-:W-:Y:S03]  /*6800*/  LDS.U8 R2, [R9+UR4] ;  /* 0x0000000409027984 */ /* 0x002fe60008000000 */
[----:B------:R-:W-:-:S06]  /*6810*/  IADD3 R5, PT, PT, R0, R11, RZ ;  /* 0x0000000b00057210 */ /* 0x000fcc0007ffe0ff */
[----:B------:R-:W1:Y:S02]  /*6820*/  LDS.U8 R5, [R5] ;  /* 0x0000000005057984 */ /* 0x000e640000000000 */
[C---:B-1----:R-:W-:Y:S02]  /*6830*/  LOP3.LUT P0, RZ, R5.reuse, 0xff, R2, 0xc8, !PT ;  /* 0x000000ff05ff7812 */ /* 0x042fe4000780c802 */
[----:B------:R-:W-:Y:S02]  /*6840*/  PRMT R3, R5, 0x8880, RZ ;  /* 0x0000888005037816 */ /* 0x000fe400000000ff */
[----:B------:R-:W-:-:S04]  /*6850*/  SEL R2, RZ, 0x1, !P0 ;  /* 0x00000001ff027807 */ /* 0x000fc80004000000 */
[----:B------:R-:W-:-:S13]  /*6860*/  ISETP.NE.AND P0, PT, R2, R3, PT ;  /* 0x000000030200720c */ /* 0x000fda0003f05270 */
[----:B------:R-:W-:Y:S01]  /*6870*/  @!P0 LEA R2, R11, R6, 0x3 ;  /* 0x000000060b028211 */ /* 0x000fe200078e18ff */
[----:B------:R-:W-:Y:S05]  /*6880*/  @!P0 STS.U8 [R9+UR4], R5 ;  /* 0x0000000509008988 */ /* 0x000fea0008000004 */
[----:B------:R-:W1:Y:S04]  /*6890*/  @!P0 LDS.64 R2, [R2] ;  /* 0x0000000002028984 */ /* 0x000e680000000a00 */
[----:B-1----:R2:W-:Y:S01]  /*68a0*/  @!P0 STS.64 [R6], R2 ;  /* 0x0000000206008388 */ /* 0x0025e20000000a00 */
[----:B------:R-:W-:Y:S01]  /*68b0*/  BAR.SYNC.DEFER_BLOCKING 0x0 ;  /* 0x0000000000007b1d */ /* 0x000fe20000010000 */
[----:B------:R-:W-:Y:S01]  /*68c0*/  ISETP.GT.U32.AND P0, PT, R4, 0x83, PT ;  /* 0x000000830400780c */ /* 0x000fe20003f04070 */
[----:B------:R-:W-:-:S12]  /*68d0*/  IMAD.MOV.U32 R4, RZ, RZ, R11 ;  /* 0x000000ffff047224 */ /* 0x000fd800078e000b */
[----:B--2---:R-:W-:Y:S05]  /*68e0*/  @P0 BRA `(.L_x_3661) ;  /* 0xfffffffc00c00947 */ /* 0x004fea000383ffff */
.L_x_3660:
[----:B------:R-:W-:Y:S05]  /*68f0*/  @P1 EXIT ;  /* 0x000000000000194d */ /* 0x000fea0003800000 */
[----:B------:R-:W-:Y:S01]  /*6900*/  LDS.U8 R0, [R9+UR4] ;  /* 0x0000000409007984 */ /* 0x000fe20008000000 */
[----:B------:R-:W-:-:S03]  /*6910*/  ISETP.NE.AND P1, PT, R9, RZ, PT ;  /* 0x000000ff0900720c */ /* 0x000fc60003f25270 */
[----:B------:R-:W2:Y:S04]  /*6920*/  LDS.U8 R3, [R9+UR4+0x20] ;  /* 0x0000200409037984 */ /* 0x000ea80008000000 */
[----:B------:R-:W3:Y:S01]  /*6930*/  LDS.S8 R5, [R9+UR4+0x20] ;  /* 0x0000200409057984 */ /* 0x000ee20008000200 */
[----:B--2---:R-:W-:-:S04]  /*6940*/  LOP3.LUT P0, RZ, R3, 0xff, R0, 0xc8, !PT ;  /* 0x000000ff03ff7812 */ /* 0x004fc8000780c800 */
[----:B------:R-:W-:-:S04]  /*6950*/  SEL R0, RZ, 0x1, !P0 ;  /* 0x00000001ff007807 */ /* 0x000fc80004000000 */
[----:B---3--:R-:W-:-:S13]  /*6960*/  ISETP.NE.AND P0, PT, R0, R5, PT ;  /* 0x000000050000720c */ /* 0x008fda0003f05270 */
[----:B-1----:R-:W1:Y:S04]  /*6970*/  @!P0 LDS.64 R2, [R6+0x100] ;  /* 0x0001000006028984 */ /* 0x002e680000000a00 */
[----:B-1----:R-:W-:Y:S04]  /*6980*/  @!P0 STS.64 [R6], R2 ;  /* 0x0000000206008388 */ /* 0x002fe80000000a00 */
[----:B------:R-:W1:Y:S04]  /*6990*/  @!P0 LDS.U8 R0, [R9+UR4+0x20] ;  /* 0x0000200409008984 */ /* 0x000e680008000000 */
[----:B-1----:R-:W-:Y:S04]  /*69a0*/  @!P0 STS.U8 [R9+UR4], R0 ;  /* 0x0000000009008988 */ /* 0x002fe80008000004 */
[----:B------:R-:W-:Y:S04]  /*69b0*/  LDS.U8 R4, [R9+UR4] ;  /* 0x0000000409047984 */ /* 0x000fe80008000000 */
[----:B------:R-:W1:Y:S04]  /*69c0*/  LDS.U8 R5, [R9+UR4+0x10] ;  /* 0x0000100409057984 */ /* 0x000e680008000000 */
[----:B------:R-:W2:Y:S01]  /*69d0*/  LDS.S8 R11, [R9+UR4+0x10] ;  /* 0x00001004090b7984 */ /* 0x000ea20008000200 */
[----:B-1----:R-:W-:-:S04]  /*69e0*/  LOP3.LUT P0, RZ, R5, 0xff, R4, 0xc8, !PT ;  /* 0x000000ff05ff7812 */ /* 0x002fc8000780c804 */
[----:B------:R-:W-:-:S04]  /*69f0*/  SEL R4, RZ, 0x1, !P0 ;  /* 0x00000001ff047807 */ /* 0x000fc80004000000 */
[----:B--2---:R-:W-:-:S13]  /*6a00*/  ISETP.NE.AND P0, PT, R4, R11, PT ;  /* 0x0000000b0400720c */ /* 0x004fda0003f05270 */
[----:B------:R-:W1:Y:S04]  /*6a10*/  @!P0 LDS.64 R4, [R6+0x80] ;  /* 0x0000800006048984 */ /* 0x000e680000000a00 */
        /* <DEDUP_REMOVED lines=57> */
        .weak           $__internal_76_$__cuda_sm20_div_s64
        .type           $__internal_76_$__cuda_sm20_div_s64,@function
        .size           $__internal_76_$__cuda_sm20_div_s64,($__internal_77_$__cuda_sm20_rem_s64 - $__internal_76_$__cuda_sm20_div_s64)
$__internal_76_$__cuda_sm20_div_s64:
        /* <DEDUP_REMOVED lines=83> */
[----:B------:R-:W-:Y:S05]  /*72e0*/  RET.REL.NODEC R24 `(uncontiguous_reduce_bool) ;  /* 0xffffff8c18447950 */ /* 0x000fea0003c3ffff */
        .weak           $__internal_77_$__cuda_sm20_rem_s64
        .type           $__internal_77_$__cuda_sm20_rem_s64,@function
        .size           $__internal_77_$__cuda_sm20_rem_s64,(.L_x_3756 - $__internal_77_$__cuda_sm20_rem_s64)
$__internal_77_$__cuda_sm20_rem_s64:
        /* <DEDUP_REMOVED lines=76> */
[----:B------:R-:W-:Y:S06]  /*77b0*/  RET.REL.NODEC R28 `(uncontiguous_reduce_bool) ;  /* 0xffffff881c107950 */ /* 0x000fec0003c3ffff */
.L_x_3662:
        /* <DEDUP_REMOVED lines=12> */
.L_x_3756:


//--------------------- .text.contiguous_reduce2_bool --------------------------
	.section	.text.contiguous_reduce2_bool,"ax",@progbits
	.align	128
        .global         contiguous_reduce2_bool
        .type           contiguous_reduce2_bool,@function
        .size           contiguous_reduce2_bool,(.L_x_3846 - contiguous_reduce2_bool)
        .other          contiguous_reduce2_bool,@"STO_CUDA_ENTRY STV_DEFAULT"
contiguous_reduce2_bool:
.text.contiguous_reduce2_bool:
        /* <DEDUP_REMOVED lines=28> */
[----:B------:R-:W-:-:S03]  /*01c0*/  IMAD.X R11, RZ, RZ, UR11, P1 ;  /* 0x0000000bff0b7e24 */ /* 0x000fc600088e06ff */
[----:B------:R-:W2:Y:S04]  /*01d0*/  LDG.E.U8 R17, desc[UR8][R8.64] ;  /* 0x0000000808117981 */ /* 0x000ea8000c1e1100 */
[----:B------:R-:W2:Y:S02]  /*01e0*/  LDG.E.U8 R16, desc[UR8][R10.64] ;  /* 0x000000080a107981 */ /* 0x000ea4000c1e1100 */
[C---:B--2---:R-:W-:Y:S02]  /*01f0*/  LOP3.LUT P0, RZ, R16.reuse, 0xff, R17, 0xc8, !PT ;  /* 0x000000ff10ff7812 */ /* 0x044fe4000780c811 */
[----:B------:R-:W-:Y:S02]  /*0200*/  PRMT R15, R16, 0x8880, RZ ;  /* 0x00008880100f7816 */ /* 0x000fe400000000ff */
[----:B------:R-:W-:-:S04]  /*0210*/  SEL R12, RZ, 0x1, !P0 ;  /* 0x00000001ff0c7807 */ /* 0x000fc80004000000 */
[----:B------:R-:W-:-:S13]  /*0220*/  ISETP.NE.AND P0, PT, R12, R15, PT ;  /* 0x0000000f0c00720c */ /* 0x000fda0003f05270 */
[----:B------:R-:W0:Y:S08]  /*0230*/  @!P0 LDC.64 R18, c[0x0][0x398] ;  /* 0x0000e600ff128b82 */ /* 0x000e300000000a00 */
[----:B------:R-:W1:Y:S01]  /*0240*/  @P0 LDC.64 R14, c[0x0][0x398] ;  /* 0x0000e600ff0e0b82 */ /* 0x000e620000000a00 */
[----:B0-----:R-:W-:-:S04]  /*0250*/  @!P0 LEA R12, P1, R13, R18, 0x3 ;  /* 0x000000120d0c8211 */ /* 0x001fc800078218ff */
[----:B------:R-:W-:Y:S01]  /*0260*/  @!P0 LEA.HI.X R13, R13, R19, RZ, 0x3, P1 ;  /* 0x000000130d0d8211 */ /* 0x000fe200008f1cff */
[----:B-1----:R-:W-:-:S04]  /*0270*/  @P0 IMAD.WIDE.U32 R10, R7, 0x8, R14 ;  /* 0x00000008070a0825 */ /* 0x002fc800078e000e */
[----:B------:R-:W2:Y:S04]  /*0280*/  @!P0 LDG.E.64 R8, desc[UR8][R12.64] ;  /* 0x000000080c088981 */ /* 0x000ea8000c1e1b00 */
[----:B------:R-:W3:Y:S04]  /*0290*/  @P0 LDG.E.64 R10, desc[UR8][R10.64] ;  /* 0x000000080a0a0981 */ /* 0x000ee8000c1e1b00 */
[----:B------:R1:W-:Y:S04]  /*02a0*/  @!P0 STS.U8 [R2+UR4], R16 ;  /* 0x0000001002008988 */ /* 0x0003e80008000004 */
[----:B--2---:R1:W-:Y:S04]  /*02b0*/  @!P0 STS.64 [R4], R8 ;  /* 0x0000000804008388 */ /* 0x0043e80000000a00 */
[----:B------:R1:W-:Y:S04]  /*02c0*/  @P0 STS.U8 [R2+UR4], R17 ;  /* 0x0000001102000988 */ /* 0x0003e80008000004 */
[----:B---3--:R1:W-:Y:S01]  /*02d0*/  @P0 STS.64 [R4], R10 ;  /* 0x0000000a04000388 */ /* 0x0083e20000000a00 */
[----:B------:R-:W-:Y:S05]  /*02e0*/  BRA `(.L_x_3665) ;  /* 0x0000000000307947 */ /* 0x000fea0003800000 */
.L_x_3664:
        /* <DEDUP_REMOVED lines=12> */
.L_x_3665:
[----:B------:R-:W-:Y:S05]  /*03b0*/  BSYNC.RECONVERGENT B0 ;  /* 0x0000000000007941 */ /* 0x000fea0003800200 */
.L_x_3663:
[----:B------:R-:W-:Y:S01]  /*03c0*/  BAR.SYNC.DEFER_BLOCKING 0x0 ;  /* 0x0000000000007b1d */ /* 0x000fe20000010000 */
[----:B------:R-:W-:-:S13]  /*03d0*/  ISETP.GE.U32.AND P0, PT, R5, 0x42, PT ;  /* 0x000000420500780c */ /* 0x000fda0003f06070 */
[----:B------:R-:W-:Y:S05]  /*03e0*/  @!P0 BRA `(.L_x_3666) ;  /* 0x0000000000508947 */ /* 0x000fea0003800000 */
.L_x_3669:
        /* <DEDUP_REMOVED lines=8> */
[C---:B0-----:R-:W-:Y:S02]  /*0470*/  LOP3.LUT P0, RZ, R10.reuse, 0xff, R7, 0xc8, !PT ;  /* 0x000000ff0aff7812 */ /* 0x041fe4000780c807 */
[----:B------:R-:W-:-:S02]  /*0480*/  PRMT R8, R10, 0x8880, RZ ;  /* 0x000088800a087816 */ /* 0x000fc400000000ff */
[----:B------:R-:W-:-:S04]  /*0490*/  SEL R7, RZ, 0x1, !P0 ;  /* 0x00000001ff077807 */ /* 0x000fc80004000000 */
[----:B------:R-:W-:-:S13]  /*04a0*/  ISETP.NE.AND P0, PT, R7, R8, PT ;  /* 0x000000080700720c */ /* 0x000fda0003f05270 */
[----:B------:R-:W-:Y:S01]  /*04b0*/  @!P0 IMAD R8, R5, 0x8, R4 ;  /* 0x0000000805088824 */ /* 0x000fe200078e0204 */
[----:B------:R-:W-:Y:S05]  /*04c0*/  @!P0 STS.U8 [R2+UR4], R10 ;  /* 0x0000000a02008988 */ /* 0x000fea0008000004 */
[----:B------:R-:W0:Y:S04]  /*04d0*/  @!P0 LDS.64 R8, [R8] ;  /* 0x0000000008088984 */ /* 0x000e280000000a00 */
[----:B0-----:R0:W-:Y:S02]  /*04e0*/  @!P0 STS.64 [R4], R8 ;  /* 0x0000000804008388 */ /* 0x0011e40000000a00 */
.L_x_3668:
[----:B------:R-:W-:Y:S05]  /*04f0*/  BSYNC.RECONVERGENT B0 ;  /* 0x0000000000007941 */ /* 0x000fea0003800200 */
.L_x_3667:
[----:B------:R-:W-:Y:S01]  /*0500*/  BAR.SYNC.DEFER_BLOCKING 0x0 ;  /* 0x0000000000007b1d */ /* 0x000fe20000010000 */
[----:B------:R-:W-:-:S13]  /*0510*/  ISETP.GT.U32.AND P0, PT, R11, 0x83, PT ;  /* 0x000000830b00780c */ /* 0x000fda0003f04070 */
[----:B------:R-:W-:Y:S05]  /*0520*/  @P0 BRA `(.L_x_3669) ;  /* 0xfffffffc00b00947 */ /* 0x000fea000383ffff */
.L_x_3666:
        /* <DEDUP_REMOVED lines=77> */
.L_x_3670:
        /* <DEDUP_REMOVED lines=16> */
.L_x_3846:


//--------------------- .text.contiguous_reduce_bool --------------------------
	.section	.text.contiguous_reduce_bool,"ax",@progbits
	.align	128
        .global         contiguous_reduce_bool
        .type           contiguous_reduce_bool,@function
        .size           contiguous_reduce_bool,(.L_x_3847 - contiguous_reduce_bool)
        .other          contiguous_reduce_bool,@"STO_CUDA_ENTRY STV_DEFAULT"
contiguous_reduce_bool:
.text.contiguous_reduce_bool:
        /* <DEDUP_REMOVED lines=30> */
[C---:B--2---:R-:W-:Y:S02]  /*01e0*/  LOP3.LUT P0, RZ, R12.reuse, 0xff, R11, 0xc8, !PT ;  /* 0x000000ff0cff7812 */ /* 0x044fe4000780c80b */
[----:B------:R-:W-:Y:S02]  /*01f0*/  PRMT R14, R12, 0x8880, RZ ;  /* 0x000088800c0e7816 */ /* 0x000fe400000000ff */
[----:B------:R-:W-:-:S04]  /*0200*/  SEL R7, RZ, 0x1, !P0 ;  /* 0x00000001ff077807 */ /* 0x000fc80004000000 */
[----:B------:R-:W-:-:S13]  /*0210*/  ISETP.NE.AND P0, PT, R7, R14, PT ;  /* 0x0000000e0700720c */ /* 0x000fda0003f05270 */
[----:B------:R-:W-:Y:S01]  /*0220*/  @!P0 IMAD.MOV.U32 R9, RZ, RZ, RZ ;  /* 0x000000ffff098224 */ /* 0x000fe200078e00ff */
[----:B------:R1:W-:Y:S04]  /*0230*/  @!P0 STS.U8 [R2+UR4], R12 ;  /* 0x0000000c02008988 */ /* 0x0003e80008000004 */
[----:B------:R1:W-:Y:S04]  /*0240*/  @!P0 STS.64 [R4], R8 ;  /* 0x0000000804008388 */ /* 0x0003e80000000a00 */
[----:B------:R1:W-:Y:S01]  /*0250*/  @P0 STS.U8 [R2+UR4], R11 ;  /* 0x0000000b02000988 */ /* 0x0003e20008000004 */
[----:B------:R-:W-:Y:S05]  /*0260*/  BRA `(.L_x_3673) ;  /* 0x0000000000207947 */ /* 0x000fea0003800000 */
.L_x_3672:
        /* <DEDUP_REMOVED lines=8> */
.L_x_3673:
[----:B------:R-:W-:Y:S05]  /*02f0*/  BSYNC.RECONVERGENT B0 ;  /* 0x0000000000007941 */ /* 0x000fea0003800200 */
.L_x_3671:
[----:B------:R-:W-:Y:S01]  /*0300*/  BAR.SYNC.DEFER_BLOCKING 0x0 ;  /* 0x0000000000007b1d */ /* 0x000fe20000010000 */
[----:B------:R-:W-:-:S13]  /*0310*/  ISETP.GE.U32.AND P0, PT, R5, 0x42, PT ;  /* 0x000000420500780c */ /* 0x000fda0003f06070 */
[----:B------:R-:W-:Y:S05]  /*0320*/  @!P0 BRA `(.L_x_3674) ;  /* 0x0000000000508947 */ /* 0x000fea0003800000 */
.L_x_3677:
        /* <DEDUP_REMOVED lines=16> */
.L_x_3676:
[----:B------:R-:W-:Y:S05]  /*0430*/  BSYNC.RECONVERGENT B0 ;  /* 0x0000000000007941 */ /* 0x000fea0003800200 */
.L_x_3675:
[----:B------:R-:W-:Y:S01]  /*0440*/  BAR.SYNC.DEFER_BLOCKING 0x0 ;  /* 0x0000000000007b1d */ /* 0x000fe20000010000 */
[----:B------:R-:W-:-:S13]  /*0450*/  ISETP.GT.U32.AND P0, PT, R11, 0x83, PT ;  /* 0x000000830b00780c */ /* 0x000fda0003f04070 */
[----:B------:R-:W-:Y:S05]  /*0460*/  @P0 BRA `(.L_x_3677) ;  /* 0xfffffffc00b00947 */ /* 0x000fea000383ffff */
.L_x_3674:
        /* <DEDUP_REMOVED lines=77> */
.L_x_3678:
        /* <DEDUP_REMOVED lines=12> */
.L_x_3847:


//--------------------- .nv.shared.contiguous_reduce44_bf16 --------------------------
	.section	.nv.shared.contiguous_reduce44_bf16,"aw",@nobits
	.sectionflags	@""
	.align	16
	.zero		1024


//--------------------- .nv.shared.reserved.0     --------------------------
	.section	.nv.shared.reserved.0,"aw",@nobits
	.weak		__nv_reservedSMEM_offset_0_alias
	.size		__nv_reservedSMEM_offset_0_alias, 0, 64
	.other		__nv_reservedSMEM_offset_0_alias,@"STO_CUDA_RESERVED_SHARED STV_DEFAULT"
__nv_reservedSMEM_offset_0_alias:
	.zero		0
	.zero		64


//--------------------- .nv.shared.contiguous_reduce4_bf16 --------------------------
	.section	.nv.shared.contiguous_reduce4_bf16,"aw",@nobits
	.sectionflags	@""
	.align	16
	.zero		1024


//--------------------- .nv.shared.contiguous_reduce33_bf16 --------------------------
	.section	.nv.shared.contiguous_reduce33_bf16,"aw",@nobits
	.sectionflags	@""
	.align	16
	.zero		1024


//--------------------- .nv.shared.contiguous_reduce3_bf16 --------------------------
	.section	.nv.shared.contiguous_reduce3_bf16,"aw",@nobits
	.sectionflags	@""
	.align	16
	.zero		1024


//--------------------- .nv.shared.uncontiguous_reduce_bf16 --------------------------
	.section	.nv.shared.uncontiguous_reduce_bf16,"aw",@nobits
	.sectionflags	@""
	.align	16
	.zero		1024


//--------------------- .nv.shared.contiguous_reduce2_bf16 --------------------------
	.section	.nv.shared.contiguous_reduce2_bf16,"aw",@nobits
	.sectionflags	@""
	.align	16
	.zero		1024


//--------------------- .nv.shared.contiguous_reduce_bf16 --------------------------
	.section	.nv.shared.contiguous_reduce_bf16,"aw",@nobits
	.sectionflags	@""
	.align	16
	.zero		1024


//--------------------- .nv.shared.contiguous_reduce44_f16 --------------------------
	.section	.nv.shared.contiguous_reduce44_f16,"aw",@nobits
	.sectionflags	@""
	.align	16
	.zero		1024


//--------------------- .nv.shared.contiguous_reduce4_f16 --------------------------
	.section	.nv.shared.contiguous_reduce4_f16,"aw",@nobits
	.sectionflags	@""
	.align	16
	.zero		1024


//--------------------- .nv.shared.contiguous_reduce33_f16 --------------------------
	.section	.nv.shared.contiguous_reduce33_f16,"aw",@nobits
	.sectionflags	@""
	.align	16
	.zero		1024


//--------------------- .nv.shared.contiguous_reduce3_f16 --------------------------
	.section	.nv.shared.contiguous_reduce3_f16,"aw",@nobits
	.sectionflags	@""
	.align	16
	.zero		1024


//--------------------- .nv.shared.uncontiguous_reduce_f16 --------------------------
	.section	.nv.shared.uncontiguous_reduce_f16,"aw",@nobits
	.sectionflags	@""
	.align	16
	.zero		1024


//--------------------- .nv.shared.contiguous_reduce2_f16 --------------------------
	.section	.nv.shared.contiguous_reduce2_f16,"aw",@nobits
	.sectionflags	@""
	.align	16
	.zero		1024


//--------------------- .nv.shared.contiguous_reduce_f16 --------------------------
	.section	.nv.shared.contiguous_reduce_f16,"aw",@nobits
	.sectionflags	@""
	.align	16
	.zero		1024


//--------------------- .nv.shared.contiguous_reduce44_f64 --------------------------
	.section	.nv.shared.contiguous_reduce44_f64,"aw",@nobits
	.sectionflags	@""
	.align	16
	.zero		1024


//--------------------- .nv.shared.contiguous_reduce4_f64 --------------------------
	.section	.nv.shared.contiguous_reduce4_f64,"aw",@nobits
	.sectionflags	@""
	.align	16
	.zero		1024


//--------------------- .nv.shared.contiguous_reduce33_f64 --------------------------
	.section	.nv.shared.contiguous_reduce33_f64,"aw",@nobits
	.sectionflags	@""
	.align	16
	.zero		1024


//--------------------- .nv.shared.contiguous_reduce3_f64 --------------------------
	.section	.nv.shared.contiguous_reduce3_f64,"aw",@nobits
	.sectionflags	@""
	.align	16
	.zero		1024


//--------------------- .nv.shared.uncontiguous_reduce_f64 --------------------------
	.section	.nv.shared.uncontiguous_reduce_f64,"aw",@nobits
	.sectionflags	@""
	.align	16
	.zero		1024


//--------------------- .nv.shared.contiguous_reduce2_f64 --------------------------
	.section	.nv.shared.contiguous_reduce2_f64,"aw",@nobits
	.sectionflags	@""
	.align	16
	.zero		1024


//--------------------- .nv.shared.contiguous_reduce_f64 --------------------------
	.section	.nv.shared.contiguous_reduce_f64,"aw",@nobits
	.sectionflags	@""
	.align	16
	.zero		1024


//--------------------- .nv.shared.contiguous_reduce44_f32 --------------------------
	.section	.nv.shared.contiguous_reduce44_f32,"aw",@nobits
	.sectionflags	@""
	.align	16
	.zero		1024


//--------------------- .nv.shared.contiguous_reduce4_f32 --------------------------
	.section	.nv.shared.contiguous_reduce4_f32,"aw",@nobits
	.sectionflags	@""
	.align	16
	.zero		1024


//--------------------- .nv.shared.contiguous_reduce33_f32 --------------------------
	.section	.nv.shared.contiguous_reduce33_f32,"aw",@nobits
	.sectionflags	@""
	.align	16
	.zero		1024


//--------------------- .nv.shared.contiguous_reduce3_f32 --------------------------
	.section	.nv.shared.contiguous_reduce3_f32,"aw",@nobits
	.sectionflags	@""
	.align	16
	.zero		1024


//--------------------- .nv.shared.uncontiguous_reduce_f32 --------------------------
	.section	.nv.shared.uncontiguous_reduce_f32,"aw",@nobits
	.sectionflags	@""
	.align	16
	.zero		1024


//--------------------- .nv.shared.contiguous_reduce2_f32 --------------------------
	.section	.nv.shared.contiguous_reduce2_f32,"aw",@nobits
	.sectionflags	@""
	.align	16
	.zero		1024


//--------------------- .nv.shared.contiguous_reduce_f32 --------------------------
	.section	.nv.shared.contiguous_reduce_f32,"aw",@nobits
	.sectionflags	@""
	.align	16
	.zero		1024


//--------------------- .nv.shared.contiguous_reduce44_u64 --------------------------
	.section	.nv.shared.contiguous_reduce44_u64,"aw",@nobits
	.sectionflags	@""
	.align	16
	.zero		1024


//--------------------- .nv.shared.contiguous_reduce4_u64 --------------------------
	.section	.nv.shared.contiguous_reduce4_u64,"aw",@nobits
	.sectionflags	@""
	.align	16
	.zero		1024


//--------------------- .nv.shared.contiguous_reduce33_u64 --------------------------
	.section	.nv.shared.contiguous_reduce33_u64,"aw",@nobits
	.sectionflags	@""
	.align	16
	.zero		1024


//--------------------- .nv.shared.contiguous_reduce3_u64 --------------------------
	.section	.nv.shared.contiguous_reduce3_u64,"aw",@nobits
	.sectionflags	@""
	.align	16
	.zero		1024


//--------------------- .nv.shared.uncontiguous_reduce_u64 --------------------------
	.section	.nv.shared.uncontiguous_reduce_u64,"aw",@nobits
	.sectionflags	@""
	.align	16
	.zero		1024


//--------------------- .nv.shared.contiguous_reduce2_u64 --------------------------
	.section	.nv.shared.contiguous_reduce2_u64,"aw",@nobits
	.sectionflags	@""
	.align	16
	.zero		1024


//--------------------- .nv.shared.contiguous_reduce_u64 --------------------------
	.section	.nv.shared.contiguous_reduce_u64,"aw",@nobits
	.sectionflags	@""
	.align	16
	.zero		1024


//--------------------- .nv.shared.contiguous_reduce44_u32 --------------------------
	.section	.nv.shared.contiguous_reduce44_u32,"aw",@nobits
	.sectionflags	@""
	.align	16
	.zero		1024


//--------------------- .nv.shared.contiguous_reduce4_u32 --------------------------
	.section	.nv.shared.contiguous_reduce4_u32,"aw",@nobits
	.sectionflags	@""
	.align	16
	.zero		1024


//--------------------- .nv.shared.contiguous_reduce33_u32 --------------------------
	.section	.nv.shared.contiguous_reduce33_u32,"aw",@nobits
	.sectionflags	@""
	.align	16
	.zero		1024


//--------------------- .nv.shared.contiguous_reduce3_u32 --------------------------
	.section	.nv.shared.contiguous_reduce3_u32,"aw",@nobits
	.sectionflags	@""
	.align	16
	.zero		1024


//--------------------- .nv.shared.uncontiguous_reduce_u32 --------------------------
	.section	.nv.shared.uncontiguous_reduce_u32,"aw",@nobits
	.sectionflags	@""
	.align	16
	.zero		1024


//--------------------- .nv.shared.contiguous_reduce2_u32 --------------------------
	.section	.nv.shared.contiguous_reduce2_u32,"aw",@nobits
	.sectionflags	@""
	.align	16
	.zero		1024


//--------------------- .nv.shared.contiguous_reduce_u32 --------------------------
	.section	.nv.shared.contiguous_reduce_u32,"aw",@nobits
	.sectionflags	@""
	.align	16
	.zero		1024


//--------------------- .nv.shared.contiguous_reduce44_u16 --------------------------
	.section	.nv.shared.contiguous_reduce44_u16,"aw",@nobits
	.sectionflags	@""
	.align	16
	.zero		1024


//--------------------- .nv.shared.contiguous_reduce4_u16 --------------------------
	.section	.nv.shared.contiguous_reduce4_u16,"aw",@nobits
	.sectionflags	@""
	.align	16
	.zero		1024


//--------------------- .nv.shared.contiguous_reduce33_u16 --------------------------
	.section	.nv.shared.contiguous_reduce33_u16,"aw",@nobits
	.sectionflags	@""
	.align	16
	.zero		1024


//--------------------- .nv.shared.contiguous_reduce3_u16 --------------------------
	.section	.nv.shared.contiguous_reduce3_u16,"aw",@nobits
	.sectionflags	@""
	.align	16
	.zero		1024


//--------------------- .nv.shared.uncontiguous_reduce_u16 --------------------------
	.section	.nv.shared.uncontiguous_reduce_u16,"aw",@nobits
	.sectionflags	@""
	.align	16
	.zero		1024


//--------------------- .nv.shared.contiguous_reduce2_u16 --------------------------
	.section	.nv.shared.contiguous_reduce2_u16,"aw",@nobits
	.sectionflags	@""
	.align	16
	.zero		1024


//--------------------- .nv.shared.contiguous_reduce_u16 --------------------------
	.section	.nv.shared.contiguous_reduce_u16,"aw",@nobits
	.sectionflags	@""
	.align	16
	.zero		1024


//--------------------- .nv.shared.contiguous_reduce44_u8 --------------------------
	.section	.nv.shared.contiguous_reduce44_u8,"aw",@nobits
	.sectionflags	@""
	.align	16
	.zero		1024


//--------------------- .nv.shared.contiguous_reduce4_u8 --------------------------
	.section	.nv.shared.contiguous_reduce4_u8,"aw",@nobits
	.sectionflags	@""
	.align	16
	.zero		1024


//--------------------- .nv.shared.contiguous_reduce33_u8 --------------------------
	.section	.nv.shared.contiguous_reduce33_u8,"aw",@nobits
	.sectionflags	@""
	.align	16
	.zero		1024


//--------------------- .nv.shared.contiguous_reduce3_u8 --------------------------
	.section	.nv.shared.contiguous_reduce3_u8,"aw",@nobits
	.sectionflags	@""
	.align	16
	.zero		1024


//--------------------- .nv.shared.uncontiguous_reduce_u8 --------------------------
	.section	.nv.shared.uncontiguous_reduce_u8,"aw",@nobits
	.sectionflags	@""
	.align	16
	.zero		1024


//--------------------- .nv.shared.contiguous_reduce2_u8 --------------------------
	.section	.nv.shared.contiguous_reduce2_u8,"aw",@nobits
	.sectionflags	@""
	.align	16
	.zero		1024


//--------------------- .nv.shared.contiguous_reduce_u8 --------------------------
	.section	.nv.shared.contiguous_reduce_u8,"aw",@nobits
	.sectionflags	@""
	.align	16
	.zero		1024


//--------------------- .nv.shared.contiguous_reduce44_i64 --------------------------
	.section	.nv.shared.contiguous_reduce44_i64,"aw",@nobits
	.sectionflags	@""
	.align	16
	.zero		1024


//--------------------- .nv.shared.contiguous_reduce4_i64 --------------------------
	.section	.nv.shared.contiguous_reduce4_i64,"aw",@nobits
	.sectionflags	@""
	.align	16
	.zero		1024


//--------------------- .nv.shared.contiguous_reduce33_i64 --------------------------
	.section	.nv.shared.contiguous_reduce33_i64,"aw",@nobits
	.sectionflags	@""
	.align	16
	.zero		1024


//--------------------- .nv.shared.contiguous_reduce3_i64 --------------------------
	.section	.nv.shared.contiguous_reduce3_i64,"aw",@nobits
	.sectionflags	@""
	.align	16
	.zero		1024


//--------------------- .nv.shared.uncontiguous_reduce_i64 --------------------------
	.section	.nv.shared.uncontiguous_reduce_i64,"aw",@nobits
	.sectionflags	@""
	.align	16
	.zero		1024


//--------------------- .nv.shared.contiguous_reduce2_i64 --------------------------
	.section	.nv.shared.contiguous_reduce2_i64,"aw",@nobits
	.sectionflags	@""
	.align	16
	.zero		1024


//--------------------- .nv.shared.contiguous_reduce_i64 --------------------------
	.section	.nv.shared.contiguous_reduce_i64,"aw",@nobits
	.sectionflags	@""
	.align	16
	.zero		1024


//--------------------- .nv.shared.contiguous_reduce44_i32 --------------------------
	.section	.nv.shared.contiguous_reduce44_i32,"aw",@nobits
	.sectionflags	@""
	.align	16
	.zero		1024


//--------------------- .nv.shared.contiguous_reduce4_i32 --------------------------
	.section	.nv.shared.contiguous_reduce4_i32,"aw",@nobits
	.sectionflags	@""
	.align	16
	.zero		1024


//--------------------- .nv.shared.contiguous_reduce33_i32 --------------------------
	.section	.nv.shared.contiguous_reduce33_i32,"aw",@nobits
	.sectionflags	@""
	.align	16
	.zero		1024


//--------------------- .nv.shared.contiguous_reduce3_i32 --------------------------
	.section	.nv.shared.contiguous_reduce3_i32,"aw",@nobits
	.sectionflags	@""
	.align	16
	.zero		1024


//--------------------- .nv.shared.uncontiguous_reduce_i32 --------------------------
	.section	.nv.shared.uncontiguous_reduce_i32,"aw",@nobits
	.sectionflags	@""
	.align	16
	.zero		1024


//--------------------- .nv.shared.contiguous_reduce2_i32 --------------------------
	.section	.nv.shared.contiguous_reduce2_i32,"aw",@nobits
	.sectionflags	@""
	.align	16
	.zero		1024


//--------------------- .nv.shared.contiguous_reduce_i32 --------------------------
	.section	.nv.shared.contiguous_reduce_i32,"aw",@nobits
	.sectionflags	@""
	.align	16
	.zero		1024


//--------------------- .nv.shared.contiguous_reduce44_i16 --------------------------
	.section	.nv.shared.contiguous_reduce44_i16,"aw",@nobits
	.sectionflags	@""
	.align	16
	.zero		1024


//--------------------- .nv.shared.contiguous_reduce4_i16 --------------------------
	.section	.nv.shared.contiguous_reduce4_i16,"aw",@nobits
	.sectionflags	@""
	.align	16
	.zero		1024


//--------------------- .nv.shared.contiguous_reduce33_i16 --------------------------
	.section	.nv.shared.contiguous_reduce33_i16,"aw",@nobits
	.sectionflags	@""
	.align	16
	.zero		1024


//--------------------- .nv.shared.contiguous_reduce3_i16 --------------------------
	.section	.nv.shared.contiguous_reduce3_i16,"aw",@nobits
	.sectionflags	@""
	.align	16
	.zero		1024


//--------------------- .nv.shared.uncontiguous_reduce_i16 --------------------------
	.section	.nv.shared.uncontiguous_reduce_i16,"aw",@nobits
	.sectionflags	@""
	.align	16
	.zero		1024


//--------------------- .nv.shared.contiguous_reduce2_i16 --------------------------
	.section	.nv.shared.contiguous_reduce2_i16,"aw",@nobits
	.sectionflags	@""
	.align	16
	.zero		1024


//--------------------- .nv.shared.contiguous_reduce_i16 --------------------------
	.section	.nv.shared.contiguous_reduce_i16,"aw",@nobits
	.sectionflags	@""
	.align	16
	.zero		1024


//--------------------- .nv.shared.contiguous_reduce44_i8 --------------------------
	.section	.nv.shared.contiguous_reduce44_i8,"aw",@nobits
	.sectionflags	@""
	.align	16
	.zero		1024


//--------------------- .nv.shared.contiguous_reduce4_i8 --------------------------
	.section	.nv.shared.contiguous_reduce4_i8,"aw",@nobits
	.sectionflags	@""
	.align	16
	.zero		1024


//--------------------- .nv.shared.contiguous_reduce33_i8 --------------------------
	.section	.nv.shared.contiguous_reduce33_i8,"aw",@nobits
	.sectionflags	@""
	.align	16
	.zero		1024


//--------------------- .nv.shared.contiguous_reduce3_i8 --------------------------
	.section	.nv.shared.contiguous_reduce3_i8,"aw",@nobits
	.sectionflags	@""
	.align	16
	.zero		1024


//--------------------- .nv.shared.uncontiguous_reduce_i8 --------------------------
	.section	.nv.shared.uncontiguous_reduce_i8,"aw",@nobits
	.sectionflags	@""
	.align	16
	.zero		1024


//--------------------- .nv.shared.contiguous_reduce2_i8 --------------------------
	.section	.nv.shared.contiguous_reduce2_i8,"aw",@nobits
	.sectionflags	@""
	.align	16
	.zero		1024


//--------------------- .nv.shared.contiguous_reduce_i8 --------------------------
	.section	.nv.shared.contiguous_reduce_i8,"aw",@nobits
	.sectionflags	@""
	.align	16
	.zero		1024


//--------------------- .nv.shared.contiguous_reduce44_bool --------------------------
	.section	.nv.shared.contiguous_reduce44_bool,"aw",@nobits
	.sectionflags	@""
	.align	16
	.zero		1024


//--------------------- .nv.shared.contiguous_reduce4_bool --------------------------
	.section	.nv.shared.contiguous_reduce4_bool,"aw",@nobits
	.sectionflags	@""
	.align	16
	.zero		1024


//--------------------- .nv.shared.contiguous_reduce33_bool --------------------------
	.section	.nv.shared.contiguous_reduce33_bool,"aw",@nobits
	.sectionflags	@""
	.align	16
	.zero		1024


//--------------------- .nv.shared.contiguous_reduce3_bool --------------------------
	.section	.nv.shared.contiguous_reduce3_bool,"aw",@nobits
	.sectionflags	@""
	.align	16
	.zero		1024


//--------------------- .nv.shared.uncontiguous_reduce_bool --------------------------
	.section	.nv.shared.uncontiguous_reduce_bool,"aw",@nobits
	.sectionflags	@""
	.align	16
	.zero		1024


//--------------------- .nv.shared.contiguous_reduce2_bool --------------------------
	.section	.nv.shared.contiguous_reduce2_bool,"aw",@nobits
	.sectionflags	@""
	.align	16
	.zero		1024


//--------------------- .nv.shared.contiguous_reduce_bool --------------------------
	.section	.nv.shared.contiguous_reduce_bool,"aw",@nobits
	.sectionflags	@""
	.align	16
	.zero		1024


//--------------------- .nv.constant0.contiguous_reduce44_bf16 --------------------------
	.section	.nv.constant0.contiguous_reduce44_bf16,"a",@progbits
	.sectionflags	@""
	.align	4
.nv.constant0.contiguous_reduce44_bf16:
	.zero		952


//--------------------- .nv.constant0.contiguous_reduce4_bf16 --------------------------
	.section	.nv.constant0.contiguous_reduce4_bf16,"a",@progbits
	.sectionflags	@""
	.align	4
.nv.constant0.contiguous_reduce4_bf16:
	.zero		960


//--------------------- .nv.constant0.contiguous_reduce33_bf16 --------------------------
	.section	.nv.constant0.contiguous_reduce33_bf16,"a",@progbits
	.sectionflags	@""
	.align	4
.nv.constant0.contiguous_reduce33_bf16:
	.zero		944


//--------------------- .nv.constant0.contiguous_reduce3_bf16 --------------------------
	.section	.nv.constant0.contiguous_reduce3_bf16,"a",@progbits
	.sectionflags	@""
	.align	4
.nv.constant0.contiguous_reduce3_bf16:
	.zero		960


//--------------------- .nv.constant0.uncontiguous_reduce_bf16 --------------------------
	.section	.nv.constant0.uncontiguous_reduce_bf16,"a",@progbits
	.sectionflags	@""
	.align	4
.nv.constant0.uncontiguous_reduce_bf16:
	.zero		952


//--------------------- .nv.constant0.contiguous_reduce2_bf16 --------------------------
	.section	.nv.constant0.contiguous_reduce2_bf16,"a",@progbits
	.sectionflags	@""
	.align	4
.nv.constant0.contiguous_reduce2_bf16:
	.zero		936


//--------------------- .nv.constant0.contiguous_reduce_bf16 --------------------------
	.section	.nv.constant0.contiguous_reduce_bf16,"a",@progbits
	.sectionflags	@""
	.align	4
.nv.constant0.contiguous_reduce_bf16:
	.zero		928


//--------------------- .nv.constant0.contiguous_reduce44_f16 --------------------------
	.section	.nv.constant0.contiguous_reduce44_f16,"a",@progbits
	.sectionflags	@""
	.align	4
.nv.constant0.contiguous_reduce44_f16:
	.zero		952


//--------------------- .nv.constant0.contiguous_reduce4_f16 --------------------------
	.section	.nv.constant0.contiguous_reduce4_f16,"a",@progbits
	.sectionflags	@""
	.align	4
.nv.constant0.contiguous_reduce4_f16:
	.zero		960


//--------------------- .nv.constant0.contiguous_reduce33_f16 --------------------------
	.section	.nv.constant0.contiguous_reduce33_f16,"a",@progbits
	.sectionflags	@""
	.align	4
.nv.constant0.contiguous_reduce33_f16:
	.zero		944


//--------------------- .nv.constant0.contiguous_reduce3_f16 --------------------------
	.section	.nv.constant0.contiguous_reduce3_f16,"a",@progbits
	.sectionflags	@""
	.align	4
.nv.constant0.contiguous_reduce3_f16:
	.zero		960


//--------------------- .nv.constant0.uncontiguous_reduce_f16 --------------------------
	.section	.nv.constant0.uncontiguous_reduce_f16,"a",@progbits
	.sectionflags	@""
	.align	4
.nv.constant0.uncontiguous_reduce_f16:
	.zero		952


//--------------------- .nv.constant0.contiguous_reduce2_f16 --------------------------
	.section	.nv.constant0.contiguous_reduce2_f16,"a",@progbits
	.sectionflags	@""
	.align	4
.nv.constant0.contiguous_reduce2_f16:
	.zero		936


//--------------------- .nv.constant0.contiguous_reduce_f16 --------------------------
	.section	.nv.constant0.contiguous_reduce_f16,"a",@progbits
	.sectionflags	@""
	.align	4
.nv.constant0.contiguous_reduce_f16:
	.zero		928


//--------------------- .nv.constant0.contiguous_reduce44_f64 --------------------------
	.section	.nv.constant0.contiguous_reduce44_f64,"a",@progbits
	.sectionflags	@""
	.align	4
.nv.constant0.contiguous_reduce44_f64:
	.zero		952


//--------------------- .nv.constant0.contiguous_reduce4_f64 --------------------------
	.section	.nv.constant0.contiguous_reduce4_f64,"a",@progbits
	.sectionflags	@""
	.align	4
.nv.constant0.contiguous_reduce4_f64:
	.zero		960


//--------------------- .nv.constant0.contiguous_reduce33_f64 --------------------------
	.section	.nv.constant0.contiguous_reduce33_f64,"a",@progbits
	.sectionflags	@""
	.align	4
.nv.constant0.contiguous_reduce33_f64:
	.zero		944


//--------------------- .nv.constant0.contiguous_reduce3_f64 --------------------------
	.section	.nv.constant0.contiguous_reduce3_f64,"a",@progbits
	.sectionflags	@""
	.align	4
.nv.constant0.contiguous_reduce3_f64:
	.zero		960


//--------------------- .nv.constant0.uncontiguous_reduce_f64 --------------------------
	.section	.nv.constant0.uncontiguous_reduce_f64,"a",@progbits
	.sectionflags	@""
	.align	4
.nv.constant0.uncontiguous_reduce_f64:
	.zero		952


//--------------------- .nv.constant0.contiguous_reduce2_f64 --------------------------
	.section	.nv.constant0.contiguous_reduce2_f64,"a",@progbits
	.sectionflags	@""
	.align	4
.nv.constant0.contiguous_reduce2_f64:
	.zero		936


//--------------------- .nv.constant0.contiguous_reduce_f64 --------------------------
	.section	.nv.constant0.contiguous_reduce_f64,"a",@progbits
	.sectionflags	@""
	.align	4
.nv.constant0.contiguous_reduce_f64:
	.zero		928


//--------------------- .nv.constant0.contiguous_reduce44_f32 --------------------------
	.section	.nv.constant0.contiguous_reduce44_f32,"a",@progbits
	.sectionflags	@""
	.align	4
.nv.constant0.contiguous_reduce44_f32:
	.zero		952


//--------------------- .nv.constant0.contiguous_reduce4_f32 --------------------------
	.section	.nv.constant0.contiguous_reduce4_f32,"a",@progbits
	.sectionflags	@""
	.align	4
.nv.constant0.contiguous_reduce4_f32:
	.zero		960


//--------------------- .nv.constant0.contiguous_reduce33_f32 --------------------------
	.section	.nv.constant0.contiguous_reduce33_f32,"a",@progbits
	.sectionflags	@""
	.align	4
.nv.constant0.contiguous_reduce33_f32:
	.zero		944


//--------------------- .nv.constant0.contiguous_reduce3_f32 --------------------------
	.section	.nv.constant0.contiguous_reduce3_f32,"a",@progbits
	.sectionflags	@""
	.align	4
.nv.constant0.contiguous_reduce3_f32:
	.zero		960


//--------------------- .nv.constant0.uncontiguous_reduce_f32 --------------------------
	.section	.nv.constant0.uncontiguous_reduce_f32,"a",@progbits
	.sectionflags	@""
	.align	4
.nv.constant0.uncontiguous_reduce_f32:
	.zero		952


//--------------------- .nv.constant0.contiguous_reduce2_f32 --------------------------
	.section	.nv.constant0.contiguous_reduce2_f32,"a",@progbits
	.sectionflags	@""
	.align	4
.nv.constant0.contiguous_reduce2_f32:
	.zero		936


//--------------------- .nv.constant0.contiguous_reduce_f32 --------------------------
	.section	.nv.constant0.contiguous_reduce_f32,"a",@progbits
	.sectionflags	@""
	.align	4
.nv.constant0.contiguous_reduce_f32:
	.zero		928


//--------------------- .nv.constant0.contiguous_reduce44_u64 --------------------------
	.section	.nv.constant0.contiguous_reduce44_u64,"a",@progbits
	.sectionflags	@""
	.align	4
.nv.constant0.contiguous_reduce44_u64:
	.zero		952


//--------------------- .nv.constant0.contiguous_reduce4_u64 --------------------------
	.section	.nv.constant0.contiguous_reduce4_u64,"a",@progbits
	.sectionflags	@""
	.align	4
.nv.constant0.contiguous_reduce4_u64:
	.zero		960


//--------------------- .nv.constant0.contiguous_reduce33_u64 --------------------------
	.section	.nv.constant0.contiguous_reduce33_u64,"a",@progbits
	.sectionflags	@""
	.align	4
.nv.constant0.contiguous_reduce33_u64:
	.zero		944


//--------------------- .nv.constant0.contiguous_reduce3_u64 --------------------------
	.section	.nv.constant0.contiguous_reduce3_u64,"a",@progbits
	.sectionflags	@""
	.align	4
.nv.constant0.contiguous_reduce3_u64:
	.zero		960


//--------------------- .nv.constant0.uncontiguous_reduce_u64 --------------------------
	.section	.nv.constant0.uncontiguous_reduce_u64,"a",@progbits
	.sectionflags	@""
	.align	4
.nv.constant0.uncontiguous_reduce_u64:
	.zero		952


//--------------------- .nv.constant0.contiguous_reduce2_u64 --------------------------
	.section	.nv.constant0.contiguous_reduce2_u64,"a",@progbits
	.sectionflags	@""
	.align	4
.nv.constant0.contiguous_reduce2_u64:
	.zero		936


//--------------------- .nv.constant0.contiguous_reduce_u64 --------------------------
	.section	.nv.constant0.contiguous_reduce_u64,"a",@progbits
	.sectionflags	@""
	.align	4
.nv.constant0.contiguous_reduce_u64:
	.zero		928


//--------------------- .nv.constant0.contiguous_reduce44_u32 --------------------------
	.section	.nv.constant0.contiguous_reduce44_u32,"a",@progbits
	.sectionflags	@""
	.align	4
.nv.constant0.contiguous_reduce44_u32:
	.zero		952


//--------------------- .nv.constant0.contiguous_reduce4_u32 --------------------------
	.section	.nv.constant0.contiguous_reduce4_u32,"a",@progbits
	.sectionflags	@""
	.align	4
.nv.constant0.contiguous_reduce4_u32:
	.zero		960


//--------------------- .nv.constant0.contiguous_reduce33_u32 --------------------------
	.section	.nv.constant0.contiguous_reduce33_u32,"a",@progbits
	.sectionflags	@""
	.align	4
.nv.constant0.contiguous_reduce33_u32:
	.zero		944


//--------------------- .nv.constant0.contiguous_reduce3_u32 --------------------------
	.section	.nv.constant0.contiguous_reduce3_u32,"a",@progbits
	.sectionflags	@""
	.align	4
.nv.constant0.contiguous_reduce3_u32:
	.zero		960


//--------------------- .nv.constant0.uncontiguous_reduce_u32 --------------------------
	.section	.nv.constant0.uncontiguous_reduce_u32,"a",@progbits
	.sectionflags	@""
	.align	4
.nv.constant0.uncontiguous_reduce_u32:
	.zero		952


//--------------------- .nv.constant0.contiguous_reduce2_u32 --------------------------
	.section	.nv.constant0.contiguous_reduce2_u32,"a",@progbits
	.sectionflags	@""
	.align	4
.nv.constant0.contiguous_reduce2_u32:
	.zero		936


//--------------------- .nv.constant0.contiguous_reduce_u32 --------------------------
	.section	.nv.constant0.contiguous_reduce_u32,"a",@progbits
	.sectionflags	@""
	.align	4
.nv.constant0.contiguous_reduce_u32:
	.zero		928


//--------------------- .nv.constant0.contiguous_reduce44_u16 --------------------------
	.section	.nv.constant0.contiguous_reduce44_u16,"a",@progbits
	.sectionflags	@""
	.align	4
.nv.constant0.contiguous_reduce44_u16:
	.zero		952


//--------------------- .nv.constant0.contiguous_reduce4_u16 --------------------------
	.section	.nv.constant0.contiguous_reduce4_u16,"a",@progbits
	.sectionflags	@""
	.align	4
.nv.constant0.contiguous_reduce4_u16:
	.zero		960


//--------------------- .nv.constant0.contiguous_reduce33_u16 --------------------------
	.section	.nv.constant0.contiguous_reduce33_u16,"a",@progbits
	.sectionflags	@""
	.align	4
.nv.constant0.contiguous_reduce33_u16:
	.zero		944


//--------------------- .nv.constant0.contiguous_reduce3_u16 --------------------------
	.section	.nv.constant0.contiguous_reduce3_u16,"a",@progbits
	.sectionflags	@""
	.align	4
.nv.constant0.contiguous_reduce3_u16:
	.zero		960


//--------------------- .nv.constant0.uncontiguous_reduce_u16 --------------------------
	.section	.nv.constant0.uncontiguous_reduce_u16,"a",@progbits
	.sectionflags	@""
	.align	4
.nv.constant0.uncontiguous_reduce_u16:
	.zero		952


//--------------------- .nv.constant0.contiguous_reduce2_u16 --------------------------
	.section	.nv.constant0.contiguous_reduce2_u16,"a",@progbits
	.sectionflags	@""
	.align	4
.nv.constant0.contiguous_reduce2_u16:
	.zero		936


//--------------------- .nv.constant0.contiguous_reduce_u16 --------------------------
	.section	.nv.constant0.contiguous_reduce_u16,"a",@progbits
	.sectionflags	@""
	.align	4
.nv.constant0.contiguous_reduce_u16:
	.zero		928


//--------------------- .nv.constant0.contiguous_reduce44_u8 --------------------------
	.section	.nv.constant0.contiguous_reduce44_u8,"a",@progbits
	.sectionflags	@""
	.align	4
.nv.constant0.contiguous_reduce44_u8:
	.zero		952


//--------------------- .nv.constant0.contiguous_reduce4_u8 --------------------------
	.section	.nv.constant0.contiguous_reduce4_u8,"a",@progbits
	.sectionflags	@""
	.align	4
.nv.constant0.contiguous_reduce4_u8:
	.zero		960


//--------------------- .nv.constant0.contiguous_reduce33_u8 --------------------------
	.section	.nv.constant0.contiguous_reduce33_u8,"a",@progbits
	.sectionflags	@""
	.align	4
.nv.constant0.contiguous_reduce33_u8:
	.zero		944


//--------------------- .nv.constant0.contiguous_reduce3_u8 --------------------------
	.section	.nv.constant0.contiguous_reduce3_u8,"a",@progbits
	.sectionflags	@""
	.align	4
.nv.constant0.contiguous_reduce3_u8:
	.zero		960


//--------------------- .nv.constant0.uncontiguous_reduce_u8 --------------------------
	.section	.nv.constant0.uncontiguous_reduce_u8,"a",@progbits
	.sectionflags	@""
	.align	4
.nv.constant0.uncontiguous_reduce_u8:
	.zero		952


//--------------------- .nv.constant0.contiguous_reduce2_u8 --------------------------
	.section	.nv.constant0.contiguous_reduce2_u8,"a",@progbits
	.sectionflags	@""
	.align	4
.nv.constant0.contiguous_reduce2_u8:
	.zero		936


//--------------------- .nv.constant0.contiguous_reduce_u8 --------------------------
	.section	.nv.constant0.contiguous_reduce_u8,"a",@progbits
	.sectionflags	@""
	.align	4
.nv.constant0.contiguous_reduce_u8:
	.zero		928


//--------------------- .nv.constant0.contiguous_reduce44_i64 --------------------------
	.section	.nv.constant0.contiguous_reduce44_i64,"a",@progbits
	.sectionflags	@""
	.align	4
.nv.constant0.contiguous_reduce44_i64:
	.zero		952


//--------------------- .nv.constant0.contiguous_reduce4_i64 --------------------------
	.section	.nv.constant0.contiguous_reduce4_i64,"a",@progbits
	.sectionflags	@""
	.align	4
.nv.constant0.contiguous_reduce4_i64:
	.zero		960


//--------------------- .nv.constant0.contiguous_reduce33_i64 --------------------------
	.section	.nv.constant0.contiguous_reduce33_i64,"a",@progbits
	.sectionflags	@""
	.align	4
.nv.constant0.contiguous_reduce33_i64:
	.zero		944


//--------------------- .nv.constant0.contiguous_reduce3_i64 --------------------------
	.section	.nv.constant0.contiguous_reduce3_i64,"a",@progbits
	.sectionflags	@""
	.align	4
.nv.constant0.contiguous_reduce3_i64:
	.zero		960


//--------------------- .nv.constant0.uncontiguous_reduce_i64 --------------------------
	.section	.nv.constant0.uncontiguous_reduce_i64,"a",@progbits
	.sectionflags	@""
	.align	4
.nv.constant0.uncontiguous_reduce_i64:
	.zero		952


//--------------------- .nv.constant0.contiguous_reduce2_i64 --------------------------
	.section	.nv.constant0.contiguous_reduce2_i64,"a",@progbits
	.sectionflags	@""
	.align	4
.nv.constant0.contiguous_reduce2_i64:
	.zero		936


//--------------------- .nv.constant0.contiguous_reduce_i64 --------------------------
	.section	.nv.constant0.contiguous_reduce_i64,"a",@progbits
	.sectionflags	@""
	.align	4
.nv.constant0.contiguous_reduce_i64:
	.zero		928


//--------------------- .nv.constant0.contiguous_reduce44_i32 --------------------------
	.section	.nv.constant0.contiguous_reduce44_i32,"a",@progbits
	.sectionflags	@""
	.align	4
.nv.constant0.contiguous_reduce44_i32:
	.zero		952


//--------------------- .nv.constant0.contiguous_reduce4_i32 --------------------------
	.section	.nv.constant0.contiguous_reduce4_i32,"a",@progbits
	.sectionflags	@""
	.align	4
.nv.constant0.contiguous_reduce4_i32:
	.zero		960


//--------------------- .nv.constant0.contiguous_reduce33_i32 --------------------------
	.section	.nv.constant0.contiguous_reduce33_i32,"a",@progbits
	.sectionflags	@""
	.align	4
.nv.constant0.contiguous_reduce33_i32:
	.zero		944


//--------------------- .nv.constant0.contiguous_reduce3_i32 --------------------------
	.section	.nv.constant0.contiguous_reduce3_i32,"a",@progbits
	.sectionflags	@""
	.align	4
.nv.constant0.contiguous_reduce3_i32:
	.zero		960


//--------------------- .nv.constant0.uncontiguous_reduce_i32 --------------------------
	.section	.nv.constant0.uncontiguous_reduce_i32,"a",@progbits
	.sectionflags	@""
	.align	4
.nv.constant0.uncontiguous_reduce_i32:
	.zero		952


//--------------------- .nv.constant0.contiguous_reduce2_i32 --------------------------
	.section	.nv.constant0.contiguous_reduce2_i32,"a",@progbits
	.sectionflags	@""
	.align	4
.nv.constant0.contiguous_reduce2_i32:
	.zero		936


//--------------------- .nv.constant0.contiguous_reduce_i32 --------------------------
	.section	.nv.constant0.contiguous_reduce_i32,"a",@progbits
	.sectionflags	@""
	.align	4
.nv.constant0.contiguous_reduce_i32:
	.zero		928


//--------------------- .nv.constant0.contiguous_reduce44_i16 --------------------------
	.section	.nv.constant0.contiguous_reduce44_i16,"a",@progbits
	.sectionflags	@""
	.align	4
.nv.constant0.contiguous_reduce44_i16:
	.zero		952


//--------------------- .nv.constant0.contiguous_reduce4_i16 --------------------------
	.section	.nv.constant0.contiguous_reduce4_i16,"a",@progbits
	.sectionflags	@""
	.align	4
.nv.constant0.contiguous_reduce4_i16:
	.zero		960


//--------------------- .nv.constant0.contiguous_reduce33_i16 --------------------------
	.section	.nv.constant0.contiguous_reduce33_i16,"a",@progbits
	.sectionflags	@""
	.align	4
.nv.constant0.contiguous_reduce33_i16:
	.zero		944


//--------------------- .nv.constant0.contiguous_reduce3_i16 --------------------------
	.section	.nv.constant0.contiguous_reduce3_i16,"a",@progbits
	.sectionflags	@""
	.align	4
.nv.constant0.contiguous_reduce3_i16:
	.zero		960


//--------------------- .nv.constant0.uncontiguous_reduce_i16 --------------------------
	.section	.nv.constant0.uncontiguous_reduce_i16,"a",@progbits
	.sectionflags	@""
	.align	4
.nv.constant0.uncontiguous_reduce_i16:
	.zero		952


//--------------------- .nv.constant0.contiguous_reduce2_i16 --------------------------
	.section	.nv.constant0.contiguous_reduce2_i16,"a",@progbits
	.sectionflags	@""
	.align	4
.nv.constant0.contiguous_reduce2_i16:
	.zero		936


//--------------------- .nv.constant0.contiguous_reduce_i16 --------------------------
	.section	.nv.constant0.contiguous_reduce_i16,"a",@progbits
	.sectionflags	@""
	.align	4
.nv.constant0.contiguous_reduce_i16:
	.zero		928


//--------------------- .nv.constant0.contiguous_reduce44_i8 --------------------------
	.section	.nv.constant0.contiguous_reduce44_i8,"a",@progbits
	.sectionflags	@""
	.align	4
.nv.constant0.contiguous_reduce44_i8:
	.zero		952


//--------------------- .nv.constant0.contiguous_reduce4_i8 --------------------------
	.section	.nv.constant0.contiguous_reduce4_i8,"a",@progbits
	.sectionflags	@""
	.align	4
.nv.constant0.contiguous_reduce4_i8:
	.zero		960


//--------------------- .nv.constant0.contiguous_reduce33_i8 --------------------------
	.section	.nv.constant0.contiguous_reduce33_i8,"a",@progbits
	.sectionflags	@""
	.align	4
.nv.constant0.contiguous_reduce33_i8:
	.zero		944


//--------------------- .nv.constant0.contiguous_reduce3_i8 --------------------------
	.section	.nv.constant0.contiguous_reduce3_i8,"a",@progbits
	.sectionflags	@""
	.align	4
.nv.constant0.contiguous_reduce3_i8:
	.zero		960


//--------------------- .nv.constant0.uncontiguous_reduce_i8 --------------------------
	.section	.nv.constant0.uncontiguous_reduce_i8,"a",@progbits
	.sectionflags	@""
	.align	4
.nv.constant0.uncontiguous_reduce_i8:
	.zero		952


//--------------------- .nv.constant0.contiguous_reduce2_i8 --------------------------
	.section	.nv.constant0.contiguous_reduce2_i8,"a",@progbits
	.sectionflags	@""
	.align	4
.nv.constant0.contiguous_reduce2_i8:
	.zero		936


//--------------------- .nv.constant0.contiguous_reduce_i8 --------------------------
	.section	.nv.constant0.contiguous_reduce_i8,"a",@progbits
	.sectionflags	@""
	.align	4
.nv.constant0.contiguous_reduce_i8:
	.zero		928


//--------------------- .nv.constant0.contiguous_reduce44_bool --------------------------
	.section	.nv.constant0.contiguous_reduce44_bool,"a",@progbits
	.sectionflags	@""
	.align	4
.nv.constant0.contiguous_reduce44_bool:
	.zero		952


//--------------------- .nv.constant0.contiguous_reduce4_bool --------------------------
	.section	.nv.constant0.contiguous_reduce4_bool,"a",@progbits
	.sectionflags	@""
	.align	4
.nv.constant0.contiguous_reduce4_bool:
	.zero		960


//--------------------- .nv.constant0.contiguous_reduce33_bool --------------------------
	.section	.nv.constant0.contiguous_reduce33_bool,"a",@progbits
	.sectionflags	@""
	.align	4
.nv.constant0.contiguous_reduce33_bool:
	.zero		944


//--------------------- .nv.constant0.contiguous_reduce3_bool --------------------------
	.section	.nv.constant0.contiguous_reduce3_bool,"a",@progbits
	.sectionflags	@""
	.align	4
.nv.constant0.contiguous_reduce3_bool:
	.zero		960


//--------------------- .nv.constant0.uncontiguous_reduce_bool --------------------------
	.section	.nv.constant0.uncontiguous_reduce_bool,"a",@progbits
	.sectionflags	@""
	.align	4
.nv.constant0.uncontiguous_reduce_bool:
	.zero		952


//--------------------- .nv.constant0.contiguous_reduce2_bool --------------------------
	.section	.nv.constant0.contiguous_reduce2_bool,"a",@progbits
	.sectionflags	@""
	.align	4
.nv.constant0.contiguous_reduce2_bool:
	.zero		936


//--------------------- .nv.constant0.contiguous_reduce_bool --------------------------
	.section	.nv.constant0.contiguous_reduce_bool,"a",@progbits
	.sectionflags	@""
	.align	4
.nv.constant0.contiguous_reduce_bool:
	.zero		928


//--------------------- SYMBOLS --------------------------

	.type		.nv.reservedSmem.offset0,@object
	.size		.nv.reservedSmem.offset0,0x4
	.type		.nv.reservedSmem.cap,@object
	.size		.nv.reservedSmem.cap,0x4
